def matmul_kernel(
    a_ptr,
    b_ptr,
    c_ptr,
    M,
    N,
    K,
    stride_am,
    stride_ak,
    stride_bk,
    stride_bn,
    stride_cm,
    stride_cn,
    BLOCK_M: tl.constexpr,
    BLOCK_N: tl.constexpr,
    BLOCK_K: tl.constexpr,
    GROUP_M: tl.constexpr,
):
    pid = tl.program_id(axis=0)
    num_pid_m = tl.cdiv(M, BLOCK_M)
    num_pid_n = tl.cdiv(N, BLOCK_N)
    num_pid_in_group = GROUP_M * num_pid_n
    group_id = pid // num_pid_in_group
    first_pid_m = group_id * GROUP_M
    group_size_m = min(num_pid_m - first_pid_m, GROUP_M)
    pid_m = first_pid_m + ((pid % num_pid_in_group) % group_size_m)
    pid_n = (pid % num_pid_in_group) // group_size_m

    offs_am = (pid_m * BLOCK_M + tl.arange(0, BLOCK_M)) % M
    offs_bn = (pid_n * BLOCK_N + tl.arange(0, BLOCK_N)) % N
    offs_k = tl.arange(0, BLOCK_K)
    a_ptrs = a_ptr + offs_am[:, None] * stride_am + offs_k[None, :] * stride_ak
    b_ptrs = b_ptr + offs_k[:, None] * stride_bk + offs_bn[None, :] * stride_bn

    acc = tl.zeros((BLOCK_M, BLOCK_N), dtype=tl.float32)
    for kk in range(0, tl.cdiv(K, BLOCK_K)):
        a = tl.load(a_ptrs, mask=offs_k[None, :] < K - kk * BLOCK_K, other=0.0)
        b = tl.load(b_ptrs, mask=offs_k[:, None] < K - kk * BLOCK_K, other=0.0)
        acc = tl.dot(a, b, acc)
        a_ptrs += BLOCK_K * stride_ak
        b_ptrs += BLOCK_K * stride_bk

    c = acc.to(c_ptr.dtype.element_ty)
    offs_cm = pid_m * BLOCK_M + tl.arange(0, BLOCK_M)
    offs_cn = pid_n * BLOCK_N + tl.arange(0, BLOCK_N)
    c_ptrs = c_ptr + offs_cm[:, None] * stride_cm + offs_cn[None, :] * stride_cn
    mask = (offs_cm[:, None] < M) & (offs_cn[None, :] < N)
    tl.store(c_ptrs, c, mask=mask)

# config = {"BLOCK_K": 128, "BLOCK_M": 64, "BLOCK_N": 512, "GROUP_M": 8, "arch": "sm_80", "dtype": "bf16", "num_ctas": 1, "num_stages": 2, "num_warps": 8}
# arch = sm_80


// ===== COMPILED SASS (sm_80) =====

	.target	sm_80

	.elftype	@"ET_EXEC"


//--------------------- .note.nv.tkinfo           --------------------------
	.section	.note.nv.tkinfo,"",@"SHT_NOTE"
	.sectionflags	@"SHF_NOTE_NV_TKINFO"
	.tkinfo
        /*0018*/ 	.word	0x00000002
        /*0030*/ 	.string	""
        /*0030*/ 	.string	"ptxas"
        /*0030*/ 	.string	"Cuda compilation tools, release 13.0, V13.0.88"
        /*0030*/ 	.string	"Build cuda_13.0.r13.0/compiler.36424714_0"
        /*0030*/ 	.string	"-v  -suppress-debug-info  -lineinfo  -arch sm_80 "



//--------------------- .note.nv.cuinfo           --------------------------
	.section	.note.nv.cuinfo,"",@"SHT_NOTE"
	.sectionflags	@"SHF_NOTE_NV_CUINFO"
        /*0018*/ 	.short	0x0002
        /*001a*/ 	.short	0x0050
        /*001c*/ 	.short	0x0082
	.zero		2


//--------------------- .nv.info                  --------------------------
	.section	.nv.info,"",@"SHT_CUDA_INFO"
	.align	4


	//----- nvinfo : EIATTR_REGCOUNT
	.align		4
        /*0000*/ 	.byte	0x04, 0x2f
        /*0002*/ 	.short	(.L_1 - .L_0)
	.align		4
.L_0:
        /*0004*/ 	.word	index@(matmul_kernel)
        /*0008*/ 	.word	0x00000020


	//----- nvinfo : EIATTR_FRAME_SIZE
	.align		4
.L_1:
        /*000c*/ 	.byte	0x04, 0x11
        /*000e*/ 	.short	(.L_3 - .L_2)
	.align		4
.L_2:
        /*0010*/ 	.word	index@(matmul_kernel)
        /*0014*/ 	.word	0x00002450


	//----- nvinfo : EIATTR_MIN_STACK_SIZE
	.align		4
.L_3:
        /*0018*/ 	.byte	0x04, 0x12
        /*001a*/ 	.short	(.L_5 - .L_4)
	.align		4
.L_4:
        /*001c*/ 	.word	index@(matmul_kernel)
        /*0020*/ 	.word	0x00002450
.L_5:


//--------------------- .nv.info.matmul_kernel    --------------------------
	.section	.nv.info.matmul_kernel,"",@"SHT_CUDA_INFO"
	.sectionflags	@""
	.align	4


	//----- nvinfo : EIATTR_CUDA_API_VERSION
	.align		4
        /*0000*/ 	.byte	0x04, 0x37
        /*0002*/ 	.short	(.L_7 - .L_6)
.L_6:
        /*0004*/ 	.word	0x00000082


	//----- nvinfo : EIATTR_SW2861232_WAR
	.align		4
.L_7:
        /*0008*/ 	.byte	0x01, 0x35
	.zero		2


	//----- nvinfo : EIATTR_PARAM_CBANK
	.align		4
        /*000c*/ 	.byte	0x04, 0x0a
        /*000e*/ 	.short	(.L_9 - .L_8)
	.align		4
.L_8:
        /*0010*/ 	.word	index@(.nv.constant0.matmul_kernel)
        /*0014*/ 	.short	0x0160
        /*0016*/ 	.short	0x0050


	//----- nvinfo : EIATTR_CBANK_PARAM_SIZE
	.align		4
.L_9:
        /*0018*/ 	.byte	0x03, 0x19
        /*001a*/ 	.short	0x0050


	//----- nvinfo : EIATTR_KPARAM_INFO
	.align		4
        /*001c*/ 	.byte	0x04, 0x17
        /*001e*/ 	.short	(.L_11 - .L_10)
.L_10:
        /*0020*/ 	.word	0x00000000
        /*0024*/ 	.short	0x000d
        /*0026*/ 	.short	0x0048
        /*0028*/ 	.byte	0x00, 0xf4, 0x21, 0x00


	//----- nvinfo : EIATTR_KPARAM_INFO
	.align		4
.L_11:
        /*002c*/ 	.byte	0x04, 0x17
        /*002e*/ 	.short	(.L_13 - .L_12)
.L_12:
        /*0030*/ 	.word	0x00000000
        /*0034*/ 	.short	0x000c
        /*0036*/ 	.short	0x0040
        /*0038*/ 	.byte	0x00, 0xf4, 0x21, 0x00


	//----- nvinfo : EIATTR_KPARAM_INFO
	.align		4
.L_13:
        /*003c*/ 	.byte	0x04, 0x17
        /*003e*/ 	.short	(.L_15 - .L_14)
.L_14:
        /*0040*/ 	.word	0x00000000
        /*0044*/ 	.short	0x000b
        /*0046*/ 	.short	0x0038
        /*0048*/ 	.byte	0x00, 0xf0, 0x11, 0x00


	//----- nvinfo : EIATTR_KPARAM_INFO
	.align		4
.L_15:
        /*004c*/ 	.byte	0x04, 0x17
        /*004e*/ 	.short	(.L_17 - .L_16)
.L_16:
        /*0050*/ 	.word	0x00000000
        /*0054*/ 	.short	0x000a
        /*0056*/ 	.short	0x0034
        /*0058*/ 	.byte	0x00, 0xf0, 0x11, 0x00


	//----- nvinfo : EIATTR_KPARAM_INFO
	.align		4
.L_17:
        /*005c*/ 	.byte	0x04, 0x17
        /*005e*/ 	.short	(.L_19 - .L_18)
.L_18:
        /*0060*/ 	.word	0x00000000
        /*0064*/ 	.short	0x0009
        /*0066*/ 	.short	0x0030
        /*0068*/ 	.byte	0x00, 0xf0, 0x11, 0x00


	//----- nvinfo : EIATTR_KPARAM_INFO
	.align		4
.L_19:
        /*006c*/ 	.byte	0x04, 0x17
        /*006e*/ 	.short	(.L_21 - .L_20)
.L_20:
        /*0070*/ 	.word	0x00000000
        /*0074*/ 	.short	0x0008
        /*0076*/ 	.short	0x002c
        /*0078*/ 	.byte	0x00, 0xf0, 0x11, 0x00


	//----- nvinfo : EIATTR_KPARAM_INFO
	.align		4
.L_21:
        /*007c*/ 	.byte	0x04, 0x17
        /*007e*/ 	.short	(.L_23 - .L_22)
.L_22:
        /*0080*/ 	.word	0x00000000
        /*0084*/ 	.short	0x0007
        /*0086*/ 	.short	0x0028
        /*0088*/ 	.byte	0x00, 0xf0, 0x11, 0x00


	//----- nvinfo : EIATTR_KPARAM_INFO
	.align		4
.L_23:
        /*008c*/ 	.byte	0x04, 0x17
        /*008e*/ 	.short	(.L_25 - .L_24)
.L_24:
        /*0090*/ 	.word	0x00000000
        /*0094*/ 	.short	0x0006
        /*0096*/ 	.short	0x0024
        /*0098*/ 	.byte	0x00, 0xf0, 0x11, 0x00


	//----- nvinfo : EIATTR_KPARAM_INFO
	.align		4
.L_25:
        /*009c*/ 	.byte	0x04, 0x17
        /*009e*/ 	.short	(.L_27 - .L_26)
.L_26:
        /*00a0*/ 	.word	0x00000000
        /*00a4*/ 	.short	0x0005
        /*00a6*/ 	.short	0x0020
        /*00a8*/ 	.byte	0x00, 0xf0, 0x11, 0x00


	//----- nvinfo : EIATTR_KPARAM_INFO
	.align		4
.L_27:
        /*00ac*/ 	.byte	0x04, 0x17
        /*00ae*/ 	.short	(.L_29 - .L_28)
.L_28:
        /*00b0*/ 	.word	0x00000000
        /*00b4*/ 	.short	0x0004
        /*00b6*/ 	.short	0x001c
        /*00b8*/ 	.byte	0x00, 0xf0, 0x11, 0x00


	//----- nvinfo : EIATTR_KPARAM_INFO
	.align		4
.L_29:
        /*00bc*/ 	.byte	0x04, 0x17
        /*00be*/ 	.short	(.L_31 - .L_30)
.L_30:
        /*00c0*/ 	.word	0x00000000
        /*00c4*/ 	.short	0x0003
        /*00c6*/ 	.short	0x0018
        /*00c8*/ 	.byte	0x00, 0xf0, 0x11, 0x00


	//----- nvinfo : EIATTR_KPARAM_INFO
	.align		4
.L_31:
        /*00cc*/ 	.byte	0x04, 0x17
        /*00ce*/ 	.short	(.L_33 - .L_32)
.L_32:
        /*00d0*/ 	.word	0x00000000
        /*00d4*/ 	.short	0x0002
        /*00d6*/ 	.short	0x0010
        /*00d8*/ 	.byte	0x00, 0xf4, 0x21, 0x00


	//----- nvinfo : EIATTR_KPARAM_INFO
	.align		4
.L_33:
        /*00dc*/ 	.byte	0x04, 0x17
        /*00de*/ 	.short	(.L_35 - .L_34)
.L_34:
        /*00e0*/ 	.word	0x00000000
        /*00e4*/ 	.short	0x0001
        /*00e6*/ 	.short	0x0008
        /*00e8*/ 	.byte	0x00, 0xf4, 0x21, 0x00


	//----- nvinfo : EIATTR_KPARAM_INFO
	.align		4
.L_35:
        /*00ec*/ 	.byte	0x04, 0x17
        /*00ee*/ 	.short	(.L_37 - .L_36)
.L_36:
        /*00f0*/ 	.word	0x00000000
        /*00f4*/ 	.short	0x0000
        /*00f6*/ 	.short	0x0000
        /*00f8*/ 	.byte	0x00, 0xf4, 0x21, 0x00


	//----- nvinfo : EIATTR_MAXREG_COUNT
	.align		4
.L_37:
        /*00fc*/ 	.byte	0x03, 0x1b
        /*00fe*/ 	.short	0x00ff


	//----- nvinfo : EIATTR_NUM_BARRIERS
	.align		4
        /*0100*/ 	.byte	0x02, 0x4c
        /*0102*/ 	.byte	0x01
	.zero		1


	//----- nvinfo : EIATTR_ANNOTATIONS
	.align		4
        /*0104*/ 	.byte	0x04, 0x55
        /*0106*/ 	.short	(.L_39 - .L_38)


	//   ....[0]....
.L_38:
        /*0108*/ 	.word	0x00000001
        /*010c*/ 	.byte	0xe0, 0x05, 0x00, 0x00, 0x01, 0x00, 0x00, 0x00, 0x10, 0x07, 0x00, 0x00, 0x01, 0x00, 0x00, 0x00
        /* <DEDUP_REMOVED lines=150> */
        /*0a7c*/ 	.byte	0x20, 0xda, 0x00, 0x00


	//----- nvinfo : EIATTR_MERCURY_ISA_VERSION
	.align		4
.L_39:
        /*0a80*/ 	.byte	0x03, 0x5f
        /*0a82*/ 	.short	0x0000


	//----- nvinfo : EIATTR_EXIT_INSTR_OFFSETS
	.align		4
        /*0a84*/ 	.byte	0x04, 0x1c
        /*0a86*/ 	.short	(.L_41 - .L_40)


	//   ....[0]....
.L_40:
        /*0a88*/ 	.word	0x00043e80


	//   ....[1]....
        /*0a8c*/ 	.word	0x00043eb0


	//----- nvinfo : EIATTR_REQNTID
	.align		4
.L_41:
        /*0a90*/ 	.byte	0x04, 0x10
        /*0a92*/ 	.short	(.L_43 - .L_42)
.L_42:
        /*0a94*/ 	.word	0x00000100
        /*0a98*/ 	.word	0x00000001
        /*0a9c*/ 	.word	0x00000001
.L_43:


//--------------------- .nv.callgraph             --------------------------
	.section	.nv.callgraph,"",@"SHT_CUDA_CALLGRAPH"
	.align	4
	.sectionentsize	8
	.align		4
        /*0000*/ 	.word	0x00000000
	.align		4
        /*0004*/ 	.word	0xffffffff
	.align		4
        /*0008*/ 	.word	0x00000000
	.align		4
        /*000c*/ 	.word	0xfffffffe
	.align		4
        /*0010*/ 	.word	0x00000000
	.align		4
        /*0014*/ 	.word	0xfffffffd
	.align		4
        /*0018*/ 	.word	0x00000000
	.align		4
        /*001c*/ 	.word	0xfffffffc


//--------------------- .nv.rel.action            --------------------------
	.section	.nv.rel.action,"",@"SHT_CUDA_RELOCINFO"
	.align	8
	.sectionentsize	8
        /*0000*/ 	.byte	0x73, 0x00, 0x00, 0x00, 0x00, 0x00, 0x00, 0x00, 0x00, 0x00, 0x00, 0x11, 0x25, 0x00, 0x05, 0x36


//--------------------- .nv.constant0.matmul_kernel --------------------------
	.section	.nv.constant0.matmul_kernel,"a",@progbits
	.sectionflags	@""
	.align	4
.nv.constant0.matmul_kernel:
	.zero		432


//--------------------- .text.matmul_kernel       --------------------------
	.section	.text.matmul_kernel,"ax",@progbits
	.sectioninfo	@"SHI_REGISTERS=32"
	.align	128
        .global         matmul_kernel
        .type           matmul_kernel,@function
        .size           matmul_kernel,(.L_x_5 - matmul_kernel)
        .other          matmul_kernel,@"STO_CUDA_ENTRY STV_DEFAULT"
matmul_kernel:
.text.matmul_kernel:
[----:B------:R-:W-:-:S03]  /*0000*/  IMAD.MOV.U32 R1, RZ, RZ, c[0x0][0x28] ;  /* 0x00000a00ff017624 */ /* 0x000fc600078e00ff */
[----:B------:R-:W-:Y:S01]  /*0010*/  IMAD.MOV.U32 R0, RZ, RZ, c[0x0][0x17c] ;  /* 0x00005f00ff007624 */ /* 0x000fe200078e00ff */
[----:B------:R-:W0:Y:S01]  /*0020*/  S2R R11, SR_TID.X ;  /* 0x00000000000b7919 */ /* 0x000e220000002100 */
[----:B------:R-:W-:Y:S01]  /*0030*/  IADD3 R1, R1, -0x2450, RZ ;  /* 0xffffdbb001017810 */ /* 0x000fe20007ffe0ff */
[----:B------:R-:W-:Y:S02]  /*0040*/  ULDC.64 UR10, c[0x0][0x118] ;  /* 0x00004600000a7ab9 */ /* 0x000fe40000000a00 */
[----:B------:R-:W-:-:S04]  /*0050*/  IADD3 R0, R0, 0x1ff, RZ ;  /* 0x000001ff00007810 */ /* 0x000fc80007ffe0ff */
[----:B------:R-:W-:-:S04]  /*0060*/  SHF.R.S32.HI R3, RZ, 0x1f, R0 ;  /* 0x0000001fff037819 */ /* 0x000fc80000011400 */
[----:B------:R-:W-:-:S04]  /*0070*/  LEA.HI R3, R3, R0, RZ, 0x9 ;  /* 0x0000000003037211 */ /* 0x000fc800078f48ff */
[----:B------:R-:W-:Y:S02]  /*0080*/  SHF.R.S32.HI R0, RZ, 0x9, R3 ;  /* 0x00000009ff007819 */ /* 0x000fe40000011403 */
[----:B------:R-:W1:Y:S03]  /*0090*/  S2R R3, SR_CTAID.X ;  /* 0x0000000000037919 */ /* 0x000e660000002500 */
[----:B------:R-:W-:Y:S01]  /*00a0*/  IMAD.SHL.U32 R0, R0, 0x8, RZ ;  /* 0x0000000800007824 */ /* 0x000fe200078e00ff */
[----:B0-----:R-:W-:-:S04]  /*00b0*/  LOP3.LUT R28, R11, 0x80, RZ, 0xc0, !PT ;  /* 0x000000800b1c7812 */ /* 0x001fc800078ec0ff */
[-C--:B------:R-:W-:Y:S02]  /*00c0*/  IABS R7, R0.reuse ;  /* 0x0000000000077213 */ /* 0x080fe40000000000 */
[----:B------:R-:W-:Y:S02]  /*00d0*/  IABS R10, R0 ;  /* 0x00000000000a7213 */ /* 0x000fe40000000000 */
[----:B------:R-:W0:Y:S01]  /*00e0*/  I2F.RP R2, R7 ;  /* 0x0000000700027306 */ /* 0x000e220000209400 */
[----:B-1----:R-:W-:-:S07]  /*00f0*/  IABS R8, R3 ;  /* 0x0000000300087213 */ /* 0x002fce0000000000 */
[----:B0-----:R-:W0:Y:S02]  /*0100*/  MUFU.RCP R2, R2 ;  /* 0x0000000200027308 */ /* 0x001e240000001000 */
[----:B0-----:R-:W-:Y:S01]  /*0110*/  IADD3 R4, R2, 0xffffffe, RZ ;  /* 0x0ffffffe02047810 */ /* 0x001fe20007ffe0ff */
[----:B------:R-:W-:-:S05]  /*0120*/  IMAD.MOV R2, RZ, RZ, -R10 ;  /* 0x000000ffff027224 */ /* 0x000fca00078e0a0a */
[----:B------:R0:W1:Y:S02]  /*0130*/  F2I.FTZ.U32.TRUNC.NTZ R5, R4 ;  /* 0x0000000400057305 */ /* 0x000064000021f000 */
[----:B0-----:R-:W-:Y:S02]  /*0140*/  IMAD.MOV.U32 R4, RZ, RZ, RZ ;  /* 0x000000ffff047224 */ /* 0x001fe400078e00ff */
[----:B-1----:R-:W-:-:S04]  /*0150*/  IMAD.MOV R6, RZ, RZ, -R5 ;  /* 0x000000ffff067224 */ /* 0x002fc800078e0a05 */
[----:B------:R-:W-:Y:S02]  /*0160*/  IMAD R9, R6, R7, RZ ;  /* 0x0000000706097224 */ /* 0x000fe400078e02ff */
[----:B------:R-:W-:Y:S02]  /*0170*/  IMAD.MOV.U32 R6, RZ, RZ, R8 ;  /* 0x000000ffff067224 */ /* 0x000fe400078e0008 */
[----:B------:R-:W-:-:S06]  /*0180*/  IMAD.HI.U32 R5, R5, R9, R4 ;  /* 0x0000000905057227 */ /* 0x000fcc00078e0004 */
[----:B------:R-:W-:-:S04]  /*0190*/  IMAD.HI.U32 R5, R5, R6, RZ ;  /* 0x0000000605057227 */ /* 0x000fc800078e00ff */
[----:B------:R-:W-:-:S05]  /*01a0*/  IMAD R2, R5, R2, R6 ;  /* 0x0000000205027224 */ /* 0x000fca00078e0206 */
[----:B------:R-:W-:-:S13]  /*01b0*/  ISETP.GT.U32.AND P1, PT, R7, R2, PT ;  /* 0x000000020700720c */ /* 0x000fda0003f24070 */
[----:B------:R-:W-:Y:S01]  /*01c0*/  @!P1 IMAD.IADD R2, R2, 0x1, -R7 ;  /* 0x0000000102029824 */ /* 0x000fe200078e0a07 */
[----:B------:R-:W-:Y:S02]  /*01d0*/  @!P1 IADD3 R5, R5, 0x1, RZ ;  /* 0x0000000105059810 */ /* 0x000fe40007ffe0ff */
[----:B------:R-:W-:Y:S02]  /*01e0*/  ISETP.NE.AND P1, PT, R0, RZ, PT ;  /* 0x000000ff0000720c */ /* 0x000fe40003f25270 */
[----:B------:R-:W-:Y:S02]  /*01f0*/  ISETP.GE.U32.AND P0, PT, R2, R7, PT ;  /* 0x000000070200720c */ /* 0x000fe40003f06070 */
[----:B------:R-:W-:-:S04]  /*0200*/  LOP3.LUT R2, R3, R0, RZ, 0x3c, !PT ;  /* 0x0000000003027212 */ /* 0x000fc800078e3cff */
[----:B------:R-:W-:Y:S01]  /*0210*/  ISETP.GE.AND P2, PT, R2, RZ, PT ;  /* 0x000000ff0200720c */ /* 0x000fe20003f46270 */
[----:B------:R-:W-:-:S05]  /*0220*/  IMAD.MOV.U32 R2, RZ, RZ, c[0x0][0x178] ;  /* 0x00005e00ff027624 */ /* 0x000fca00078e00ff */
[----:B------:R-:W-:Y:S02]  /*0230*/  IADD3 R2, R2, 0x3f, RZ ;  /* 0x0000003f02027810 */ /* 0x000fe40007ffe0ff */
[----:B------:R-:W-:-:S05]  /*0240*/  @P0 IADD3 R5, R5, 0x1, RZ ;  /* 0x0000000105050810 */ /* 0x000fca0007ffe0ff */
[----:B------:R-:W-:Y:S01]  /*0250*/  IMAD.MOV.U32 R4, RZ, RZ, R5 ;  /* 0x000000ffff047224 */ /* 0x000fe200078e0005 */
[----:B------:R-:W-:-:S03]  /*0260*/  SHF.R.S32.HI R5, RZ, 0x1f, R2 ;  /* 0x0000001fff057819 */ /* 0x000fc60000011402 */
[----:B------:R-:W-:Y:S01]  /*0270*/  @!P2 IMAD.MOV R4, RZ, RZ, -R4 ;  /* 0x000000ffff04a224 */ /* 0x000fe200078e0a04 */
[----:B------:R-:W-:Y:S02]  /*0280*/  @!P1 LOP3.LUT R4, RZ, R0, RZ, 0x33, !PT ;  /* 0x00000000ff049212 */ /* 0x000fe400078e33ff */
[----:B------:R-:W-:-:S03]  /*0290*/  LEA.HI R5, R5, R2, RZ, 0x6 ;  /* 0x0000000205057211 */ /* 0x000fc600078f30ff */
[----:B------:R-:W-:Y:S02]  /*02a0*/  IMAD.SHL.U32 R2, R4, 0x8, RZ ;  /* 0x0000000804027824 */ /* 0x000fe400078e00ff */
[----:B------:R-:W-:-:S03]  /*02b0*/  IMAD.MOV R4, RZ, RZ, -R4 ;  /* 0x000000ffff047224 */ /* 0x000fc600078e0a04 */
[----:B------:R-:W-:Y:S01]  /*02c0*/  LEA.HI.SX32 R5, R5, -R2, 0x1a ;  /* 0x8000000205057211 */ /* 0x000fe200078fd2ff */
[----:B------:R-:W-:Y:S02]  /*02d0*/  IMAD R9, R0, R4, R3 ;  /* 0x0000000400097224 */ /* 0x000fe400078e0203 */
[----:B------:R-:W-:Y:S01]  /*02e0*/  IMAD.MOV.U32 R4, RZ, RZ, RZ ;  /* 0x000000ffff047224 */ /* 0x000fe200078e00ff */
[----:B------:R-:W-:-:S04]  /*02f0*/  IMNMX R10, R5, 0x8, PT ;  /* 0x00000008050a7817 */ /* 0x000fc80003800200 */
[-C--:B------:R-:W-:Y:S02]  /*0300*/  IABS R8, R10.reuse ;  /* 0x0000000a00087213 */ /* 0x080fe40000000000 */
[----:B------:R-:W-:Y:S02]  /*0310*/  IABS R0, R10 ;  /* 0x0000000a00007213 */ /* 0x000fe40000000000 */
[----:B------:R-:W0:Y:S08]  /*0320*/  I2F.RP R6, R8 ;  /* 0x0000000800067306 */ /* 0x000e300000209400 */
[----:B0-----:R-:W0:Y:S02]  /*0330*/  MUFU.RCP R6, R6 ;  /* 0x0000000600067308 */ /* 0x001e240000001000 */
[----:B0-----:R-:W-:-:S06]  /*0340*/  IADD3 R5, R6, 0xffffffe, RZ ;  /* 0x0ffffffe06057810 */ /* 0x001fcc0007ffe0ff */
[----:B------:R-:W0:Y:S02]  /*0350*/  F2I.FTZ.U32.TRUNC.NTZ R5, R5 ;  /* 0x0000000500057305 */ /* 0x000e24000021f000 */
[----:B0-----:R-:W-:-:S04]  /*0360*/  IMAD.MOV R7, RZ, RZ, -R5 ;  /* 0x000000ffff077224 */ /* 0x001fc800078e0a05 */
[----:B------:R-:W-:Y:S01]  /*0370*/  IMAD.MOV.U32 R3, RZ, RZ, R7 ;  /* 0x000000ffff037224 */ /* 0x000fe200078e0007 */
[----:B------:R-:W-:-:S03]  /*0380*/  IABS R7, R9 ;  /* 0x0000000900077213 */ /* 0x000fc60000000000 */
[----:B------:R-:W-:-:S04]  /*0390*/  IMAD R3, R3, R8, RZ ;  /* 0x0000000803037224 */ /* 0x000fc800078e02ff */
[----:B------:R-:W-:-:S04]  /*03a0*/  IMAD.HI.U32 R4, R5, R3, R4 ;  /* 0x0000000305047227 */ /* 0x000fc800078e0004 */
[----:B------:R-:W-:Y:S02]  /*03b0*/  IMAD.MOV R3, RZ, RZ, -R0 ;  /* 0x000000ffff037224 */ /* 0x000fe400078e0a00 */
[----:B------:R-:W-:Y:S01]  /*03c0*/  IMAD.HI.U32 R0, R4, R7, RZ ;  /* 0x0000000704007227 */ /* 0x000fe200078e00ff */
[----:B------:R-:W-:-:S03]  /*03d0*/  SHF.R.U32.HI R4, RZ, 0x6, R11 ;  /* 0x00000006ff047819 */ /* 0x000fc6000001160b */
[----:B------:R-:W-:Y:S01]  /*03e0*/  IMAD R3, R0, R3, R7 ;  /* 0x0000000300037224 */ /* 0x000fe200078e0207 */
[----:B------:R-:W-:Y:S01]  /*03f0*/  SGXT.U32 R12, R4, 0x2 ;  /* 0x00000002040c781a */ /* 0x000fe20000000000 */
[----:B------:R-:W-:-:S03]  /*0400*/  IMAD.MOV.U32 R7, RZ, RZ, 0x7f ;  /* 0x0000007fff077424 */ /* 0x000fc600078e00ff */
[----:B------:R-:W-:Y:S02]  /*0410*/  ISETP.GT.U32.AND P1, PT, R8, R3, PT ;  /* 0x000000030800720c */ /* 0x000fe40003f24070 */
[----:B------:R-:W-:Y:S02]  /*0420*/  IADD3 R7, R7, c[0x0][0x180], RZ ;  /* 0x0000600007077a10 */ /* 0x000fe40007ffe0ff */
[C---:B------:R-:W-:Y:S02]  /*0430*/  LOP3.LUT R4, R12.reuse, 0xc, RZ, 0xfc, !PT ;  /* 0x0000000c0c047812 */ /* 0x040fe400078efcff */
[C---:B------:R-:W-:Y:S02]  /*0440*/  LOP3.LUT R4, R12.reuse, 0x18, RZ, 0xfc, !PT ;  /* 0x000000180c047812 */ /* 0x040fe400078efcff */
[C---:B------:R-:W-:Y:S02]  /*0450*/  LOP3.LUT R4, R12.reuse, 0x24, RZ, 0xfc, !PT ;  /* 0x000000240c047812 */ /* 0x040fe400078efcff */
[----:B------:R-:W-:-:S02]  /*0460*/  LOP3.LUT R4, R12, 0x30, RZ, 0xfc, !PT ;  /* 0x000000300c047812 */ /* 0x000fc400078efcff */
[----:B------:R-:W-:Y:S01]  /*0470*/  LOP3.LUT R4, R12, 0x3c, RZ, 0xfc, !PT ;  /* 0x0000003c0c047812 */ /* 0x000fe200078efcff */
[----:B------:R-:W-:Y:S01]  /*0480*/  @!P1 IMAD.IADD R3, R3, 0x1, -R8 ;  /* 0x0000000103039824 */ /* 0x000fe200078e0a08 */
[----:B------:R-:W-:Y:S02]  /*0490*/  @!P1 IADD3 R0, R0, 0x1, RZ ;  /* 0x0000000100009810 */ /* 0x000fe40007ffe0ff */
[----:B------:R-:W-:Y:S02]  /*04a0*/  ISETP.NE.AND P1, PT, R10, RZ, PT ;  /* 0x000000ff0a00720c */ /* 0x000fe40003f25270 */
[----:B------:R-:W-:Y:S02]  /*04b0*/  ISETP.GE.U32.AND P0, PT, R3, R8, PT ;  /* 0x000000080300720c */ /* 0x000fe40003f06070 */
[----:B------:R-:W-:Y:S02]  /*04c0*/  LOP3.LUT R3, R9, R10, RZ, 0x3c, !PT ;  /* 0x0000000a09037212 */ /* 0x000fe400078e3cff */
[----:B------:R-:W-:-:S02]  /*04d0*/  LOP3.LUT R4, R12, 0x48, RZ, 0xfc, !PT ;  /* 0x000000480c047812 */ /* 0x000fc400078efcff */
[----:B------:R-:W-:Y:S02]  /*04e0*/  ISETP.GE.AND P2, PT, R3, RZ, PT ;  /* 0x000000ff0300720c */ /* 0x000fe40003f46270 */
[C---:B------:R-:W-:Y:S02]  /*04f0*/  LOP3.LUT R4, R12.reuse, 0x54, RZ, 0xfc, !PT ;  /* 0x000000540c047812 */ /* 0x040fe400078efcff */
[C---:B------:R-:W-:Y:S02]  /*0500*/  LOP3.LUT R4, R12.reuse, 0x60, RZ, 0xfc, !PT ;  /* 0x000000600c047812 */ /* 0x040fe400078efcff */
[----:B------:R-:W-:Y:S02]  /*0510*/  LOP3.LUT R4, R12, 0x6c, RZ, 0xfc, !PT ;  /* 0x0000006c0c047812 */ /* 0x000fe400078efcff */
[----:B------:R-:W-:Y:S02]  /*0520*/  @P0 IADD3 R0, R0, 0x1, RZ ;  /* 0x0000000100000810 */ /* 0x000fe40007ffe0ff */
[----:B------:R-:W-:-:S02]  /*0530*/  ISETP.GT.AND P0, PT, R7, 0x7f, PT ;  /* 0x0000007f0700780c */ /* 0x000fc40003f04270 */
[----:B------:R-:W-:Y:S01]  /*0540*/  LOP3.LUT R4, R12, 0x78, RZ, 0xfc, !PT ;  /* 0x000000780c047812 */ /* 0x000fe200078efcff */
[----:B------:R-:W-:Y:S01]  /*0550*/  @!P2 IMAD.MOV R0, RZ, RZ, -R0 ;  /* 0x000000ffff00a224 */ /* 0x000fe200078e0a00 */
[----:B------:R-:W-:-:S05]  /*0560*/  @!P1 LOP3.LUT R0, RZ, R10, RZ, 0x33, !PT ;  /* 0x0000000aff009212 */ /* 0x000fca00078e33ff */
[----:B------:R-:W-:-:S04]  /*0570*/  IMAD.MOV R3, RZ, RZ, -R0 ;  /* 0x000000ffff037224 */ /* 0x000fc800078e0a00 */
[----:B------:R-:W-:-:S04]  /*0580*/  IMAD R3, R10, R3, R9 ;  /* 0x000000030a037224 */ /* 0x000fc800078e0209 */
[----:B------:R-:W-:Y:S01]  /*0590*/  IMAD.IADD R3, R2, 0x1, R3 ;  /* 0x0000000102037824 */ /* 0x000fe200078e0203 */
[----:B------:R-:W-:-:S05]  /*05a0*/  LOP3.LUT R2, R11, 0x3f, RZ, 0xc0, !PT ;  /* 0x0000003f0b027812 */ /* 0x000fca00078ec0ff */
[----:B------:R-:W-:Y:S01]  /*05b0*/  IMAD R2, R3, 0x40, R2 ;  /* 0x0000004003027824 */ /* 0x000fe200078e0202 */
[C---:B------:R-:W-:Y:S02]  /*05c0*/  LOP3.LUT R3, R12.reuse, 0x4, RZ, 0xfc, !PT ;  /* 0x000000040c037812 */ /* 0x040fe400078efcff */
[C---:B------:R-:W-:Y:S02]  /*05d0*/  LOP3.LUT R3, R12.reuse, 0x10, RZ, 0xfc, !PT ;  /* 0x000000100c037812 */ /* 0x040fe400078efcff */
[----:B------:R0:W-:Y:S01]  /*05e0*/  STL [R1+0xd20], R2 ;  /* 0x000d200201007387 */ /* 0x0001e20000100800 */
[C---:B------:R-:W-:Y:S02]  /*05f0*/  LOP3.LUT R3, R12.reuse, 0x1c, RZ, 0xfc, !PT ;  /* 0x0000001c0c037812 */ /* 0x040fe400078efcff */
[C---:B------:R-:W-:Y:S02]  /*0600*/  LOP3.LUT R3, R12.reuse, 0x28, RZ, 0xfc, !PT ;  /* 0x000000280c037812 */ /* 0x040fe400078efcff */
[----:B------:R-:W-:-:S02]  /*0610*/  LOP3.LUT R3, R12, 0x34, RZ, 0xfc, !PT ;  /* 0x000000340c037812 */ /* 0x000fc400078efcff */
[C---:B------:R-:W-:Y:S02]  /*0620*/  LOP3.LUT R3, R12.reuse, 0x40, RZ, 0xfc, !PT ;  /* 0x000000400c037812 */ /* 0x040fe400078efcff */
[C---:B------:R-:W-:Y:S02]  /*0630*/  LOP3.LUT R3, R12.reuse, 0x4c, RZ, 0xfc, !PT ;  /* 0x0000004c0c037812 */ /* 0x040fe400078efcff */
[C---:B0-----:R-:W-:Y:S02]  /*0640*/  LOP3.LUT R2, R12.reuse, 0x8, RZ, 0xfc, !PT ;  /* 0x000000080c027812 */ /* 0x041fe400078efcff */
[C---:B------:R-:W-:Y:S02]  /*0650*/  LOP3.LUT R2, R12.reuse, 0x14, RZ, 0xfc, !PT ;  /* 0x000000140c027812 */ /* 0x040fe400078efcff */
[C---:B------:R-:W-:Y:S02]  /*0660*/  LOP3.LUT R2, R12.reuse, 0x20, RZ, 0xfc, !PT ;  /* 0x000000200c027812 */ /* 0x040fe400078efcff */
[----:B------:R-:W-:-:S02]  /*0670*/  LOP3.LUT R2, R12, 0x2c, RZ, 0xfc, !PT ;  /* 0x0000002c0c027812 */ /* 0x000fc400078efcff */
[C---:B------:R-:W-:Y:S02]  /*0680*/  LOP3.LUT R2, R12.reuse, 0x38, RZ, 0xfc, !PT ;  /* 0x000000380c027812 */ /* 0x040fe400078efcff */
[C---:B------:R-:W-:Y:S02]  /*0690*/  LOP3.LUT R2, R12.reuse, 0x44, RZ, 0xfc, !PT ;  /* 0x000000440c027812 */ /* 0x040fe400078efcff */
[C---:B------:R-:W-:Y:S02]  /*06a0*/  LOP3.LUT R2, R12.reuse, 0x50, RZ, 0xfc, !PT ;  /* 0x000000500c027812 */ /* 0x040fe400078efcff */
[C---:B------:R-:W-:Y:S02]  /*06b0*/  LOP3.LUT R2, R12.reuse, 0x5c, RZ, 0xfc, !PT ;  /* 0x0000005c0c027812 */ /* 0x040fe400078efcff */
[C---:B------:R-:W-:Y:S02]  /*06c0*/  LOP3.LUT R2, R12.reuse, 0x68, RZ, 0xfc, !PT ;  /* 0x000000680c027812 */ /* 0x040fe400078efcff */
[----:B------:R-:W-:Y:S01]  /*06d0*/  LOP3.LUT R2, R12, 0x74, RZ, 0xfc, !PT ;  /* 0x000000740c027812 */ /* 0x000fe200078efcff */
[----:B------:R-:W-:Y:S01]  /*06e0*/  IMAD.SHL.U32 R2, R0, 0x200, RZ ;  /* 0x0000020000027824 */ /* 0x000fe200078e00ff */
[----:B------:R-:W-:-:S02]  /*06f0*/  LOP3.LUT R3, R12, 0x58, RZ, 0xfc, !PT ;  /* 0x000000580c037812 */ /* 0x000fc400078efcff */
[C---:B------:R-:W-:Y:S02]  /*0700*/  LOP3.LUT R3, R12.reuse, 0x64, RZ, 0xfc, !PT ;  /* 0x000000640c037812 */ /* 0x040fe400078efcff */
[----:B------:R0:W-:Y:S01]  /*0710*/  STL [R1+0x3f4], R2 ;  /* 0x0003f40201007387 */ /* 0x0001e20000100800 */
[C---:B------:R-:W-:Y:S02]  /*0720*/  LOP3.LUT R3, R12.reuse, 0x70, RZ, 0xfc, !PT ;  /* 0x000000700c037812 */ /* 0x040fe400078efcff */
[----:B------:R-:W-:Y:S01]  /*0730*/  LOP3.LUT R3, R12, 0x7c, RZ, 0xfc, !PT ;  /* 0x0000007c0c037812 */ /* 0x000fe200078efcff */
[----:B------:R-:W-:Y:S05]  /*0740*/  @P0 BRA `(.L_x_0) ;  /* 0x0000038000000947 */ /* 0x000fea0003800000 */
[----:B------:R1:W-:Y:S01]  /*0750*/  STL [R1], RZ ;  /* 0x000000ff01007387 */ /* 0x0003e20000100800 */
[----:B------:R-:W-:Y:S01]  /*0760*/  IMAD.SHL.U32 R0, R11, 0x40, RZ ;  /* 0x000000400b007824 */ /* 0x000fe200078e00ff */
[----:B------:R-:W-:Y:S01]  /*0770*/  CS2R R24, SRZ ;  /* 0x0000000000187805 */ /* 0x000fe2000001ff00 */
[----:B------:R-:W-:Y:S01]  /*0780*/  CS2R R26, SRZ ;  /* 0x00000000001a7805 */ /* 0x000fe2000001ff00 */
[----:B------:R1:W-:Y:S01]  /*0790*/  STL [R1+0x4], RZ ;  /* 0x000004ff01007387 */ /* 0x0003e20000100800 */
[----:B------:R-:W-:Y:S01]  /*07a0*/  CS2R R20, SRZ ;  /* 0x0000000000147805 */ /* 0x000fe2000001ff00 */
[----:B------:R-:W-:Y:S01]  /*07b0*/  LOP3.LUT R0, R0, 0x3800, RZ, 0xc0, !PT ;  /* 0x0000380000007812 */ /* 0x000fe200078ec0ff */
[----:B------:R-:W-:Y:S01]  /*07c0*/  CS2R R22, SRZ ;  /* 0x0000000000167805 */ /* 0x000fe2000001ff00 */
[----:B------:R1:W-:Y:S01]  /*07d0*/  STL [R1+0x8], RZ ;  /* 0x000008ff01007387 */ /* 0x0003e20000100800 */
[----:B------:R-:W-:Y:S01]  /*07e0*/  CS2R R16, SRZ ;  /* 0x0000000000107805 */ /* 0x000fe2000001ff00 */
[----:B------:R-:W-:Y:S01]  /*07f0*/  CS2R R18, SRZ ;  /* 0x0000000000127805 */ /* 0x000fe2000001ff00 */
[----:B------:R-:W-:Y:S01]  /*0800*/  CS2R R12, SRZ ;  /* 0x00000000000c7805 */ /* 0x000fe2000001ff00 */
[----:B------:R1:W-:Y:S01]  /*0810*/  STL [R1+0xc], RZ ;  /* 0x00000cff01007387 */ /* 0x0003e20000100800 */
[----:B------:R-:W-:Y:S01]  /*0820*/  CS2R R14, SRZ ;  /* 0x00000000000e7805 */ /* 0x000fe2000001ff00 */
[----:B------:R-:W-:Y:S01]  /*0830*/  CS2R R8, SRZ ;  /* 0x0000000000087805 */ /* 0x000fe2000001ff00 */
[----:B------:R-:W-:Y:S01]  /*0840*/  CS2R R10, SRZ ;  /* 0x00000000000a7805 */ /* 0x000fe2000001ff00 */
[----:B------:R1:W-:Y:S01]  /*0850*/  STL [R1+0x10], RZ ;  /* 0x000010ff01007387 */ /* 0x0003e20000100800 */
[----:B------:R-:W-:Y:S01]  /*0860*/  CS2R R4, SRZ ;  /* 0x0000000000047805 */ /* 0x000fe2000001ff00 */
[----:B------:R-:W-:-:S02]  /*0870*/  CS2R R6, SRZ ;  /* 0x0000000000067805 */ /* 0x000fc4000001ff00 */
[----:B------:R1:W-:Y:S04]  /*0880*/  STL [R1+0x14], RZ ;  /* 0x000014ff01007387 */ /* 0x0003e80000100800 */
        /* <DEDUP_REMOVED lines=34> */
[----:B------:R1:W-:Y:S01]  /*0ab0*/  STL [R1+0xd1c], R0 ;  /* 0x000d1c0001007387 */ /* 0x0003e20000100800 */
[----:B------:R-:W-:Y:S05]  /*0ac0*/  BRA `(.L_x_1) ;  /* 0x0003e31000007947 */ /* 0x000fea0003800000 */
.L_x_0:
[----:B------:R-:W-:Y:S01]  /*0ad0*/  IABS R26, c[0x0][0x17c] ;  /* 0x00005f00001a7a13 */ /* 0x000fe20000000000 */
[----:B------:R-:W-:Y:S01]  /*0ae0*/  IMAD.MOV.U32 R4, RZ, RZ, RZ ;  /* 0x000000ffff047224 */ /* 0x000fe200078e00ff */
[----:B0-----:R-:W-:Y:S01]  /*0af0*/  LEA.HI R2, R28, R2, RZ, 0x19 ;  /* 0x000000021c027211 */ /* 0x001fe200078fc8ff */
[----:B------:R-:W-:Y:S01]  /*0b00*/  ULDC.64 UR6, c[0x0][0x188] ;  /* 0x0000620000067ab9 */ /* 0x000fe20000000a00 */
[----:B------:R-:W0:Y:S01]  /*0b10*/  I2F.RP R0, R26 ;  /* 0x0000001a00007306 */ /* 0x000e220000209400 */
[----:B------:R-:W-:-:S02]  /*0b20*/  SHF.R.S32.HI R10, RZ, 0x1f, R7 ;  /* 0x0000001fff0a7819 */ /* 0x000fc40000011407 */
[C---:B------:R-:W-:Y:S02]  /*0b30*/  IADD3 R3, R2.reuse, 0x1fc, RZ ;  /* 0x000001fc02037810 */ /* 0x040fe40007ffe0ff */
[C---:B------:R-:W-:Y:S02]  /*0b40*/  IADD3 R6, R2.reuse, 0x1fe, RZ ;  /* 0x000001fe02067810 */ /* 0x040fe40007ffe0ff */
[----:B------:R-:W-:Y:S02]  /*0b50*/  IABS R19, R3 ;  /* 0x0000000300137213 */ /* 0x000fe40000000000 */
[----:B------:R-:W-:Y:S02]  /*0b60*/  IABS R18, R6 ;  /* 0x0000000600127213 */ /* 0x000fe40000000000 */
[----:B------:R-:W-:Y:S02]  /*0b70*/  IADD3 R16, R2, 0x1f8, RZ ;  /* 0x000001f802107810 */ /* 0x000fe40007ffe0ff */
[----:B------:R-:W-:-:S02]  /*0b80*/  LEA.HI R7, R10, R7, RZ, 0x7 ;  /* 0x000000070a077211 */ /* 0x000fc400078f38ff */
[----:B------:R-:W-:Y:S01]  /*0b90*/  ISETP.GE.AND P3, PT, R16, RZ, PT ;  /* 0x000000ff1000720c */ /* 0x000fe20003f66270 */
[----:B0-----:R-:W0:Y:S01]  /*0ba0*/  MUFU.RCP R0, R0 ;  /* 0x0000000000007308 */ /* 0x001e220000001000 */
[----:B------:R-:W-:Y:S01]  /*0bb0*/  IABS R16, R16 ;  /* 0x0000001000107213 */ /* 0x000fe20000000000 */
[----:B------:R1:W-:Y:S01]  /*0bc0*/  STL [R1+0xd04], R7 ;  /* 0x000d040701007387 */ /* 0x0003e20000100800 */
[----:B------:R-:W-:Y:S02]  /*0bd0*/  ISETP.GE.AND P2, PT, R6, RZ, PT ;  /* 0x000000ff0600720c */ /* 0x000fe40003f46270 */
[C---:B------:R-:W-:Y:S02]  /*0be0*/  IADD3 R6, R2.reuse, 0x1f4, RZ ;  /* 0x000001f402067810 */ /* 0x040fe40007ffe0ff */
[----:B------:R-:W-:Y:S02]  /*0bf0*/  IADD3 R12, R2, 0x1ee, RZ ;  /* 0x000001ee020c7810 */ /* 0x000fe40007ffe0ff */
[----:B------:R-:W-:-:S02]  /*0c00*/  IABS R11, R6 ;  /* 0x00000006000b7213 */ /* 0x000fc40000000000 */
[----:B------:R-:W-:Y:S02]  /*0c10*/  ISETP.GE.AND P1, PT, R3, RZ, PT ;  /* 0x000000ff0300720c */ /* 0x000fe40003f26270 */
[C---:B------:R-:W-:Y:S02]  /*0c20*/  IADD3 R14, R2.reuse, 0x1ea, RZ ;  /* 0x000001ea020e7810 */ /* 0x040fe40007ffe0ff */
[----:B------:R-:W-:Y:S02]  /*0c30*/  IADD3 R13, R2, 0x1ec, RZ ;  /* 0x000001ec020d7810 */ /* 0x000fe40007ffe0ff */
[----:B0-----:R-:W-:-:S04]  /*0c40*/  IADD3 R0, R0, 0xffffffe, RZ ;  /* 0x0ffffffe00007810 */ /* 0x001fc80007ffe0ff */
[----:B------:R-:W0:Y:S02]  /*0c50*/  F2I.FTZ.U32.TRUNC.NTZ R5, R0 ;  /* 0x0000000000057305 */ /* 0x000e24000021f000 */
[----:B0-----:R-:W-:-:S04]  /*0c60*/  IMAD.MOV R0, RZ, RZ, -R5 ;  /* 0x000000ffff007224 */ /* 0x001fc800078e0a05 */
[----:B------:R-:W-:-:S04]  /*0c70*/  IMAD R0, R0, R26, RZ ;  /* 0x0000001a00007224 */ /* 0x000fc800078e02ff */
[----:B------:R-:W-:Y:S01]  /*0c80*/  IMAD.HI.U32 R0, R5, R0, R4 ;  /* 0x0000000005007227 */ /* 0x000fe200078e0004 */
[----:B------:R-:W-:-:S04]  /*0c90*/  IADD3 R4, R2, 0x1fa, RZ ;  /* 0x000001fa02047810 */ /* 0x000fc80007ffe0ff */
[----:B------:R-:W-:Y:S01]  /*0ca0*/  IABS R17, R4 ;  /* 0x0000000400117213 */ /* 0x000fe20000000000 */
[----:B------:R-:W-:Y:S01]  /*0cb0*/  IMAD.HI.U32 R5, R0, R19, RZ ;  /* 0x0000001300057227 */ /* 0x000fe200078e00ff */
[----:B------:R-:W-:-:S03]  /*0cc0*/  ISETP.GE.AND P5, PT, R4, RZ, PT ;  /* 0x000000ff0400720c */ /* 0x000fc60003fa6270 */
[----:B------:R-:W-:Y:S02]  /*0cd0*/  IMAD.MOV R5, RZ, RZ, -R5 ;  /* 0x000000ffff057224 */ /* 0x000fe400078e0a05 */
[----:B------:R-:W-:-:S04]  /*0ce0*/  IMAD.HI.U32 R9, R0, R18, RZ ;  /* 0x0000001200097227 */ /* 0x000fc800078e00ff */
[----:B------:R-:W-:Y:S01]  /*0cf0*/  IMAD R19, R26, R5, R19 ;  /* 0x000000051a137224 */ /* 0x000fe200078e0213 */
[----:B------:R-:W-:Y:S01]  /*0d00*/  IADD3 R5, R2, 0x1f2, RZ ;  /* 0x000001f202057810 */ /* 0x000fe20007ffe0ff */
[----:B------:R-:W-:-:S03]  /*0d10*/  IMAD.HI.U32 R8, R0, R17, RZ ;  /* 0x0000001100087227 */ /* 0x000fc600078e00ff */
[C---:B------:R-:W-:Y:S01]  /*0d20*/  ISETP.GT.U32.AND P4, PT, R26.reuse, R19, PT ;  /* 0x000000131a00720c */ /* 0x040fe20003f84070 */
[----:B------:R-:W-:Y:S01]  /*0d30*/  IMAD.MOV R9, RZ, RZ, -R9 ;  /* 0x000000ffff097224 */ /* 0x000fe200078e0a09 */
[----:B------:R-:W-:Y:S01]  /*0d40*/  IABS R10, R5 ;  /* 0x00000005000a7213 */ /* 0x000fe20000000000 */
[----:B------:R-:W-:Y:S02]  /*0d50*/  IMAD.MOV R8, RZ, RZ, -R8 ;  /* 0x000000ffff087224 */ /* 0x000fe400078e0a08 */
[C---:B------:R-:W-:Y:S02]  /*0d60*/  IMAD R18, R26.reuse, R9, R18 ;  /* 0x000000091a127224 */ /* 0x040fe400078e0212 */
[----:B------:R-:W-:Y:S01]  /*0d70*/  IMAD R17, R26, R8, R17 ;  /* 0x000000081a117224 */ /* 0x000fe200078e0211 */
[----:B------:R-:W-:Y:S01]  /*0d80*/  IADD3 R8, R2, 0x1f6, RZ ;  /* 0x000001f602087810 */ /* 0x000fe20007ffe0ff */
[----:B------:R-:W-:Y:S01]  /*0d90*/  IMAD.HI.U32 R9, R0, R16, RZ ;  /* 0x0000001000097227 */ /* 0x000fe200078e00ff */
[----:B------:R-:W-:-:S02]  /*0da0*/  ISETP.GT.U32.AND P0, PT, R26, R18, PT ;  /* 0x000000121a00720c */ /* 0x000fc40003f04070 */
[----:B------:R-:W-:Y:S01]  /*0db0*/  IABS R15, R8 ;  /* 0x00000008000f7213 */ /* 0x000fe20000000000 */
[----:B------:R-:W-:Y:S01]  /*0dc0*/  @!P4 IMAD.IADD R19, R19, 0x1, -R26 ;  /* 0x000000011313c824 */ /* 0x000fe200078e0a1a */
[----:B------:R-:W-:Y:S01]  /*0dd0*/  ISETP.GT.U32.AND P6, PT, R26, R17, PT ;  /* 0x000000111a00720c */ /* 0x000fe20003fc4070 */
[----:B------:R-:W-:Y:S02]  /*0de0*/  IMAD.MOV R9, RZ, RZ, -R9 ;  /* 0x000000ffff097224 */ /* 0x000fe400078e0a09 */
[----:B-1----:R-:W-:Y:S01]  /*0df0*/  IMAD.HI.U32 R7, R0, R15, RZ ;  /* 0x0000000f00077227 */ /* 0x002fe200078e00ff */
[----:B------:R-:W-:-:S03]  /*0e00*/  ISETP.GT.U32.AND P4, PT, R26, R19, PT ;  /* 0x000000131a00720c */ /* 0x000fc60003f84070 */
[----:B------:R-:W-:Y:S02]  /*0e10*/  IMAD.MOV R7, RZ, RZ, -R7 ;  /* 0x000000ffff077224 */ /* 0x000fe400078e0a07 */
[----:B------:R-:W-:Y:S02]  /*0e20*/  @!P0 IMAD.IADD R18, R18, 0x1, -R26 ;  /* 0x0000000112128824 */ /* 0x000fe400078e0a1a */
[C---:B------:R-:W-:Y:S02]  /*0e30*/  IMAD R16, R26.reuse, R9, R16 ;  /* 0x000000091a107224 */ /* 0x040fe400078e0210 */
[C---:B------:R-:W-:Y:S01]  /*0e40*/  IMAD R15, R26.reuse, R7, R15 ;  /* 0x000000071a0f7224 */ /* 0x040fe200078e020f */
[C---:B------:R-:W-:Y:S01]  /*0e50*/  ISETP.GT.U32.AND P0, PT, R26.reuse, R18, PT ;  /* 0x000000121a00720c */ /* 0x040fe20003f04070 */
[--C-:B------:R-:W-:Y:S01]  /*0e60*/  @!P6 IMAD.IADD R17, R17, 0x1, -R26.reuse ;  /* 0x000000011111e824 */ /* 0x100fe200078e0a1a */
[----:B------:R-:W-:Y:S01]  /*0e70*/  IABS R7, R13 ;  /* 0x0000000d00077213 */ /* 0x000fe20000000000 */
[----:B------:R-:W-:Y:S01]  /*0e80*/  @!P4 IMAD.IADD R19, R19, 0x1, -R26 ;  /* 0x000000011313c824 */ /* 0x000fe200078e0a1a */
[----:B------:R-:W-:Y:S01]  /*0e90*/  ISETP.GT.U32.AND P4, PT, R26, R16, PT ;  /* 0x000000101a00720c */ /* 0x000fe20003f84070 */
[----:B------:R-:W-:Y:S01]  /*0ea0*/  IMAD.HI.U32 R4, R0, R11, RZ ;  /* 0x0000000b00047227 */ /* 0x000fe200078e00ff */
[----:B------:R-:W-:-:S03]  /*0eb0*/  ISETP.GT.U32.AND P6, PT, R26, R15, PT ;  /* 0x0000000f1a00720c */ /* 0x000fc60003fc4070 */
[----:B------:R-:W-:Y:S02]  /*0ec0*/  IMAD.MOV R4, RZ, RZ, -R4 ;  /* 0x000000ffff047224 */ /* 0x000fe400078e0a04 */
[----:B------:R-:W-:-:S04]  /*0ed0*/  IMAD.HI.U32 R3, R0, R10, RZ ;  /* 0x0000000a00037227 */ /* 0x000fc800078e00ff */
[--C-:B------:R-:W-:Y:S01]  /*0ee0*/  @!P0 IMAD.IADD R18, R18, 0x1, -R26.reuse ;  /* 0x0000000112128824 */ /* 0x100fe200078e0a1a */
[----:B------:R-:W-:Y:S01]  /*0ef0*/  ISETP.GE.AND P0, PT, R8, RZ, PT ;  /* 0x000000ff0800720c */ /* 0x000fe20003f06270 */
[----:B------:R-:W-:Y:S01]  /*0f00*/  IMAD R11, R26, R4, R11 ;  /* 0x000000041a0b7224 */ /* 0x000fe200078e020b */
[----:B------:R-:W-:Y:S01]  /*0f10*/  IADD3 R4, R2, 0x1f0, RZ ;  /* 0x000001f002047810 */ /* 0x000fe20007ffe0ff */
[--C-:B------:R-:W-:Y:S01]  /*0f20*/  @!P4 IMAD.IADD R16, R16, 0x1, -R26.reuse ;  /* 0x000000011010c824 */ /* 0x100fe200078e0a1a */
[----:B------:R-:W-:Y:S01]  /*0f30*/  IABS R8, R12 ;  /* 0x0000000c00087213 */ /* 0x000fe20000000000 */
[----:B------:R-:W-:Y:S01]  /*0f40*/  @!P6 IMAD.IADD R15, R15, 0x1, -R26 ;  /* 0x000000010f0fe824 */ /* 0x000fe200078e0a1a */
[C---:B------:R-:W-:Y:S01]  /*0f50*/  ISETP.GT.U32.AND P4, PT, R26.reuse, R17, PT ;  /* 0x000000111a00720c */ /* 0x040fe20003f84070 */
[----:B------:R-:W-:Y:S01]  /*0f60*/  IMAD.MOV.U32 R21, RZ, RZ, R18 ;  /* 0x000000ffff157224 */ /* 0x000fe200078e0012 */
[----:B------:R-:W-:Y:S01]  /*0f70*/  IABS R9, R4 ;  /* 0x0000000400097213 */ /* 0x000fe20000000000 */
[----:B------:R-:W-:Y:S01]  /*0f80*/  IMAD.MOV R3, RZ, RZ, -R3 ;  /* 0x000000ffff037224 */ /* 0x000fe200078e0a03 */
[----:B------:R-:W-:Y:S01]  /*0f90*/  ISETP.GT.U32.AND P6, PT, R26, R15, PT ;  /* 0x0000000f1a00720c */ /* 0x000fe20003fc4070 */
[----:B------:R-:W-:-:S04]  /*0fa0*/  IMAD.HI.U32 R20, R0, R8, RZ ;  /* 0x0000000800147227 */ /* 0x000fc800078e00ff */
[----:B------:R-:W-:Y:S01]  /*0fb0*/  @!P2 IMAD.MOV R21, RZ, RZ, -R21 ;  /* 0x000000ffff15a224 */ /* 0x000fe200078e0a15 */
[----:B------:R-:W-:Y:S01]  /*0fc0*/  ISETP.GT.U32.AND P2, PT, R26, R16, PT ;  /* 0x000000101a00720c */ /* 0x000fe20003f44070 */
[----:B------:R-:W-:-:S03]  /*0fd0*/  IMAD.HI.U32 R18, R0, R9, RZ ;  /* 0x0000000900127227 */ /* 0x000fc600078e00ff */
[----:B------:R-:W-:Y:S01]  /*0fe0*/  STL [R1+0x94], R21 ;  /* 0x0000941501007387 */ /* 0x000fe20000100800 */
[C---:B------:R-:W-:Y:S01]  /*0ff0*/  IMAD R10, R26.reuse, R3, R10 ;  /* 0x000000031a0a7224 */ /* 0x040fe200078e020a */
[----:B------:R-:W-:Y:S01]  /*1000*/  IABS R3, R14 ;  /* 0x0000000e00037213 */ /* 0x000fe20000000000 */
[----:B------:R-:W-:Y:S02]  /*1010*/  IMAD.MOV R20, RZ, RZ, -R20 ;  /* 0x000000ffff147224 */ /* 0x000fe400078e0a14 */
[----:B------:R-:W-:Y:S02]  /*1020*/  IMAD.MOV R18, RZ, RZ, -R18 ;  /* 0x000000ffff127224 */ /* 0x000fe400078e0a12 */
[----:B------:R-:W-:Y:S01]  /*1030*/  @!P4 IMAD.IADD R17, R17, 0x1, -R26 ;  /* 0x000000011111c824 */ /* 0x000fe200078e0a1a */
[C---:B------:R-:W-:Y:S01]  /*1040*/  ISETP.GT.U32.AND P4, PT, R26.reuse, R10, PT ;  /* 0x0000000a1a00720c */ /* 0x040fe20003f84070 */
[C---:B------:R-:W-:Y:S02]  /*1050*/  IMAD R8, R26.reuse, R20, R8 ;  /* 0x000000141a087224 */ /* 0x040fe400078e0208 */
[----:B------:R-:W-:-:S02]  /*1060*/  IMAD R9, R26, R18, R9 ;  /* 0x000000121a097224 */ /* 0x000fc400078e0209 */
[--C-:B------:R-:W-:Y:S01]  /*1070*/  @!P6 IMAD.IADD R15, R15, 0x1, -R26.reuse ;  /* 0x000000010f0fe824 */ /* 0x100fe200078e0a1a */
[C---:B------:R-:W-:Y:S01]  /*1080*/  ISETP.GT.U32.AND P6, PT, R26.reuse, R8, PT ;  /* 0x000000081a00720c */ /* 0x040fe20003fc4070 */
[----:B------:R-:W-:Y:S01]  /*1090*/  @!P1 IMAD.MOV R19, RZ, RZ, -R19 ;  /* 0x000000ffff139224 */ /* 0x000fe200078e0a13 */
[----:B------:R-:W-:Y:S01]  /*10a0*/  ISETP.GT.U32.AND P1, PT, R26, R11, PT ;  /* 0x0000000b1a00720c */ /* 0x000fe20003f24070 */
[--C-:B------:R-:W-:Y:S01]  /*10b0*/  @!P2 IMAD.IADD R16, R16, 0x1, -R26.reuse ;  /* 0x000000011010a824 */ /* 0x100fe200078e0a1a */
[----:B------:R-:W-:Y:S01]  /*10c0*/  ISETP.GT.U32.AND P2, PT, R26, R9, PT ;  /* 0x000000091a00720c */ /* 0x000fe20003f44070 */
[----:B------:R-:W-:Y:S01]  /*10d0*/  IMAD.MOV.U32 R22, RZ, RZ, R17 ;  /* 0x000000ffff167224 */ /* 0x000fe200078e0011 */
[----:B------:R0:W-:Y:S01]  /*10e0*/  STL [R1+0x68], R19 ;  /* 0x0000681301007387 */ /* 0x0001e20000100800 */
[----:B------:R-:W-:Y:S01]  /*10f0*/  @!P4 IMAD.IADD R10, R10, 0x1, -R26 ;  /* 0x000000010a0ac824 */ /* 0x000fe200078e0a1a */
[----:B------:R-:W-:Y:S01]  /*1100*/  ISETP.GE.AND P4, PT, R5, RZ, PT ;  /* 0x000000ff0500720c */ /* 0x000fe20003f86270 */
[----:B------:R-:W-:-:S04]  /*1110*/  IMAD.HI.U32 R18, R0, R7, RZ ;  /* 0x0000000700127227 */ /* 0x000fc800078e00ff */
[--C-:B------:R-:W-:Y:S01]  /*1120*/  @!P6 IMAD.IADD R8, R8, 0x1, -R26.reuse ;  /* 0x000000010808e824 */ /* 0x100fe200078e0a1a */
[----:B------:R-:W-:Y:S01]  /*1130*/  ISETP.GT.U32.AND P6, PT, R26, R10, PT ;  /* 0x0000000a1a00720c */ /* 0x000fe20003fc4070 */
[----:B------:R-:W-:Y:S01]  /*1140*/  @!P1 IMAD.IADD R11, R11, 0x1, -R26 ;  /* 0x000000010b0b9824 */ /* 0x000fe200078e0a1a */
[----:B------:R-:W-:Y:S01]  /*1150*/  ISETP.GE.AND P1, PT, R6, RZ, PT ;  /* 0x000000ff0600720c */ /* 0x000fe20003f26270 */
[----:B0-----:R-:W-:Y:S01]  /*1160*/  IMAD.HI.U32 R19, R0, R3, RZ ;  /* 0x0000000300137227 */ /* 0x001fe200078e00ff */
[----:B------:R-:W-:-:S03]  /*1170*/  IADD3 R6, R2, 0x1e6, RZ ;  /* 0x000001e602067810 */ /* 0x000fc60007ffe0ff */
[----:B------:R-:W-:Y:S01]  /*1180*/  @!P2 IMAD.IADD R9, R9, 0x1, -R26 ;  /* 0x000000010909a824 */ /* 0x000fe200078e0a1a */
[C---:B------:R-:W-:Y:S01]  /*1190*/  ISETP.GT.U32.AND P2, PT, R26.reuse, R11, PT ;  /* 0x0000000b1a00720c */ /* 0x040fe20003f44070 */
[----:B------:R-:W-:Y:S02]  /*11a0*/  IMAD.MOV R19, RZ, RZ, -R19 ;  /* 0x000000ffff137224 */ /* 0x000fe400078e0a13 */
[----:B------:R-:W-:Y:S01]  /*11b0*/  IMAD.MOV.U32 R21, RZ, RZ, R16 ;  /* 0x000000ffff157224 */ /* 0x000fe200078e0010 */
[----:B------:R-:W-:Y:S01]  /*11c0*/  IABS R16, R6 ;  /* 0x0000000600107213 */ /* 0x000fe20000000000 */
[----:B------:R-:W-:Y:S01]  /*11d0*/  @!P5 IMAD.MOV R22, RZ, RZ, -R22 ;  /* 0x000000ffff16d224 */ /* 0x000fe200078e0a16 */
[C---:B------:R-:W-:Y:S01]  /*11e0*/  ISETP.GT.U32.AND P5, PT, R26.reuse, R9, PT ;  /* 0x000000091a00720c */ /* 0x040fe20003fa4070 */
[----:B------:R-:W-:Y:S02]  /*11f0*/  IMAD.MOV R18, RZ, RZ, -R18 ;  /* 0x000000ffff127224 */ /* 0x000fe400078e0a12 */
[C---:B------:R-:W-:Y:S01]  /*1200*/  IMAD R3, R26.reuse, R19, R3 ;  /* 0x000000131a037224 */ /* 0x040fe200078e0203 */
[----:B------:R-:W-:Y:S01]  /*1210*/  STL [R1+0x44], R22 ;  /* 0x0000441601007387 */ /* 0x000fe20000100800 */
[----:B------:R-:W-:Y:S01]  /*1220*/  @!P3 IMAD.MOV R21, RZ, RZ, -R21 ;  /* 0x000000ffff15b224 */ /* 0x000fe200078e0a15 */
[C---:B------:R-:W-:Y:S01]  /*1230*/  ISETP.GT.U32.AND P3, PT, R26.reuse, R8, PT ;  /* 0x000000081a00720c */ /* 0x040fe20003f64070 */
[----:B------:R-:W-:Y:S01]  /*1240*/  IMAD R5, R26, R18, R7 ;  /* 0x000000121a057224 */ /* 0x000fe200078e0207 */
[----:B------:R-:W-:Y:S01]  /*1250*/  IADD3 R7, R2, 0x1e8, RZ ;  /* 0x000001e802077810 */ /* 0x000fe20007ffe0ff */
[--C-:B------:R-:W-:Y:S01]  /*1260*/  @!P6 IMAD.IADD R10, R10, 0x1, -R26.reuse ;  /* 0x000000010a0ae824 */ /* 0x100fe200078e0a1a */
[----:B------:R-:W-:Y:S01]  /*1270*/  ISETP.GT.U32.AND P6, PT, R26, R3, PT ;  /* 0x000000031a00720c */ /* 0x000fe20003fc4070 */
[----:B------:R-:W-:Y:S01]  /*1280*/  IMAD.MOV.U32 R17, RZ, RZ, R15 ;  /* 0x000000ffff117224 */ /* 0x000fe200078e000f */
[----:B------:R-:W-:Y:S01]  /*1290*/  IABS R15, R7 ;  /* 0x00000007000f7213 */ /* 0x000fe20000000000 */
[--C-:B------:R-:W-:Y:S01]  /*12a0*/  @!P2 IMAD.IADD R11, R11, 0x1, -R26.reuse ;  /* 0x000000010b0ba824 */ /* 0x100fe200078e0a1a */
[----:B------:R-:W-:Y:S01]  /*12b0*/  ISETP.GE.AND P2, PT, R4, RZ, PT ;  /* 0x000000ff0400720c */ /* 0x000fe20003f46270 */
[----:B------:R-:W-:Y:S01]  /*12c0*/  @!P0 IMAD.MOV R17, RZ, RZ, -R17 ;  /* 0x000000ffff118224 */ /* 0x000fe200078e0a11 */
[----:B------:R-:W-:Y:S01]  /*12d0*/  ISETP.GT.U32.AND P0, PT, R26, R5, PT ;  /* 0x000000051a00720c */ /* 0x000fe20003f04070 */
[----:B------:R-:W-:Y:S01]  /*12e0*/  @!P5 IMAD.IADD R9, R9, 0x1, -R26 ;  /* 0x000000010909d824 */ /* 0x000fe200078e0a1a */
[----:B------:R-:W-:Y:S01]  /*12f0*/  ISETP.GE.AND P5, PT, R12, RZ, PT ;  /* 0x000000ff0c00720c */ /* 0x000fe20003fa6270 */
[----:B------:R-:W-:Y:S01]  /*1300*/  IMAD.MOV.U32 R4, RZ, RZ, R16 ;  /* 0x000000ffff047224 */ /* 0x000fe200078e0010 */
[----:B------:R-:W-:Y:S01]  /*1310*/  STL [R1+0x30], R21 ;  /* 0x0000301501007387 */ /* 0x000fe20000100800 */
[----:B------:R-:W-:-:S03]  /*1320*/  IMAD.HI.U32 R12, R0, R15, RZ ;  /* 0x0000000f000c7227 */ /* 0x000fc600078e00ff */
[----:B------:R0:W-:Y:S01]  /*1330*/  STL [R1+0x10], R17 ;  /* 0x0000101101007387 */ /* 0x0001e20000100800 */
[----:B------:R-:W-:Y:S01]  /*1340*/  @!P3 IMAD.IADD R8, R8, 0x1, -R26 ;  /* 0x000000010808b824 */ /* 0x000fe200078e0a1a */
[----:B------:R-:W-:Y:S01]  /*1350*/  ISETP.GE.AND P3, PT, R13, RZ, PT ;  /* 0x000000ff0d00720c */ /* 0x000fe20003f66270 */
[----:B------:R-:W-:-:S04]  /*1360*/  IMAD.HI.U32 R13, R0, R4, RZ ;  /* 0x00000004000d7227 */ /* 0x000fc800078e00ff */
[----:B------:R-:W-:Y:S02]  /*1370*/  IMAD.MOV R12, RZ, RZ, -R12 ;  /* 0x000000ffff0c7224 */ /* 0x000fe400078e0a0c */
[--C-:B------:R-:W-:Y:S01]  /*1380*/  @!P6 IMAD.IADD R3, R3, 0x1, -R26.reuse ;  /* 0x000000010303e824 */ /* 0x100fe200078e0a1a */
[----:B------:R-:W-:Y:S01]  /*1390*/  ISETP.GE.AND P6, PT, R7, RZ, PT ;  /* 0x000000ff0700720c */ /* 0x000fe20003fc6270 */
[----:B------:R-:W-:Y:S02]  /*13a0*/  IMAD.MOV.U32 R18, RZ, RZ, R11 ;  /* 0x000000ffff127224 */ /* 0x000fe400078e000b */
[----:B------:R-:W-:Y:S02]  /*13b0*/  IMAD.MOV R11, RZ, RZ, -R13 ;  /* 0x000000ffff0b7224 */ /* 0x000fe400078e0a0d */
[----:B------:R-:W-:Y:S02]  /*13c0*/  IMAD R7, R26, R12, R15 ;  /* 0x0000000c1a077224 */ /* 0x000fe400078e020f */
[----:B------:R-:W-:Y:S01]  /*13d0*/  @!P0 IMAD.IADD R5, R5, 0x1, -R26 ;  /* 0x0000000105058824 */ /* 0x000fe200078e0a1a */
[----:B------:R-:W-:Y:S01]  /*13e0*/  ISETP.GE.AND P0, PT, R14, RZ, PT ;  /* 0x000000ff0e00720c */ /* 0x000fe20003f06270 */
[----:B0-----:R-:W-:Y:S01]  /*13f0*/  IMAD.MOV.U32 R17, RZ, RZ, R10 ;  /* 0x000000ffff117224 */ /* 0x001fe200078e000a */
[----:B------:R-:W-:Y:S01]  /*1400*/  IADD3 R14, R2, 0x1d6, RZ ;  /* 0x000001d6020e7810 */ /* 0x000fe20007ffe0ff */
[----:B------:R-:W-:Y:S01]  /*1410*/  IMAD R4, R26, R11, R4 ;  /* 0x0000000b1a047224 */ /* 0x000fe200078e0204 */
[C---:B------:R-:W-:Y:S01]  /*1420*/  IADD3 R11, R2.reuse, 0x1e0, RZ ;  /* 0x000001e0020b7810 */ /* 0x040fe20007ffe0ff */
[----:B------:R-:W-:Y:S01]  /*1430*/  IMAD.MOV.U32 R10, RZ, RZ, R8 ;  /* 0x000000ffff0a7224 */ /* 0x000fe200078e0008 */
[----:B------:R-:W-:Y:S01]  /*1440*/  IADD3 R8, R2, 0x1e2, RZ ;  /* 0x000001e202087810 */ /* 0x000fe20007ffe0ff */
[----:B------:R-:W-:Y:S01]  /*1450*/  @!P2 IMAD.MOV R9, RZ, RZ, -R9 ;  /* 0x000000ffff09a224 */ /* 0x000fe200078e0a09 */
[C---:B------:R-:W-:Y:S01]  /*1460*/  ISETP.GT.U32.AND P2, PT, R26.reuse, R7, PT ;  /* 0x000000071a00720c */ /* 0x040fe20003f44070 */
[----:B------:R-:W-:Y:S01]  /*1470*/  @!P1 IMAD.MOV R18, RZ, RZ, -R18 ;  /* 0x000000ffff129224 */ /* 0x000fe200078e0a12 */
[C---:B------:R-:W-:Y:S01]  /*1480*/  ISETP.GT.U32.AND P1, PT, R26.reuse, R5, PT ;  /* 0x000000051a00720c */ /* 0x040fe20003f24070 */
[----:B------:R-:W-:Y:S01]  /*1490*/  @!P4 IMAD.MOV R17, RZ, RZ, -R17 ;  /* 0x000000ffff11c224 */ /* 0x000fe200078e0a11 */
[C---:B------:R-:W-:Y:S01]  /*14a0*/  ISETP.GT.U32.AND P4, PT, R26.reuse, R3, PT ;  /* 0x000000031a00720c */ /* 0x040fe20003f84070 */
[----:B------:R-:W-:Y:S01]  /*14b0*/  @!P5 IMAD.MOV R10, RZ, RZ, -R10 ;  /* 0x000000ffff0ad224 */ /* 0x000fe200078e0a0a */
[----:B------:R-:W-:Y:S01]  /*14c0*/  ISETP.GT.U32.AND P5, PT, R26, R4, PT ;  /* 0x000000041a00720c */ /* 0x000fe20003fa4070 */
[----:B------:R-:W-:Y:S04]  /*14d0*/  STL [R1+0xc], R18 ;  /* 0x00000c1201007387 */ /* 0x000fe80000100800 */
[----:B------:R0:W-:Y:S02]  /*14e0*/  STL [R1+0x8], R17 ;  /* 0x0000081101007387 */ /* 0x0001e40000100800 */
[--C-:B------:R-:W-:Y:S01]  /*14f0*/  @!P2 IMAD.IADD R7, R7, 0x1, -R26.reuse ;  /* 0x000000010707a824 */ /* 0x100fe200078e0a1a */
[----:B------:R-:W-:Y:S01]  /*1500*/  ISETP.GE.AND P2, PT, R8, RZ, PT ;  /* 0x000000ff0800720c */ /* 0x000fe20003f46270 */
[----:B------:R1:W-:Y:S01]  /*1510*/  STL [R1+0x4], R9 ;  /* 0x0000040901007387 */ /* 0x0003e20000100800 */
[--C-:B------:R-:W-:Y:S01]  /*1520*/  @!P1 IMAD.IADD R5, R5, 0x1, -R26.reuse ;  /* 0x0000000105059824 */ /* 0x100fe200078e0a1a */
[----:B------:R-:W-:Y:S01]  /*1530*/  ISETP.GE.AND P1, PT, R6, RZ, PT ;  /* 0x000000ff0600720c */ /* 0x000fe20003f26270 */
[--C-:B------:R-:W-:Y:S01]  /*1540*/  @!P4 IMAD.IADD R3, R3, 0x1, -R26.reuse ;  /* 0x000000010303c824 */ /* 0x100fe200078e0a1a */
[----:B------:R-:W-:Y:S01]  /*1550*/  IABS R6, R8 ;  /* 0x0000000800067213 */ /* 0x000fe20000000000 */
[----:B------:R-:W-:Y:S01]  /*1560*/  @!P5 IMAD.IADD R4, R4, 0x1, -R26 ;  /* 0x000000010404d824 */ /* 0x000fe200078e0a1a */
[----:B------:R-:W-:Y:S01]  /*1570*/  ISETP.GT.U32.AND P5, PT, R26, R7, PT ;  /* 0x000000071a00720c */ /* 0x000fe20003fa4070 */
[----:B------:R2:W-:Y:S01]  /*1580*/  STL [R1], R10 ;  /* 0x0000000a01007387 */ /* 0x0005e20000100800 */
[----:B0-----:R-:W-:-:S02]  /*1590*/  IADD3 R17, R2, 0x1d8, RZ ;  /* 0x000001d802117810 */ /* 0x001fc40007ffe0ff */
[----:B-1----:R-:W-:-:S04]  /*15a0*/  IADD3 R9, R2, 0x1e4, RZ ;  /* 0x000001e402097810 */ /* 0x002fc80007ffe0ff */
[----:B------:R-:W-:Y:S02]  /*15b0*/  IABS R12, R9 ;  /* 0x00000009000c7213 */ /* 0x000fe40000000000 */
[----:B------:R-:W-:Y:S01]  /*15c0*/  ISETP.GE.AND P4, PT, R9, RZ, PT ;  /* 0x000000ff0900720c */ /* 0x000fe20003f86270 */
[----:B------:R-:W-:Y:S02]  /*15d0*/  IMAD.MOV.U32 R9, RZ, RZ, R3 ;  /* 0x000000ffff097224 */ /* 0x000fe400078e0003 */
[----:B------:R-:W-:-:S04]  /*15e0*/  IMAD.HI.U32 R8, R0, R12, RZ ;  /* 0x0000000c00087227 */ /* 0x000fc800078e00ff */
[----:B------:R-:W-:Y:S01]  /*15f0*/  IMAD.MOV R3, RZ, RZ, -R8 ;  /* 0x000000ffff037224 */ /* 0x000fe200078e0a08 */
[----:B------:R-:W-:Y:S01]  /*1600*/  IADD3 R8, R2, 0x1de, RZ ;  /* 0x000001de02087810 */ /* 0x000fe20007ffe0ff */
[----:B--2---:R-:W-:Y:S02]  /*1610*/  IMAD.MOV.U32 R10, RZ, RZ, R5 ;  /* 0x000000ffff0a7224 */ /* 0x004fe400078e0005 */
[----:B------:R-:W-:Y:S01]  /*1620*/  IMAD R12, R26, R3, R12 ;  /* 0x000000031a0c7224 */ /* 0x000fe200078e020c */
[----:B------:R-:W-:Y:S01]  /*1630*/  IADD3 R3, R2, 0x1da, RZ ;  /* 0x000001da02037810 */ /* 0x000fe20007ffe0ff */
[----:B------:R-:W-:-:S04]  /*1640*/  IMAD.HI.U32 R5, R0, R6, RZ ;  /* 0x0000000600057227 */ /* 0x000fc800078e00ff */
[----:B------:R-:W-:Y:S01]  /*1650*/  @!P5 IMAD.IADD R7, R7, 0x1, -R26 ;  /* 0x000000010707d824 */ /* 0x000fe200078e0a1a */
[C---:B------:R-:W-:Y:S01]  /*1660*/  ISETP.GT.U32.AND P5, PT, R26.reuse, R12, PT ;  /* 0x0000000c1a00720c */ /* 0x040fe20003fa4070 */
[----:B------:R-:W-:Y:S01]  /*1670*/  @!P3 IMAD.MOV R10, RZ, RZ, -R10 ;  /* 0x000000ffff0ab224 */ /* 0x000fe200078e0a0a */
[C---:B------:R-:W-:Y:S01]  /*1680*/  ISETP.GT.U32.AND P3, PT, R26.reuse, R4, PT ;  /* 0x000000041a00720c */ /* 0x040fe20003f64070 */
[----:B------:R-:W-:Y:S02]  /*1690*/  IMAD.MOV R5, RZ, RZ, -R5 ;  /* 0x000000ffff057224 */ /* 0x000fe400078e0a05 */
[----:B------:R-:W-:Y:S01]  /*16a0*/  IMAD.MOV.U32 R13, RZ, RZ, R7 ;  /* 0x000000ffff0d7224 */ /* 0x000fe200078e0007 */
[----:B------:R0:W-:Y:S01]  /*16b0*/  STL [R1+0x3ac], R10 ;  /* 0x0003ac0a01007387 */ /* 0x0001e20000100800 */
[----:B------:R-:W-:Y:S02]  /*16c0*/  IMAD R5, R26, R5, R6 ;  /* 0x000000051a057224 */ /* 0x000fe400078e0206 */
[----:B------:R-:W-:-:S02]  /*16d0*/  @!P6 IMAD.MOV R13, RZ, RZ, -R13 ;  /* 0x000000ffff0de224 */ /* 0x000fc400078e0a0d */
[----:B------:R-:W-:Y:S01]  /*16e0*/  @!P0 IMAD.MOV R9, RZ, RZ, -R9 ;  /* 0x000000ffff098224 */ /* 0x000fe200078e0a09 */
[----:B------:R-:W-:Y:S01]  /*16f0*/  ISETP.GT.U32.AND P6, PT, R26, R5, PT ;  /* 0x000000051a00720c */ /* 0x000fe20003fc4070 */
[--C-:B------:R-:W-:Y:S01]  /*1700*/  @!P5 IMAD.IADD R12, R12, 0x1, -R26.reuse ;  /* 0x000000010c0cd824 */ /* 0x100fe200078e0a1a */
[----:B------:R-:W-:Y:S01]  /*1710*/  ISETP.GE.AND P0, PT, R11, RZ, PT ;  /* 0x000000ff0b00720c */ /* 0x000fe20003f06270 */
[----:B------:R-:W-:Y:S01]  /*1720*/  @!P3 IMAD.IADD R4, R4, 0x1, -R26 ;  /* 0x000000010404b824 */ /* 0x000fe200078e0a1a */
[----:B------:R-:W-:Y:S01]  /*1730*/  IABS R11, R11 ;  /* 0x0000000b000b7213 */ /* 0x000fe20000000000 */
[----:B------:R1:W-:Y:S01]  /*1740*/  STL [R1+0x3b0], R9 ;  /* 0x0003b00901007387 */ /* 0x0003e20000100800 */
[----:B------:R-:W-:Y:S02]  /*1750*/  ISETP.GT.U32.AND P5, PT, R26, R12, PT ;  /* 0x0000000c1a00720c */ /* 0x000fe40003fa4070 */
[----:B0-----:R-:W-:Y:S01]  /*1760*/  IADD3 R10, R2, 0x1dc, RZ ;  /* 0x000001dc020a7810 */ /* 0x001fe20007ffe0ff */
[----:B------:R-:W-:Y:S01]  /*1770*/  IMAD.HI.U32 R6, R0, R11, RZ ;  /* 0x0000000b00067227 */ /* 0x000fe200078e00ff */
[----:B------:R-:W-:Y:S01]  /*1780*/  STL [R1+0x3b4], R13 ;  /* 0x0003b40d01007387 */ /* 0x000fe20000100800 */
[----:B------:R-:W-:-:S02]  /*1790*/  ISETP.GE.AND P3, PT, R8, RZ, PT ;  /* 0x000000ff0800720c */ /* 0x000fc40003f66270 */
[----:B------:R-:W-:Y:S01]  /*17a0*/  IMAD.MOV R6, RZ, RZ, -R6 ;  /* 0x000000ffff067224 */ /* 0x000fe200078e0a06 */
[----:B------:R-:W-:Y:S01]  /*17b0*/  IABS R8, R8 ;  /* 0x0000000800087213 */ /* 0x000fe20000000000 */
[----:B-1----:R-:W-:Y:S02]  /*17c0*/  IMAD.MOV.U32 R9, RZ, RZ, R4 ;  /* 0x000000ffff097224 */ /* 0x002fe400078e0004 */
[--C-:B------:R-:W-:Y:S02]  /*17d0*/  @!P6 IMAD.IADD R5, R5, 0x1, -R26.reuse ;  /* 0x000000010505e824 */ /* 0x100fe400078e0a1a */
[----:B------:R-:W-:Y:S01]  /*17e0*/  @!P1 IMAD.MOV R9, RZ, RZ, -R9 ;  /* 0x000000ffff099224 */ /* 0x000fe200078e0a09 */
[----:B------:R-:W-:Y:S01]  /*17f0*/  ISETP.GE.AND P1, PT, R10, RZ, PT ;  /* 0x000000ff0a00720c */ /* 0x000fe20003f26270 */
[----:B------:R-:W-:Y:S01]  /*1800*/  IMAD R11, R26, R6, R11 ;  /* 0x000000061a0b7224 */ /* 0x000fe200078e020b */
[----:B------:R-:W-:Y:S01]  /*1810*/  IABS R10, R10 ;  /* 0x0000000a000a7213 */ /* 0x000fe20000000000 */
[----:B------:R-:W-:Y:S01]  /*1820*/  @!P5 IMAD.IADD R12, R12, 0x1, -R26 ;  /* 0x000000010c0cd824 */ /* 0x000fe200078e0a1a */
[----:B------:R0:W-:Y:S01]  /*1830*/  STL [R1+0x3bc], R9 ;  /* 0x0003bc0901007387 */ /* 0x0001e20000100800 */
[----:B------:R-:W-:Y:S01]  /*1840*/  ISETP.GT.U32.AND P6, PT, R26, R5, PT ;  /* 0x000000051a00720c */ /* 0x000fe20003fc4070 */
[----:B------:R-:W-:Y:S01]  /*1850*/  IMAD.HI.U32 R4, R0, R8, RZ ;  /* 0x0000000800047227 */ /* 0x000fe200078e00ff */
[----:B------:R-:W-:-:S03]  /*1860*/  ISETP.GT.U32.AND P5, PT, R26, R11, PT ;  /* 0x0000000b1a00720c */ /* 0x000fc60003fa4070 */
[----:B------:R-:W-:Y:S01]  /*1870*/  IMAD.HI.U32 R6, R0, R10, RZ ;  /* 0x0000000a00067227 */ /* 0x000fe200078e00ff */
[----:B0-----:R-:W-:-:S03]  /*1880*/  IABS R9, R3 ;  /* 0x0000000300097213 */ /* 0x001fc60000000000 */
[----:B------:R-:W-:Y:S02]  /*1890*/  IMAD.MOV R6, RZ, RZ, -R6 ;  /* 0x000000ffff067224 */ /* 0x000fe400078e0a06 */
[----:B------:R-:W-:Y:S02]  /*18a0*/  IMAD.MOV R4, RZ, RZ, -R4 ;  /* 0x000000ffff047224 */ /* 0x000fe400078e0a04 */
[----:B------:R-:W-:-:S04]  /*18b0*/  IMAD.HI.U32 R7, R0, R9, RZ ;  /* 0x0000000900077227 */ /* 0x000fc800078e00ff */
[----:B------:R-:W-:Y:S02]  /*18c0*/  IMAD.MOV R7, RZ, RZ, -R7 ;  /* 0x000000ffff077224 */ /* 0x000fe400078e0a07 */
[C---:B------:R-:W-:Y:S02]  /*18d0*/  IMAD R10, R26.reuse, R6, R10 ;  /* 0x000000061a0a7224 */ /* 0x040fe400078e020a */
[C---:B------:R-:W-:Y:S01]  /*18e0*/  IMAD R8, R26.reuse, R4, R8 ;  /* 0x000000041a087224 */ /* 0x040fe200078e0208 */
[----:B------:R-:W-:Y:S01]  /*18f0*/  IABS R4, R17 ;  /* 0x0000001100047213 */ /* 0x000fe20000000000 */
[----:B------:R-:W-:Y:S02]  /*1900*/  IMAD.MOV.U32 R13, RZ, RZ, R12 ;  /* 0x000000ffff0d7224 */ /* 0x000fe400078e000c */
[----:B------:R-:W-:Y:S01]  /*1910*/  IMAD R9, R26, R7, R9 ;  /* 0x000000071a097224 */ /* 0x000fe200078e0209 */
[----:B------:R-:W-:Y:S01]  /*1920*/  IADD3 R7, R2, 0x1d4, RZ ;  /* 0x000001d402077810 */ /* 0x000fe20007ffe0ff */
[--C-:B------:R-:W-:Y:S01]  /*1930*/  @!P6 IMAD.IADD R5, R5, 0x1, -R26.reuse ;  /* 0x000000010505e824 */ /* 0x100fe200078e0a1a */
[C---:B------:R-:W-:Y:S01]  /*1940*/  ISETP.GT.U32.AND P6, PT, R26.reuse, R10, PT ;  /* 0x0000000a1a00720c */ /* 0x040fe20003fc4070 */
[----:B------:R-:W-:Y:S01]  /*1950*/  @!P4 IMAD.MOV R13, RZ, RZ, -R13 ;  /* 0x000000ffff0dc224 */ /* 0x000fe200078e0a0d */
[C---:B------:R-:W-:Y:S01]  /*1960*/  ISETP.GT.U32.AND P4, PT, R26.reuse, R8, PT ;  /* 0x000000081a00720c */ /* 0x040fe20003f84070 */
[----:B------:R-:W-:Y:S01]  /*1970*/  @!P5 IMAD.IADD R11, R11, 0x1, -R26 ;  /* 0x000000010b0bd824 */ /* 0x000fe200078e0a1a */
[----:B------:R-:W-:Y:S01]  /*1980*/  ISETP.GT.U32.AND P5, PT, R26, R9, PT ;  /* 0x000000091a00720c */ /* 0x000fe20003fa4070 */
[----:B------:R-:W-:Y:S01]  /*1990*/  IMAD.MOV.U32 R12, RZ, RZ, R5 ;  /* 0x000000ffff0c7224 */ /* 0x000fe200078e0005 */
[----:B------:R0:W-:Y:S01]  /*19a0*/  STL [R1+0x3c0], R13 ;  /* 0x0003c00d01007387 */ /* 0x0001e20000100800 */
[----:B------:R-:W-:Y:S01]  /*19b0*/  IMAD.HI.U32 R6, R0, R4, RZ ;  /* 0x0000000400067227 */ /* 0x000fe200078e00ff */
[----:B------:R-:W-:-:S03]  /*19c0*/  IABS R16, R7 ;  /* 0x0000000700107213 */ /* 0x000fc60000000000 */
[----:B------:R-:W-:Y:S02]  /*19d0*/  IMAD.MOV R6, RZ, RZ, -R6 ;  /* 0x000000ffff067224 */ /* 0x000fe400078e0a06 */
[--C-:B------:R-:W-:Y:S02]  /*19e0*/  @!P6 IMAD.IADD R10, R10, 0x1, -R26.reuse ;  /* 0x000000010a0ae824 */ /* 0x100fe400078e0a1a */
[--C-:B------:R-:W-:Y:S01]  /*19f0*/  @!P4 IMAD.IADD R8, R8, 0x1, -R26.reuse ;  /* 0x000000010808c824 */ /* 0x100fe200078e0a1a */
[----:B0-----:R-:W-:Y:S01]  /*1a00*/  IABS R13, R14 ;  /* 0x0000000e000d7213 */ /* 0x001fe20000000000 */
[----:B------:R-:W-:Y:S01]  /*1a10*/  @!P5 IMAD.IADD R9, R9, 0x1, -R26 ;  /* 0x000000010909d824 */ /* 0x000fe200078e0a1a */
[C---:B------:R-:W-:Y:S01]  /*1a20*/  ISETP.GT.U32.AND P4, PT, R26.reuse, R11, PT ;  /* 0x0000000b1a00720c */ /* 0x040fe20003f84070 */
[----:B------:R-:W-:Y:S01]  /*1a30*/  @!P2 IMAD.MOV R12, RZ, RZ, -R12 ;  /* 0x000000ffff0ca224 */ /* 0x000fe200078e0a0c */
[----:B------:R-:W-:Y:S01]  /*1a40*/  ISETP.GT.U32.AND P5, PT, R26, R10, PT ;  /* 0x0000000a1a00720c */ /* 0x000fe20003fa4070 */
[----:B------:R-:W-:Y:S01]  /*1a50*/  IMAD.HI.U32 R5, R0, R13, RZ ;  /* 0x0000000d00057227 */ /* 0x000fe200078e00ff */
[----:B------:R-:W-:-:S02]  /*1a60*/  ISETP.GT.U32.AND P2, PT, R26, R9, PT ;  /* 0x000000091a00720c */ /* 0x000fc40003f44070 */
[C---:B------:R-:W-:Y:S01]  /*1a70*/  ISETP.GT.U32.AND P6, PT, R26.reuse, R8, PT ;  /* 0x000000081a00720c */ /* 0x040fe20003fc4070 */
[----:B------:R-:W-:Y:S01]  /*1a80*/  IMAD.MOV R5, RZ, RZ, -R5 ;  /* 0x000000ffff057224 */ /* 0x000fe200078e0a05 */
[----:B------:R0:W-:Y:S01]  /*1a90*/  STL [R1+0x3b8], R12 ;  /* 0x0003b80c01007387 */ /* 0x0001e20000100800 */
[----:B------:R-:W-:Y:S01]  /*1aa0*/  IMAD R4, R26, R6, R4 ;  /* 0x000000061a047224 */ /* 0x000fe200078e0204 */
[----:B------:R-:W-:Y:S01]  /*1ab0*/  IADD3 R6, R2, 0x1d2, RZ ;  /* 0x000001d202067810 */ /* 0x000fe20007ffe0ff */
[----:B------:R-:W-:Y:S01]  /*1ac0*/  IMAD R13, R26, R5, R13 ;  /* 0x000000051a0d7224 */ /* 0x000fe200078e020d */
[----:B------:R-:W-:Y:S01]  /*1ad0*/  IADD3 R5, R2, 0x1d0, RZ ;  /* 0x000001d002057810 */ /* 0x000fe20007ffe0ff */
[--C-:B------:R-:W-:Y:S01]  /*1ae0*/  @!P4 IMAD.IADD R11, R11, 0x1, -R26.reuse ;  /* 0x000000010b0bc824 */ /* 0x100fe200078e0a1a */
[----:B------:R-:W-:Y:S01]  /*1af0*/  ISETP.GT.U32.AND P4, PT, R26, R4, PT ;  /* 0x000000041a00720c */ /* 0x000fe20003f84070 */
[--C-:B------:R-:W-:Y:S01]  /*1b00*/  @!P5 IMAD.IADD R10, R10, 0x1, -R26.reuse ;  /* 0x000000010a0ad824 */ /* 0x100fe200078e0a1a */
[----:B------:R-:W-:Y:S01]  /*1b10*/  ISETP.GT.U32.AND P5, PT, R26, R13, PT ;  /* 0x0000000d1a00720c */ /* 0x000fe20003fa4070 */
[--C-:B------:R-:W-:Y:S01]  /*1b20*/  @!P2 IMAD.IADD R9, R9, 0x1, -R26.reuse ;  /* 0x000000010909a824 */ /* 0x100fe200078e0a1a */
[----:B------:R-:W-:Y:S01]  /*1b30*/  ISETP.GE.AND P2, PT, R17, RZ, PT ;  /* 0x000000ff1100720c */ /* 0x000fe20003f46270 */
[----:B------:R-:W-:Y:S01]  /*1b40*/  @!P6 IMAD.IADD R8, R8, 0x1, -R26 ;  /* 0x000000010808e824 */ /* 0x000fe200078e0a1a */
[----:B------:R-:W-:Y:S01]  /*1b50*/  IABS R17, R5 ;  /* 0x0000000500117213 */ /* 0x000fe20000000000 */
[----:B0-----:R-:W-:Y:S01]  /*1b60*/  IMAD.HI.U32 R12, R0, R16, RZ ;  /* 0x00000010000c7227 */ /* 0x001fe200078e00ff */
[----:B------:R-:W-:-:S02]  /*1b70*/  IABS R15, R6 ;  /* 0x00000006000f7213 */ /* 0x000fc40000000000 */
[----:B------:R-:W-:Y:S01]  /*1b80*/  ISETP.GE.AND P6, PT, R3, RZ, PT ;  /* 0x000000ff0300720c */ /* 0x000fe20003fc6270 */
[----:B------:R-:W-:Y:S02]  /*1b90*/  IMAD.MOV.U32 R19, RZ, RZ, R11 ;  /* 0x000000ffff137224 */ /* 0x000fe400078e000b */
[--C-:B------:R-:W-:Y:S01]  /*1ba0*/  @!P4 IMAD.IADD R4, R4, 0x1, -R26.reuse ;  /* 0x000000010404c824 */ /* 0x100fe200078e0a1a */
[----:B------:R-:W-:Y:S01]  /*1bb0*/  ISETP.GE.AND P4, PT, R14, RZ, PT ;  /* 0x000000ff0e00720c */ /* 0x000fe20003f86270 */
[----:B------:R-:W-:Y:S02]  /*1bc0*/  @!P5 IMAD.IADD R13, R13, 0x1, -R26 ;  /* 0x000000010d0dd824 */ /* 0x000fe400078e0a1a */
[----:B------:R-:W-:Y:S02]  /*1bd0*/  IMAD.MOV.U32 R14, RZ, RZ, R17 ;  /* 0x000000ffff0e7224 */ /* 0x000fe400078e0011 */
[----:B------:R-:W-:Y:S01]  /*1be0*/  IMAD.MOV R12, RZ, RZ, -R12 ;  /* 0x000000ffff0c7224 */ /* 0x000fe200078e0a0c */
[----:B------:R-:W-:Y:S01]  /*1bf0*/  ISETP.GT.U32.AND P5, PT, R26, R13, PT ;  /* 0x0000000d1a00720c */ /* 0x000fe20003fa4070 */
[----:B------:R-:W-:-:S04]  /*1c00*/  IMAD.HI.U32 R11, R0, R14, RZ ;  /* 0x0000000e000b7227 */ /* 0x000fc800078e00ff */
[----:B------:R-:W-:Y:S02]  /*1c10*/  IMAD.MOV.U32 R18, RZ, RZ, R8 ;  /* 0x000000ffff127224 */ /* 0x000fe400078e0008 */
[----:B------:R-:W-:Y:S01]  /*1c20*/  @!P0 IMAD.MOV R19, RZ, RZ, -R19 ;  /* 0x000000ffff138224 */ /* 0x000fe200078e0a13 */
[C---:B------:R-:W-:Y:S01]  /*1c30*/  ISETP.GT.U32.AND P0, PT, R26.reuse, R4, PT ;  /* 0x000000041a00720c */ /* 0x040fe20003f04070 */
[----:B------:R-:W-:Y:S02]  /*1c40*/  IMAD.MOV R8, RZ, RZ, -R11 ;  /* 0x000000ffff087224 */ /* 0x000fe400078e0a0b */
[C---:B------:R-:W-:Y:S01]  /*1c50*/  IMAD R16, R26.reuse, R12, R16 ;  /* 0x0000000c1a107224 */ /* 0x040fe200078e0210 */
[----:B------:R0:W-:Y:S01]  /*1c60*/  STL [R1+0x398], R19 ;  /* 0x0003981301007387 */ /* 0x0001e20000100800 */
[----:B------:R-:W-:Y:S02]  /*1c70*/  IMAD R14, R26, R8, R14 ;  /* 0x000000081a0e7224 */ /* 0x000fe400078e020e */
[----:B------:R-:W-:-:S04]  /*1c80*/  IMAD.HI.U32 R3, R0, R15, RZ ;  /* 0x0000000f00037227 */ /* 0x000fc800078e00ff */
[----:B------:R-:W-:Y:S01]  /*1c90*/  @!P3 IMAD.MOV R18, RZ, RZ, -R18 ;  /* 0x000000ffff12b224 */ /* 0x000fe200078e0a12 */
[C---:B------:R-:W-:Y:S01]  /*1ca0*/  ISETP.GT.U32.AND P3, PT, R26.reuse, R16, PT ;  /* 0x000000101a00720c */ /* 0x040fe20003f64070 */
[--C-:B------:R-:W-:Y:S01]  /*1cb0*/  @!P5 IMAD.IADD R13, R13, 0x1, -R26.reuse ;  /* 0x000000010d0dd824 */ /* 0x100fe200078e0a1a */
[----:B------:R-:W-:Y:S01]  /*1cc0*/  ISETP.GT.U32.AND P5, PT, R26, R14, PT ;  /* 0x0000000e1a00720c */ /* 0x000fe20003fa4070 */
[----:B------:R-:W-:Y:S01]  /*1cd0*/  IMAD.MOV R3, RZ, RZ, -R3 ;  /* 0x000000ffff037224 */ /* 0x000fe200078e0a03 */
[----:B------:R-:W-:Y:S01]  /*1ce0*/  STL [R1+0x39c], R18 ;  /* 0x00039c1201007387 */ /* 0x000fe20000100800 */
[----:B------:R-:W-:Y:S01]  /*1cf0*/  @!P0 IMAD.IADD R4, R4, 0x1, -R26 ;  /* 0x0000000104048824 */ /* 0x000fe200078e0a1a */
[----:B------:R-:W-:Y:S01]  /*1d00*/  ISETP.GE.AND P0, PT, R6, RZ, PT ;  /* 0x000000ff0600720c */ /* 0x000fe20003f06270 */
[----:B------:R-:W-:Y:S01]  /*1d10*/  IMAD R15, R26, R3, R15 ;  /* 0x000000031a0f7224 */ /* 0x000fe200078e020f */
[----:B------:R-:W-:Y:S01]  /*1d20*/  IADD3 R6, R2, 0x1cc, RZ ;  /* 0x000001cc02067810 */ /* 0x000fe20007ffe0ff */
[----:B------:R-:W-:Y:S01]  /*1d30*/  @!P1 IMAD.MOV R10, RZ, RZ, -R10 ;  /* 0x000000ffff0a9224 */ /* 0x000fe200078e0a0a */
[----:B------:R-:W-:Y:S01]  /*1d40*/  ISETP.GE.AND P1, PT, R7, RZ, PT ;  /* 0x000000ff0700720c */ /* 0x000fe20003f26270 */
[----:B------:R-:W-:Y:S01]  /*1d50*/  @!P6 IMAD.MOV R9, RZ, RZ, -R9 ;  /* 0x000000ffff09e224 */ /* 0x000fe200078e0a09 */
[----:B------:R-:W-:Y:S01]  /*1d60*/  ISETP.GT.U32.AND P6, PT, R26, R15, PT ;  /* 0x0000000f1a00720c */ /* 0x000fe20003fc4070 */
[----:B------:R-:W-:Y:S01]  /*1d70*/  IMAD.MOV.U32 R7, RZ, RZ, R4 ;  /* 0x000000ffff077224 */ /* 0x000fe200078e0004 */
[----:B------:R-:W-:Y:S01]  /*1d80*/  IADD3 R3, R2, 0x1ce, RZ ;  /* 0x000001ce02037810 */ /* 0x000fe20007ffe0ff */
[--C-:B------:R-:W-:Y:S01]  /*1d90*/  @!P3 IMAD.IADD R16, R16, 0x1, -R26.reuse ;  /* 0x000000011010b824 */ /* 0x100fe200078e0a1a */
[----:B------:R-:W-:Y:S01]  /*1da0*/  ISETP.GE.AND P3, PT, R5, RZ, PT ;  /* 0x000000ff0500720c */ /* 0x000fe20003f66270 */
[----:B------:R-:W-:Y:S01]  /*1db0*/  @!P2 IMAD.MOV R7, RZ, RZ, -R7 ;  /* 0x000000ffff07a224 */ /* 0x000fe200078e0a07 */
[----:B------:R-:W-:Y:S01]  /*1dc0*/  IABS R5, R6 ;  /* 0x0000000600057213 */ /* 0x000fe20000000000 */
[--C-:B------:R-:W-:Y:S01]  /*1dd0*/  @!P5 IMAD.IADD R14, R14, 0x1, -R26.reuse ;  /* 0x000000010e0ed824 */ /* 0x100fe200078e0a1a */
[----:B------:R-:W-:Y:S01]  /*1de0*/  STL [R1+0x3a0], R10 ;  /* 0x0003a00a01007387 */ /* 0x000fe20000100800 */
[----:B------:R-:W-:Y:S01]  /*1df0*/  IABS R11, R3 ;  /* 0x00000003000b7213 */ /* 0x000fe20000000000 */
[----:B0-----:R-:W-:Y:S01]  /*1e00*/  IMAD.MOV.U32 R19, RZ, RZ, R13 ;  /* 0x000000ffff137224 */ /* 0x001fe200078e000d */
[----:B------:R-:W-:Y:S01]  /*1e10*/  IADD3 R4, R2, 0x1c8, RZ ;  /* 0x000001c802047810 */ /* 0x000fe20007ffe0ff */
[----:B------:R0:W-:Y:S01]  /*1e20*/  STL [R1+0x3a4], R9 ;  /* 0x0003a40901007387 */ /* 0x0001e20000100800 */
[C---:B------:R-:W-:Y:S01]  /*1e30*/  ISETP.GT.U32.AND P5, PT, R26.reuse, R14, PT ;  /* 0x0000000e1a00720c */ /* 0x040fe20003fa4070 */
[----:B------:R-:W-:Y:S01]  /*1e40*/  @!P6 IMAD.IADD R15, R15, 0x1, -R26 ;  /* 0x000000010f0fe824 */ /* 0x000fe200078e0a1a */
[----:B------:R-:W-:Y:S01]  /*1e50*/  ISETP.GT.U32.AND P6, PT, R26, R16, PT ;  /* 0x000000101a00720c */ /* 0x000fe20003fc4070 */
[----:B------:R1:W-:Y:S01]  /*1e60*/  STL [R1+0x3a8], R7 ;  /* 0x0003a80701007387 */ /* 0x0003e20000100800 */
[----:B------:R-:W-:-:S02]  /*1e70*/  IMAD.HI.U32 R8, R0, R11, RZ ;  /* 0x0000000b00087227 */ /* 0x000fc400078e00ff */
[----:B------:R-:W-:Y:S02]  /*1e80*/  ISETP.GT.U32.AND P2, PT, R26, R15, PT ;  /* 0x0000000f1a00720c */ /* 0x000fe40003f44070 */
[----:B------:R-:W-:Y:S01]  /*1e90*/  IMAD.MOV R8, RZ, RZ, -R8 ;  /* 0x000000ffff087224 */ /* 0x000fe200078e0a08 */
[----:B0-----:R-:W-:Y:S01]  /*1ea0*/  IADD3 R9, R2, 0x1ca, RZ ;  /* 0x000001ca02097810 */ /* 0x001fe20007ffe0ff */
[----:B------:R-:W-:Y:S02]  /*1eb0*/  @!P4 IMAD.MOV R19, RZ, RZ, -R19 ;  /* 0x000000ffff13c224 */ /* 0x000fe400078e0a13 */
[----:B------:R-:W-:Y:S01]  /*1ec0*/  IMAD R11, R26, R8, R11 ;  /* 0x000000081a0b7224 */ /* 0x000fe200078e020b */
[----:B------:R-:W-:Y:S01]  /*1ed0*/  IABS R12, R9 ;  /* 0x00000009000c7213 */ /* 0x000fe20000000000 */
[----:B-1----:R-:W-:Y:S01]  /*1ee0*/  IMAD.HI.U32 R7, R0, R5, RZ ;  /* 0x0000000500077227 */ /* 0x002fe200078e00ff */
[----:B------:R-:W-:Y:S01]  /*1ef0*/  IABS R8, R4 ;  /* 0x0000000400087213 */ /* 0x000fe20000000000 */
[----:B------:R-:W-:Y:S02]  /*1f00*/  STL [R1+0x328], R19 ;  /* 0x0003281301007387 */ /* 0x000fe40000100800 */
[----:B------:R-:W-:-:S02]  /*1f10*/  IMAD.MOV R7, RZ, RZ, -R7 ;  /* 0x000000ffff077224 */ /* 0x000fc400078e0a07 */
[--C-:B------:R-:W-:Y:S02]  /*1f20*/  @!P5 IMAD.IADD R14, R14, 0x1, -R26.reuse ;  /* 0x000000010e0ed824 */ /* 0x100fe400078e0a1a */
[----:B------:R-:W-:Y:S01]  /*1f30*/  IMAD R5, R26, R7, R5 ;  /* 0x000000071a057224 */ /* 0x000fe200078e0205 */
[----:B------:R-:W-:Y:S01]  /*1f40*/  IADD3 R7, R2, 0x1c6, RZ ;  /* 0x000001c602077810 */ /* 0x000fe20007ffe0ff */
[--C-:B------:R-:W-:Y:S01]  /*1f50*/  @!P6 IMAD.IADD R16, R16, 0x1, -R26.reuse ;  /* 0x000000011010e824 */ /* 0x100fe200078e0a1a */
[C---:B------:R-:W-:Y:S01]  /*1f60*/  ISETP.GT.U32.AND P6, PT, R26.reuse, R11, PT ;  /* 0x0000000b1a00720c */ /* 0x040fe20003fc4070 */
[----:B------:R-:W-:Y:S01]  /*1f70*/  @!P2 IMAD.IADD R15, R15, 0x1, -R26 ;  /* 0x000000010f0fa824 */ /* 0x000fe200078e0a1a */
[----:B------:R-:W-:Y:S01]  /*1f80*/  ISETP.GT.U32.AND P5, PT, R26, R5, PT ;  /* 0x000000051a00720c */ /* 0x000fe20003fa4070 */
[C---:B------:R-:W-:Y:S01]  /*1f90*/  IMAD.HI.U32 R17, R0.reuse, R12, RZ ;  /* 0x0000000c00117227 */ /* 0x040fe200078e00ff */
[----:B------:R-:W-:Y:S02]  /*1fa0*/  IABS R10, R7 ;  /* 0x00000007000a7213 */ /* 0x000fe40000000000 */
[----:B------:R-:W-:Y:S01]  /*1fb0*/  ISETP.GE.AND P2, PT, R3, RZ, PT ;  /* 0x000000ff0300720c */ /* 0x000fe20003f46270 */
[----:B------:R-:W-:-:S04]  /*1fc0*/  IMAD.HI.U32 R3, R0, R8, RZ ;  /* 0x0000000800037227 */ /* 0x000fc800078e00ff */
[----:B------:R-:W-:-:S04]  /*1fd0*/  IMAD.HI.U32 R13, R0, R10, RZ ;  /* 0x0000000a000d7227 */ /* 0x000fc800078e00ff */
[--C-:B------:R-:W-:Y:S02]  /*1fe0*/  @!P5 IMAD.IADD R5, R5, 0x1, -R26.reuse ;  /* 0x000000010505d824 */ /* 0x100fe400078e0a1a */
[----:B------:R-:W-:Y:S01]  /*1ff0*/  @!P6 IMAD.IADD R11, R11, 0x1, -R26 ;  /* 0x000000010b0be824 */ /* 0x000fe200078e0a1a */
[----:B------:R-:W-:Y:S01]  /*2000*/  ISETP.GE.AND P6, PT, R6, RZ, PT ;  /* 0x000000ff0600720c */ /* 0x000fe20003fc6270 */
[----:B------:R-:W-:Y:S01]  /*2010*/  IMAD.MOV R13, RZ, RZ, -R13 ;  /* 0x000000ffff0d7224 */ /* 0x000fe200078e0a0d */
[C---:B------:R-:W-:Y:S01]  /*2020*/  ISETP.GT.U32.AND P5, PT, R26.reuse, R5, PT ;  /* 0x000000051a00720c */ /* 0x040fe20003fa4070 */
[----:B------:R-:W-:Y:S01]  /*2030*/  IMAD.MOV R17, RZ, RZ, -R17 ;  /* 0x000000ffff117224 */ /* 0x000fe200078e0a11 */
[C---:B------:R-:W-:Y:S01]  /*2040*/  ISETP.GT.U32.AND P4, PT, R26.reuse, R11, PT ;  /* 0x0000000b1a00720c */ /* 0x040fe20003f84070 */
[----:B------:R-:W-:Y:S01]  /*2050*/  @!P0 IMAD.MOV R15, RZ, RZ, -R15 ;  /* 0x000000ffff0f8224 */ /* 0x000fe200078e0a0f */
[----:B------:R-:W-:Y:S01]  /*2060*/  ISETP.GE.AND P0, PT, R9, RZ, PT ;  /* 0x000000ff0900720c */ /* 0x000fe20003f06270 */
[----:B------:R-:W-:Y:S01]  /*2070*/  IMAD R9, R26, R13, R10 ;  /* 0x0000000d1a097224 */ /* 0x000fe200078e020a */
[----:B------:R-:W-:Y:S01]  /*2080*/  IADD3 R6, R2, 0x1c4, RZ ;  /* 0x000001c402067810 */ /* 0x000fe20007ffe0ff */
[----:B------:R-:W-:-:S02]  /*2090*/  IMAD.MOV R3, RZ, RZ, -R3 ;  /* 0x000000ffff037224 */ /* 0x000fc400078e0a03 */
[C---:B------:R-:W-:Y:S02]  /*20a0*/  IMAD R12, R26.reuse, R17, R12 ;  /* 0x000000111a0c7224 */ /* 0x040fe400078e020c */
[----:B------:R-:W-:Y:S02]  /*20b0*/  IMAD.MOV.U32 R18, RZ, RZ, R16 ;  /* 0x000000ffff127224 */ /* 0x000fe400078e0010 */
[----:B------:R-:W-:Y:S01]  /*20c0*/  @!P5 IMAD.IADD R5, R5, 0x1, -R26 ;  /* 0x000000010505d824 */ /* 0x000fe200078e0a1a */
[C---:B------:R-:W-:Y:S01]  /*20d0*/  ISETP.GT.U32.AND P5, PT, R26.reuse, R9, PT ;  /* 0x000000091a00720c */ /* 0x040fe20003fa4070 */
[C---:B------:R-:W-:Y:S01]  /*20e0*/  IMAD R8, R26.reuse, R3, R8 ;  /* 0x000000031a087224 */ /* 0x040fe200078e0208 */
[----:B------:R-:W-:Y:S01]  /*20f0*/  IABS R3, R6 ;  /* 0x0000000600037213 */ /* 0x000fe20000000000 */
[----:B------:R-:W-:Y:S01]  /*2100*/  @!P1 IMAD.MOV R18, RZ, RZ, -R18 ;  /* 0x000000ffff129224 */ /* 0x000fe200078e0a12 */
[----:B------:R-:W-:Y:S01]  /*2110*/  ISETP.GT.U32.AND P1, PT, R26, R12, PT ;  /* 0x0000000c1a00720c */ /* 0x000fe20003f24070 */
[----:B------:R-:W-:Y:S01]  /*2120*/  @!P4 IMAD.IADD R11, R11, 0x1, -R26 ;  /* 0x000000010b0bc824 */ /* 0x000fe200078e0a1a */
[----:B------:R-:W-:Y:S01]  /*2130*/  ISETP.GE.AND P4, PT, R4, RZ, PT ;  /* 0x000000ff0400720c */ /* 0x000fe20003f86270 */
[----:B------:R-:W-:Y:S01]  /*2140*/  @!P3 IMAD.MOV R14, RZ, RZ, -R14 ;  /* 0x000000ffff0eb224 */ /* 0x000fe200078e0a0e */
[----:B------:R-:W-:Y:S01]  /*2150*/  ISETP.GT.U32.AND P3, PT, R26, R8, PT ;  /* 0x000000081a00720c */ /* 0x000fe20003f64070 */
[----:B------:R-:W-:Y:S01]  /*2160*/  IMAD.MOV.U32 R13, RZ, RZ, R11 ;  /* 0x000000ffff0d7224 */ /* 0x000fe200078e000b */
[----:B------:R-:W-:Y:S01]  /*2170*/  IADD3 R4, R2, 0x1c2, RZ ;  /* 0x000001c202047810 */ /* 0x000fe20007ffe0ff */
[----:B------:R-:W-:Y:S01]  /*2180*/  STL [R1+0x32c], R18 ;  /* 0x00032c1201007387 */ /* 0x000fe20000100800 */
[----:B------:R-:W-:-:S02]  /*2190*/  IMAD.HI.U32 R10, R0, R3, RZ ;  /* 0x00000003000a7227 */ /* 0x000fc400078e00ff */
[----:B------:R-:W-:Y:S01]  /*21a0*/  IABS R11, R4 ;  /* 0x00000004000b7213 */ /* 0x000fe20000000000 */
[----:B------:R-:W-:Y:S01]  /*21b0*/  STL [R1+0x33c], R15 ;  /* 0x00033c0f01007387 */ /* 0x000fe20000100800 */
[----:B------:R-:W-:Y:S02]  /*21c0*/  @!P2 IMAD.MOV R13, RZ, RZ, -R13 ;  /* 0x000000ffff0da224 */ /* 0x000fe400078e0a0d */
[--C-:B------:R-:W-:Y:S01]  /*21d0*/  @!P5 IMAD.IADD R9, R9, 0x1, -R26.reuse ;  /* 0x000000010909d824 */ /* 0x100fe200078e0a1a */
[----:B------:R-:W-:Y:S01]  /*21e0*/  STL [R1+0x388], R14 ;  /* 0x0003880e01007387 */ /* 0x000fe20000100800 */
[--C-:B------:R-:W-:Y:S01]  /*21f0*/  @!P1 IMAD.IADD R12, R12, 0x1, -R26.reuse ;  /* 0x000000010c0c9824 */ /* 0x100fe200078e0a1a */
[----:B------:R-:W-:Y:S01]  /*2200*/  ISETP.GE.AND P1, PT, R7, RZ, PT ;  /* 0x000000ff0700720c */ /* 0x000fe20003f26270 */
[----:B------:R-:W-:Y:S01]  /*2210*/  @!P3 IMAD.IADD R8, R8, 0x1, -R26 ;  /* 0x000000010808b824 */ /* 0x000fe200078e0a1a */
[----:B------:R0:W-:Y:S01]  /*2220*/  STL [R1+0x38c], R13 ;  /* 0x00038c0d01007387 */ /* 0x0001e20000100800 */
[C---:B------:R-:W-:Y:S01]  /*2230*/  ISETP.GT.U32.AND P5, PT, R26.reuse, R9, PT ;  /* 0x000000091a00720c */ /* 0x040fe20003fa4070 */
[----:B------:R-:W-:Y:S01]  /*2240*/  IMAD.MOV R10, RZ, RZ, -R10 ;  /* 0x000000ffff0a7224 */ /* 0x000fe200078e0a0a */
[----:B------:R-:W-:-:S02]  /*2250*/  ISETP.GT.U32.AND P3, PT, R26, R12, PT ;  /* 0x0000000c1a00720c */ /* 0x000fc40003f64070 */
[C---:B------:R-:W-:Y:S01]  /*2260*/  ISETP.GT.U32.AND P2, PT, R26.reuse, R8, PT ;  /* 0x000000081a00720c */ /* 0x040fe20003f44070 */
[----:B------:R-:W-:Y:S01]  /*2270*/  IMAD R3, R26, R10, R3 ;  /* 0x0000000a1a037224 */ /* 0x000fe200078e0203 */
[----:B------:R-:W-:Y:S01]  /*2280*/  IADD3 R7, R2, 0x1c0, RZ ;  /* 0x000001c002077810 */ /* 0x000fe20007ffe0ff */
[----:B0-----:R-:W-:-:S03]  /*2290*/  IMAD.MOV.U32 R13, RZ, RZ, R5 ;  /* 0x000000ffff0d7224 */ /* 0x001fc600078e0005 */
[----:B------:R-:W-:Y:S01]  /*22a0*/  IABS R10, R7 ;  /* 0x00000007000a7213 */ /* 0x000fe20000000000 */
[----:B------:R-:W-:-:S04]  /*22b0*/  IMAD.HI.U32 R5, R0, R11, RZ ;  /* 0x0000000b00057227 */ /* 0x000fc800078e00ff */
[----:B------:R-:W-:Y:S02]  /*22c0*/  IMAD.MOV R5, RZ, RZ, -R5 ;  /* 0x000000ffff057224 */ /* 0x000fe400078e0a05 */
[--C-:B------:R-:W-:Y:S02]  /*22d0*/  @!P5 IMAD.IADD R9, R9, 0x1, -R26.reuse ;  /* 0x000000010909d824 */ /* 0x100fe400078e0a1a */
[----:B------:R-:W-:Y:S01]  /*22e0*/  IMAD R11, R26, R5, R11 ;  /* 0x000000051a0b7224 */ /* 0x000fe200078e020b */
[----:B------:R-:W-:Y:S01]  /*22f0*/  IADD3 R5, R2, 0x1bc, RZ ;  /* 0x000001bc02057810 */ /* 0x000fe20007ffe0ff */
[--C-:B------:R-:W-:Y:S01]  /*2300*/  @!P3 IMAD.IADD R12, R12, 0x1, -R26.reuse ;  /* 0x000000010c0cb824 */ /* 0x100fe200078e0a1a */
[----:B------:R-:W-:Y:S01]  /*2310*/  ISETP.GT.U32.AND P3, PT, R26, R3, PT ;  /* 0x000000031a00720c */ /* 0x000fe20003f64070 */
[----:B------:R-:W-:Y:S01]  /*2320*/  @!P2 IMAD.IADD R8, R8, 0x1, -R26 ;  /* 0x000000010808a824 */ /* 0x000fe200078e0a1a */
[----:B------:R-:W-:Y:S01]  /*2330*/  ISETP.GT.U32.AND P5, PT, R26, R11, PT ;  /* 0x0000000b1a00720c */ /* 0x000fe20003fa4070 */
[----:B------:R-:W-:Y:S01]  /*2340*/  @!P6 IMAD.MOV R13, RZ, RZ, -R13 ;  /* 0x000000ffff0de224 */ /* 0x000fe200078e0a0d */
[----:B------:R-:W-:Y:S01]  /*2350*/  ISETP.GE.AND P2, PT, R4, RZ, PT ;  /* 0x000000ff0400720c */ /* 0x000fe20003f46270 */
[----:B------:R-:W-:Y:S01]  /*2360*/  IMAD.HI.U32 R14, R0, R10, RZ ;  /* 0x0000000a000e7227 */ /* 0x000fe200078e00ff */
[----:B------:R-:W-:-:S02]  /*2370*/  IADD3 R4, R2, 0x1be, RZ ;  /* 0x000001be02047810 */ /* 0x000fc40007ffe0ff */
[----:B------:R-:W-:Y:S01]  /*2380*/  ISETP.GE.AND P6, PT, R6, RZ, PT ;  /* 0x000000ff0600720c */ /* 0x000fe20003fc6270 */
[----:B------:R-:W-:Y:S01]  /*2390*/  IMAD.MOV.U32 R15, RZ, RZ, R12 ;  /* 0x000000ffff0f7224 */ /* 0x000fe200078e000c */
[----:B------:R-:W-:Y:S01]  /*23a0*/  IABS R6, R4 ;  /* 0x0000000400067213 */ /* 0x000fe20000000000 */
[----:B------:R-:W-:Y:S01]  /*23b0*/  IMAD.MOV R14, RZ, RZ, -R14 ;  /* 0x000000ffff0e7224 */ /* 0x000fe200078e0a0e */
[----:B------:R0:W-:Y:S01]  /*23c0*/  STL [R1+0x394], R13 ;  /* 0x0003940d01007387 */ /* 0x0001e20000100800 */
[--C-:B------:R-:W-:Y:S01]  /*23d0*/  @!P3 IMAD.IADD R3, R3, 0x1, -R26.reuse ;  /* 0x000000010303b824 */ /* 0x100fe200078e0a1a */
[----:B------:R-:W-:Y:S01]  /*23e0*/  ISETP.GE.AND P3, PT, R7, RZ, PT ;  /* 0x000000ff0700720c */ /* 0x000fe20003f66270 */
[----:B------:R-:W-:Y:S02]  /*23f0*/  @!P5 IMAD.IADD R11, R11, 0x1, -R26 ;  /* 0x000000010b0bd824 */ /* 0x000fe400078e0a1a */
[----:B------:R-:W-:Y:S01]  /*2400*/  @!P0 IMAD.MOV R15, RZ, RZ, -R15 ;  /* 0x000000ffff0f8224 */ /* 0x000fe200078e0a0f */
[----:B------:R-:W-:Y:S01]  /*2410*/  ISETP.GT.U32.AND P0, PT, R26, R3, PT ;  /* 0x000000031a00720c */ /* 0x000fe20003f04070 */
[----:B------:R-:W-:Y:S01]  /*2420*/  IMAD.HI.U32 R7, R0, R6, RZ ;  /* 0x0000000600077227 */ /* 0x000fe200078e00ff */
[----:B------:R-:W-:-:S02]  /*2430*/  ISETP.GT.U32.AND P5, PT, R26, R11, PT ;  /* 0x0000000b1a00720c */ /* 0x000fc40003fa4070 */
[----:B0-----:R-:W-:Y:S01]  /*2440*/  IABS R13, R5 ;  /* 0x00000005000d7213 */ /* 0x001fe20000000000 */
[C---:B------:R-:W-:Y:S01]  /*2450*/  IMAD R10, R26.reuse, R14, R10 ;  /* 0x0000000e1a0a7224 */ /* 0x040fe200078e020a */
[----:B------:R-:W-:Y:S01]  /*2460*/  STL [R1+0x390], R15 ;  /* 0x0003900f01007387 */ /* 0x000fe20000100800 */
[----:B------:R-:W-:Y:S02]  /*2470*/  IMAD.MOV.U32 R12, RZ, RZ, R8 ;  /* 0x000000ffff0c7224 */ /* 0x000fe400078e0008 */
[----:B------:R-:W-:Y:S02]  /*2480*/  IMAD.MOV R7, RZ, RZ, -R7 ;  /* 0x000000ffff077224 */ /* 0x000fe400078e0a07 */
[----:B------:R-:W-:Y:S01]  /*2490*/  @!P4 IMAD.MOV R12, RZ, RZ, -R12 ;  /* 0x000000ffff0cc224 */ /* 0x000fe200078e0a0c */
[C---:B------:R-:W-:Y:S01]  /*24a0*/  ISETP.GT.U32.AND P4, PT, R26.reuse, R10, PT ;  /* 0x0000000a1a00720c */ /* 0x040fe20003f84070 */
[----:B------:R-:W-:Y:S02]  /*24b0*/  IMAD R6, R26, R7, R6 ;  /* 0x000000071a067224 */ /* 0x000fe400078e0206 */
[----:B------:R-:W-:Y:S01]  /*24c0*/  IMAD.HI.U32 R8, R0, R13, RZ ;  /* 0x0000000d00087227 */ /* 0x000fe200078e00ff */
[----:B------:R0:W-:Y:S03]  /*24d0*/  STL [R1+0x368], R12 ;  /* 0x0003680c01007387 */ /* 0x0001e60000100800 */
[----:B------:R-:W-:Y:S01]  /*24e0*/  @!P5 IMAD.IADD R11, R11, 0x1, -R26 ;  /* 0x000000010b0bd824 */ /* 0x000fe200078e0a1a */
[----:B------:R-:W-:Y:S01]  /*24f0*/  ISETP.GT.U32.AND P5, PT, R26, R6, PT ;  /* 0x000000061a00720c */ /* 0x000fe20003fa4070 */
[----:B------:R-:W-:-:S02]  /*2500*/  IMAD.MOV R8, RZ, RZ, -R8 ;  /* 0x000000ffff087224 */ /* 0x000fc400078e0a08 */
[--C-:B------:R-:W-:Y:S01]  /*2510*/  @!P0 IMAD.IADD R3, R3, 0x1, -R26.reuse ;  /* 0x0000000103038824 */ /* 0x100fe200078e0a1a */
[----:B------:R-:W-:Y:S01]  /*2520*/  ISETP.GE.AND P0, PT, R5, RZ, PT ;  /* 0x000000ff0500720c */ /* 0x000fe20003f06270 */
[----:B------:R-:W-:Y:S01]  /*2530*/  IMAD R13, R26, R8, R13 ;  /* 0x000000081a0d7224 */ /* 0x000fe200078e020d */
[----:B------:R-:W-:Y:S01]  /*2540*/  IADD3 R8, R2, 0x1b8, RZ ;  /* 0x000001b802087810 */ /* 0x000fe20007ffe0ff */
[----:B------:R-:W-:Y:S02]  /*2550*/  IMAD.MOV.U32 R14, RZ, RZ, R3 ;  /* 0x000000ffff0e7224 */ /* 0x000fe400078e0003 */
[----:B------:R-:W-:Y:S01]  /*2560*/  @!P4 IMAD.IADD R10, R10, 0x1, -R26 ;  /* 0x000000010a0ac824 */ /* 0x000fe200078e0a1a */
[----:B------:R-:W-:Y:S01]  /*2570*/  IABS R7, R8 ;  /* 0x0000000800077213 */ /* 0x000fe20000000000 */
[----:B------:R-:W-:Y:S01]  /*2580*/  @!P6 IMAD.MOV R14, RZ, RZ, -R14 ;  /* 0x000000ffff0ee224 */ /* 0x000fe200078e0a0e */
[C---:B------:R-:W-:Y:S01]  /*2590*/  ISETP.GT.U32.AND P6, PT, R26.reuse, R13, PT ;  /* 0x0000000d1a00720c */ /* 0x040fe20003fc4070 */
[----:B------:R-:W-:Y:S01]  /*25a0*/  @!P1 IMAD.MOV R9, RZ, RZ, -R9 ;  /* 0x000000ffff099224 */ /* 0x000fe200078e0a09 */
[----:B------:R-:W-:Y:S01]  /*25b0*/  ISETP.GT.U32.AND P4, PT, R26, R10, PT ;  /* 0x0000000a1a00720c */ /* 0x000fe20003f84070 */
[----:B------:R-:W-:Y:S01]  /*25c0*/  @!P5 IMAD.IADD R6, R6, 0x1, -R26 ;  /* 0x000000010606d824 */ /* 0x000fe200078e0a1a */
[----:B------:R-:W-:Y:S01]  /*25d0*/  ISETP.GE.AND P1, PT, R4, RZ, PT ;  /* 0x000000ff0400720c */ /* 0x000fe20003f26270 */
[----:B0-----:R-:W-:Y:S01]  /*25e0*/  IMAD.MOV.U32 R12, RZ, RZ, R11 ;  /* 0x000000ffff0c7224 */ /* 0x001fe200078e000b */
[----:B------:R0:W-:Y:S01]  /*25f0*/  STL [R1+0x36c], R9 ;  /* 0x00036c0901007387 */ /* 0x0001e20000100800 */
[----:B------:R-:W-:-:S02]  /*2600*/  IADD3 R4, R2, 0x1b6, RZ ;  /* 0x000001b602047810 */ /* 0x000fc40007ffe0ff */
[----:B------:R-:W-:Y:S01]  /*2610*/  ISETP.GT.U32.AND P5, PT, R26, R6, PT ;  /* 0x000000061a00720c */ /* 0x000fe20003fa4070 */
[----:B------:R-:W-:Y:S01]  /*2620*/  @!P2 IMAD.MOV R12, RZ, RZ, -R12 ;  /* 0x000000ffff0ca224 */ /* 0x000fe200078e0a0c */
[----:B------:R-:W-:Y:S02]  /*2630*/  IABS R3, R4 ;  /* 0x0000000400037213 */ /* 0x000fe40000000000 */
[--C-:B------:R-:W-:Y:S02]  /*2640*/  @!P6 IMAD.IADD R13, R13, 0x1, -R26.reuse ;  /* 0x000000010d0de824 */ /* 0x100fe400078e0a1a */
[----:B------:R-:W-:Y:S01]  /*2650*/  @!P4 IMAD.IADD R10, R10, 0x1, -R26 ;  /* 0x000000010a0ac824 */ /* 0x000fe200078e0a1a */
[----:B0-----:R-:W-:Y:S01]  /*2660*/  IADD3 R9, R2, 0x1ba, RZ ;  /* 0x000001ba02097810 */ /* 0x001fe20007ffe0ff */
[----:B------:R0:W-:Y:S01]  /*2670*/  STL [R1+0x37c], R12 ;  /* 0x00037c0c01007387 */ /* 0x0001e20000100800 */
[----:B------:R-:W-:Y:S01]  /*2680*/  ISETP.GE.AND P4, PT, R8, RZ, PT ;  /* 0x000000ff0800720c */ /* 0x000fe20003f86270 */
[----:B------:R-:W-:Y:S01]  /*2690*/  IMAD.HI.U32 R8, R0, R7, RZ ;  /* 0x0000000700087227 */ /* 0x000fe200078e00ff */
[----:B------:R-:W-:Y:S01]  /*26a0*/  IABS R5, R9 ;  /* 0x0000000900057213 */ /* 0x000fe20000000000 */
[----:B------:R-:W-:Y:S01]  /*26b0*/  STL [R1+0x384], R14 ;  /* 0x0003840e01007387 */ /* 0x000fe20000100800 */
[----:B------:R-:W-:Y:S01]  /*26c0*/  ISETP.GT.U32.AND P6, PT, R26, R13, PT ;  /* 0x0000000d1a00720c */ /* 0x000fe20003fc4070 */
[----:B------:R-:W-:Y:S01]  /*26d0*/  IMAD.MOV R8, RZ, RZ, -R8 ;  /* 0x000000ffff087224 */ /* 0x000fe200078e0a08 */
[----:B------:R-:W-:Y:S01]  /*26e0*/  ISETP.GE.AND P2, PT, R9, RZ, PT ;  /* 0x000000ff0900720c */ /* 0x000fe20003f46270 */
[----:B------:R-:W-:-:S04]  /*26f0*/  IMAD.HI.U32 R11, R0, R5, RZ ;  /* 0x00000005000b7227 */ /* 0x000fc800078e00ff */
[----:B0-----:R-:W-:Y:S02]  /*2700*/  IMAD.MOV.U32 R12, RZ, RZ, R10 ;  /* 0x000000ffff0c7224 */ /* 0x001fe400078e000a */
[----:B------:R-:W-:Y:S02]  /*2710*/  IMAD.MOV R11, RZ, RZ, -R11 ;  /* 0x000000ffff0b7224 */ /* 0x000fe400078e0a0b */
[----:B------:R-:W-:Y:S02]  /*2720*/  @!P5 IMAD.IADD R6, R6, 0x1, -R26 ;  /* 0x000000010606d824 */ /* 0x000fe400078e0a1a */
[----:B------:R-:W-:Y:S01]  /*2730*/  @!P3 IMAD.MOV R12, RZ, RZ, -R12 ;  /* 0x000000ffff0cb224 */ /* 0x000fe200078e0a0c */
[----:B------:R-:W-:Y:S01]  /*2740*/  ISETP.GE.AND P3, PT, R4, RZ, PT ;  /* 0x000000ff0400720c */ /* 0x000fe20003f66270 */
[C---:B------:R-:W-:Y:S02]  /*2750*/  IMAD R5, R26.reuse, R11, R5 ;  /* 0x0000000b1a057224 */ /* 0x040fe400078e0205 */
[----:B------:R-:W-:Y:S01]  /*2760*/  IMAD R4, R26, R8, R7 ;  /* 0x000000081a047224 */ /* 0x000fe200078e0207 */
[----:B------:R-:W-:Y:S01]  /*2770*/  IADD3 R8, R2, 0x1ae, RZ ;  /* 0x000001ae02087810 */ /* 0x000fe20007ffe0ff */
[----:B------:R-:W-:Y:S01]  /*2780*/  IMAD.MOV.U32 R10, RZ, RZ, R6 ;  /* 0x000000ffff0a7224 */ /* 0x000fe200078e0006 */
[----:B------:R-:W-:Y:S01]  /*2790*/  ISETP.GT.U32.AND P5, PT, R26, R5, PT ;  /* 0x000000051a00720c */ /* 0x000fe20003fa4070 */
[----:B------:R-:W-:Y:S01]  /*27a0*/  IMAD.HI.U32 R9, R0, R3, RZ ;  /* 0x0000000300097227 */ /* 0x000fe200078e00ff */
[C---:B------:R-:W-:Y:S01]  /*27b0*/  IADD3 R6, R2.reuse, 0x1b2, RZ ;  /* 0x000001b202067810 */ /* 0x040fe20007ffe0ff */
[----:B------:R0:W-:Y:S01]  /*27c0*/  STL [R1+0x374], R12 ;  /* 0x0003740c01007387 */ /* 0x0001e20000100800 */
[----:B------:R-:W-:Y:S01]  /*27d0*/  IADD3 R7, R2, 0x1b0, RZ ;  /* 0x000001b002077810 */ /* 0x000fe20007ffe0ff */
[----:B------:R-:W-:Y:S01]  /*27e0*/  @!P1 IMAD.MOV R10, RZ, RZ, -R10 ;  /* 0x000000ffff0a9224 */ /* 0x000fe200078e0a0a */
[C---:B------:R-:W-:Y:S01]  /*27f0*/  ISETP.GT.U32.AND P1, PT, R26.reuse, R4, PT ;  /* 0x000000041a00720c */ /* 0x040fe20003f24070 */
[----:B------:R-:W-:Y:S01]  /*2800*/  IMAD.MOV R9, RZ, RZ, -R9 ;  /* 0x000000ffff097224 */ /* 0x000fe200078e0a09 */
[----:B------:R-:W-:Y:S01]  /*2810*/  IABS R11, R7 ;  /* 0x00000007000b7213 */ /* 0x000fe20000000000 */
[--C-:B------:R-:W-:Y:S01]  /*2820*/  @!P6 IMAD.IADD R13, R13, 0x1, -R26.reuse ;  /* 0x000000010d0de824 */ /* 0x100fe200078e0a1a */
[----:B------:R1:W-:Y:S01]  /*2830*/  STL [R1+0x378], R10 ;  /* 0x0003780a01007387 */ /* 0x0003e20000100800 */
[----:B------:R-:W-:Y:S01]  /*2840*/  IMAD R3, R26, R9, R3 ;  /* 0x000000091a037224 */ /* 0x000fe200078e0203 */
[----:B------:R-:W-:Y:S01]  /*2850*/  IADD3 R9, R2, 0x1b4, RZ ;  /* 0x000001b402097810 */ /* 0x000fe20007ffe0ff */
[----:B------:R-:W-:Y:S01]  /*2860*/  IMAD.MOV.U32 R15, RZ, RZ, R13 ;  /* 0x000000ffff0f7224 */ /* 0x000fe200078e000d */
[----:B0-----:R-:W-:Y:S01]  /*2870*/  IABS R12, R8 ;  /* 0x00000008000c7213 */ /* 0x001fe20000000000 */
[--C-:B------:R-:W-:Y:S01]  /*2880*/  @!P5 IMAD.IADD R5, R5, 0x1, -R26.reuse ;  /* 0x000000010505d824 */ /* 0x100fe200078e0a1a */
[----:B------:R-:W-:Y:S01]  /*2890*/  ISETP.GE.AND P6, PT, R9, RZ, PT ;  /* 0x000000ff0900720c */ /* 0x000fe20003fc6270 */
[----:B------:R-:W-:Y:S01]  /*28a0*/  @!P0 IMAD.MOV R15, RZ, RZ, -R15 ;  /* 0x000000ffff0f8224 */ /* 0x000fe200078e0a0f */
[----:B------:R-:W-:Y:S01]  /*28b0*/  ISETP.GT.U32.AND P0, PT, R26, R3, PT ;  /* 0x000000031a00720c */ /* 0x000fe20003f04070 */
[----:B------:R-:W-:Y:S01]  /*28c0*/  @!P1 IMAD.IADD R4, R4, 0x1, -R26 ;  /* 0x0000000104049824 */ /* 0x000fe200078e0a1a */
[----:B------:R-:W-:-:S02]  /*28d0*/  IABS R9, R9 ;  /* 0x0000000900097213 */ /* 0x000fc40000000000 */
[C---:B------:R-:W-:Y:S01]  /*28e0*/  ISETP.GT.U32.AND P5, PT, R26.reuse, R5, PT ;  /* 0x000000051a00720c */ /* 0x040fe20003fa4070 */
[----:B------:R0:W-:Y:S01]  /*28f0*/  STL [R1+0x370], R15 ;  /* 0x0003700f01007387 */ /* 0x0001e20000100800 */
[----:B------:R-:W-:Y:S01]  /*2900*/  ISETP.GT.U32.AND P1, PT, R26, R4, PT ;  /* 0x000000041a00720c */ /* 0x000fe20003f24070 */
[----:B------:R-:W-:Y:S01]  /*2910*/  IMAD.HI.U32 R13, R0, R9, RZ ;  /* 0x00000009000d7227 */ /* 0x000fe200078e00ff */
[----:B-1----:R-:W-:-:S03]  /*2920*/  IABS R10, R6 ;  /* 0x00000006000a7213 */ /* 0x002fc60000000000 */
[----:B------:R-:W-:Y:S02]  /*2930*/  IMAD.MOV R13, RZ, RZ, -R13 ;  /* 0x000000ffff0d7224 */ /* 0x000fe400078e0a0d */
[--C-:B------:R-:W-:Y:S02]  /*2940*/  @!P0 IMAD.IADD R3, R3, 0x1, -R26.reuse ;  /* 0x0000000103038824 */ /* 0x100fe400078e0a1a */
[C---:B------:R-:W-:Y:S02]  /*2950*/  IMAD R9, R26.reuse, R13, R9 ;  /* 0x0000000d1a097224 */ /* 0x040fe400078e0209 */
[--C-:B------:R-:W-:Y:S01]  /*2960*/  @!P5 IMAD.IADD R5, R5, 0x1, -R26.reuse ;  /* 0x000000010505d824 */ /* 0x100fe200078e0a1a */
[----:B------:R-:W-:Y:S01]  /*2970*/  ISETP.GT.U32.AND P0, PT, R26, R3, PT ;  /* 0x000000031a00720c */ /* 0x000fe20003f04070 */
[----:B------:R-:W-:Y:S01]  /*2980*/  @!P1 IMAD.IADD R4, R4, 0x1, -R26 ;  /* 0x0000000104049824 */ /* 0x000fe200078e0a1a */
[----:B------:R-:W-:Y:S01]  /*2990*/  ISETP.GT.U32.AND P1, PT, R26, R9, PT ;  /* 0x000000091a00720c */ /* 0x000fe20003f24070 */
[----:B------:R-:W-:Y:S01]  /*29a0*/  IMAD.MOV.U32 R17, RZ, RZ, R5 ;  /* 0x000000ffff117224 */ /* 0x000fe200078e0005 */
[----:B------:R-:W-:Y:S01]  /*29b0*/  ISETP.GE.AND P5, PT, R6, RZ, PT ;  /* 0x000000ff0600720c */ /* 0x000fe20003fa6270 */
[----:B------:R-:W-:Y:S01]  /*29c0*/  IMAD.MOV.U32 R16, RZ, RZ, R4 ;  /* 0x000000ffff107224 */ /* 0x000fe200078e0004 */
[----:B------:R-:W-:Y:S01]  /*29d0*/  IADD3 R5, R2, 0x1ac, RZ ;  /* 0x000001ac02057810 */ /* 0x000fe20007ffe0ff */
[----:B------:R-:W-:-:S04]  /*29e0*/  IMAD.HI.U32 R14, R0, R10, RZ ;  /* 0x0000000a000e7227 */ /* 0x000fc800078e00ff */
[----:B------:R-:W-:-:S04]  /*29f0*/  IMAD.HI.U32 R6, R0, R12, RZ ;  /* 0x0000000c00067227 */ /* 0x000fc800078e00ff */
[----:B------:R-:W-:Y:S02]  /*2a00*/  @!P2 IMAD.MOV R17, RZ, RZ, -R17 ;  /* 0x000000ffff11a224 */ /* 0x000fe400078e0a11 */
[----:B------:R-:W-:Y:S01]  /*2a10*/  @!P4 IMAD.MOV R16, RZ, RZ, -R16 ;  /* 0x000000ffff10c224 */ /* 0x000fe200078e0a10 */
[----:B------:R-:W-:Y:S01]  /*2a20*/  ISETP.GE.AND P4, PT, R7, RZ, PT ;  /* 0x000000ff0700720c */ /* 0x000fe20003f86270 */
[----:B------:R-:W-:Y:S01]  /*2a30*/  IMAD.MOV R14, RZ, RZ, -R14 ;  /* 0x000000ffff0e7224 */ /* 0x000fe200078e0a0e */
[----:B------:R1:W-:Y:S01]  /*2a40*/  STL [R1+0x364], R17 ;  /* 0x0003641101007387 */ /* 0x0003e20000100800 */
[----:B------:R-:W-:Y:S01]  /*2a50*/  IMAD.MOV R6, RZ, RZ, -R6 ;  /* 0x000000ffff067224 */ /* 0x000fe200078e0a06 */
[----:B------:R-:W-:Y:S01]  /*2a60*/  IADD3 R7, R2, 0x1a8, RZ ;  /* 0x000001a802077810 */ /* 0x000fe20007ffe0ff */
[----:B------:R-:W-:Y:S01]  /*2a70*/  @!P0 IMAD.IADD R3, R3, 0x1, -R26 ;  /* 0x0000000103038824 */ /* 0x000fe200078e0a1a */
[----:B------:R2:W-:Y:S01]  /*2a80*/  STL [R1+0x360], R16 ;  /* 0x0003601001007387 */ /* 0x0005e20000100800 */
[C---:B------:R-:W-:Y:S01]  /*2a90*/  IMAD R14, R26.reuse, R14, R10 ;  /* 0x0000000e1a0e7224 */ /* 0x040fe200078e020a */
[----:B------:R-:W-:Y:S01]  /*2aa0*/  IABS R10, R5 ;  /* 0x00000005000a7213 */ /* 0x000fe20000000000 */
[----:B------:R-:W-:Y:S01]  /*2ab0*/  IMAD R12, R26, R6, R12 ;  /* 0x000000061a0c7224 */ /* 0x000fe200078e020c */
[----:B------:R-:W-:Y:S01]  /*2ac0*/  IADD3 R6, R2, 0x1aa, RZ ;  /* 0x000001aa02067810 */ /* 0x000fe20007ffe0ff */
[----:B------:R-:W-:Y:S01]  /*2ad0*/  @!P1 IMAD.IADD R9, R9, 0x1, -R26 ;  /* 0x0000000109099824 */ /* 0x000fe200078e0a1a */
[----:B------:R-:W-:Y:S01]  /*2ae0*/  ISETP.GT.U32.AND P2, PT, R26, R14, PT ;  /* 0x0000000e1a00720c */ /* 0x000fe20003f44070 */
[----:B0-----:R-:W-:Y:S01]  /*2af0*/  IMAD.HI.U32 R15, R0, R11, RZ ;  /* 0x0000000b000f7227 */ /* 0x001fe200078e00ff */
[----:B-1----:R-:W-:-:S02]  /*2b00*/  IADD3 R17, R2, 0x19a, RZ ;  /* 0x0000019a02117810 */ /* 0x002fc40007ffe0ff */
[C---:B------:R-:W-:Y:S01]  /*2b10*/  ISETP.GT.U32.AND P1, PT, R26.reuse, R9, PT ;  /* 0x000000091a00720c */ /* 0x040fe20003f24070 */
[----:B--2---:R-:W-:Y:S01]  /*2b20*/  IMAD.MOV.U32 R16, RZ, RZ, R3 ;  /* 0x000000ffff107224 */ /* 0x004fe200078e0003 */
[----:B------:R-:W-:Y:S01]  /*2b30*/  IABS R3, R6 ;  /* 0x0000000600037213 */ /* 0x000fe20000000000 */
[----:B------:R-:W-:Y:S01]  /*2b40*/  IMAD.MOV R15, RZ, RZ, -R15 ;  /* 0x000000ffff0f7224 */ /* 0x000fe200078e0a0f */
[----:B------:R-:W-:Y:S01]  /*2b50*/  IABS R18, R17 ;  /* 0x0000001100127213 */ /* 0x000fe20000000000 */
[----:B------:R-:W-:Y:S01]  /*2b60*/  @!P3 IMAD.MOV R16, RZ, RZ, -R16 ;  /* 0x000000ffff10b224 */ /* 0x000fe200078e0a10 */
[C---:B------:R-:W-:Y:S01]  /*2b70*/  ISETP.GT.U32.AND P3, PT, R26.reuse, R12, PT ;  /* 0x0000000c1a00720c */ /* 0x040fe20003f64070 */
[----:B------:R-:W-:Y:S01]  /*2b80*/  IMAD R4, R26, R15, R11 ;  /* 0x0000000f1a047224 */ /* 0x000fe200078e020b */
[----:B------:R-:W-:Y:S01]  /*2b90*/  IABS R11, R7 ;  /* 0x00000007000b7213 */ /* 0x000fe20000000000 */
[----:B------:R-:W-:Y:S01]  /*2ba0*/  @!P2 IMAD.IADD R14, R14, 0x1, -R26 ;  /* 0x000000010e0ea824 */ /* 0x000fe200078e0a1a */
[----:B------:R0:W-:Y:S01]  /*2bb0*/  STL [R1+0x35c], R16 ;  /* 0x00035c1001007387 */ /* 0x0001e20000100800 */
[----:B------:R-:W-:Y:S01]  /*2bc0*/  IMAD.HI.U32 R13, R0, R10, RZ ;  /* 0x0000000a000d7227 */ /* 0x000fe200078e00ff */
[----:B------:R-:W-:-:S02]  /*2bd0*/  ISETP.GT.U32.AND P0, PT, R26, R4, PT ;  /* 0x000000041a00720c */ /* 0x000fc40003f04070 */
[----:B------:R-:W-:Y:S01]  /*2be0*/  ISETP.GT.U32.AND P2, PT, R26, R14, PT ;  /* 0x0000000e1a00720c */ /* 0x000fe20003f44070 */
[----:B------:R-:W-:Y:S01]  /*2bf0*/  @!P1 IMAD.IADD R9, R9, 0x1, -R26 ;  /* 0x0000000109099824 */ /* 0x000fe200078e0a1a */
[----:B------:R-:W-:Y:S01]  /*2c00*/  ISETP.GE.AND P1, PT, R8, RZ, PT ;  /* 0x000000ff0800720c */ /* 0x000fe20003f26270 */
[----:B------:R-:W-:-:S04]  /*2c10*/  IMAD.HI.U32 R8, R0, R3, RZ ;  /* 0x0000000300087227 */ /* 0x000fc800078e00ff */
[----:B------:R-:W-:Y:S02]  /*2c20*/  @!P3 IMAD.IADD R12, R12, 0x1, -R26 ;  /* 0x000000010c0cb824 */ /* 0x000fe400078e0a1a */
[----:B0-----:R-:W-:Y:S02]  /*2c30*/  IMAD.MOV.U32 R16, RZ, RZ, R9 ;  /* 0x000000ffff107224 */ /* 0x001fe400078e0009 */
[----:B------:R-:W-:Y:S01]  /*2c40*/  IMAD.HI.U32 R9, R0, R11, RZ ;  /* 0x0000000b00097227 */ /* 0x000fe200078e00ff */
[----:B------:R-:W-:-:S03]  /*2c50*/  ISETP.GT.U32.AND P3, PT, R26, R12, PT ;  /* 0x0000000c1a00720c */ /* 0x000fc60003f64070 */
[----:B------:R-:W-:Y:S02]  /*2c60*/  IMAD.MOV R13, RZ, RZ, -R13 ;  /* 0x000000ffff0d7224 */ /* 0x000fe400078e0a0d */
[----:B------:R-:W-:Y:S02]  /*2c70*/  IMAD.MOV R8, RZ, RZ, -R8 ;  /* 0x000000ffff087224 */ /* 0x000fe400078e0a08 */
[----:B------:R-:W-:Y:S01]  /*2c80*/  @!P6 IMAD.MOV R16, RZ, RZ, -R16 ;  /* 0x000000ffff10e224 */ /* 0x000fe200078e0a10 */
[----:B------:R-:W-:Y:S01]  /*2c90*/  ISETP.GE.AND P6, PT, R5, RZ, PT ;  /* 0x000000ff0500720c */ /* 0x000fe20003fc6270 */
[----:B------:R-:W-:Y:S02]  /*2ca0*/  IMAD.MOV R5, RZ, RZ, -R9 ;  /* 0x000000ffff057224 */ /* 0x000fe400078e0a09 */
[C---:B------:R-:W-:Y:S01]  /*2cb0*/  IMAD R10, R26.reuse, R13, R10 ;  /* 0x0000000d1a0a7224 */ /* 0x040fe200078e020a */
[----:B------:R-:W-:Y:S01]  /*2cc0*/  STL [R1+0x358], R16 ;  /* 0x0003581001007387 */ /* 0x000fe20000100800 */
[----:B------:R-:W-:Y:S01]  /*2cd0*/  IMAD R9, R26, R8, R3 ;  /* 0x000000081a097224 */ /* 0x000fe200078e0203 */
[----:B------:R-:W-:Y:S01]  /*2ce0*/  IADD3 R3, R2, 0x1a6, RZ ;  /* 0x000001a602037810 */ /* 0x000fe20007ffe0ff */
[----:B------:R-:W-:-:S02]  /*2cf0*/  @!P0 IMAD.IADD R4, R4, 0x1, -R26 ;  /* 0x0000000104048824 */ /* 0x000fc400078e0a1a */
[--C-:B------:R-:W-:Y:S01]  /*2d00*/  @!P2 IMAD.IADD R14, R14, 0x1, -R26.reuse ;  /* 0x000000010e0ea824 */ /* 0x100fe200078e0a1a */
[----:B------:R-:W-:Y:S01]  /*2d10*/  ISETP.GT.U32.AND P2, PT, R26, R10, PT ;  /* 0x0000000a1a00720c */ /* 0x000fe20003f44070 */
[----:B------:R-:W-:Y:S01]  /*2d20*/  @!P3 IMAD.IADD R12, R12, 0x1, -R26 ;  /* 0x000000010c0cb824 */ /* 0x000fe200078e0a1a */
[C---:B------:R-:W-:Y:S01]  /*2d30*/  ISETP.GT.U32.AND P3, PT, R26.reuse, R9, PT ;  /* 0x000000091a00720c */ /* 0x040fe20003f64070 */
[C---:B------:R-:W-:Y:S01]  /*2d40*/  IMAD R11, R26.reuse, R5, R11 ;  /* 0x000000051a0b7224 */ /* 0x040fe200078e020b */
[----:B------:R-:W-:Y:S01]  /*2d50*/  ISETP.GT.U32.AND P0, PT, R26, R4, PT ;  /* 0x000000041a00720c */ /* 0x000fe20003f04070 */
[----:B------:R-:W-:Y:S01]  /*2d60*/  IMAD.MOV.U32 R15, RZ, RZ, R14 ;  /* 0x000000ffff0f7224 */ /* 0x000fe200078e000e */
[----:B------:R-:W-:Y:S01]  /*2d70*/  IABS R5, R3 ;  /* 0x0000000300057213 */ /* 0x000fe20000000000 */
[----:B------:R-:W-:Y:S02]  /*2d80*/  IMAD.MOV.U32 R13, RZ, RZ, R12 ;  /* 0x000000ffff0d7224 */ /* 0x000fe400078e000c */
[----:B------:R-:W-:Y:S01]  /*2d90*/  @!P5 IMAD.MOV R15, RZ, RZ, -R15 ;  /* 0x000000ffff0fd224 */ /* 0x000fe200078e0a0f */
[----:B------:R-:W-:Y:S01]  /*2da0*/  ISETP.GE.AND P5, PT, R6, RZ, PT ;  /* 0x000000ff0600720c */ /* 0x000fe20003fa6270 */
[----:B------:R-:W-:-:S03]  /*2db0*/  IMAD.HI.U32 R8, R0, R5, RZ ;  /* 0x0000000500087227 */ /* 0x000fc600078e00ff */
[----:B------:R-:W-:Y:S01]  /*2dc0*/  STL [R1+0x340], R15 ;  /* 0x0003400f01007387 */ /* 0x000fe20000100800 */
[--C-:B------:R-:W-:Y:S02]  /*2dd0*/  @!P2 IMAD.IADD R10, R10, 0x1, -R26.reuse ;  /* 0x000000010a0aa824 */ /* 0x100fe400078e0a1a */
[--C-:B------:R-:W-:Y:S02]  /*2de0*/  @!P3 IMAD.IADD R9, R9, 0x1, -R26.reuse ;  /* 0x000000010909b824 */ /* 0x100fe400078e0a1a */
[----:B------:R-:W-:Y:S01]  /*2df0*/  @!P0 IMAD.IADD R4, R4, 0x1, -R26 ;  /* 0x0000000104048824 */ /* 0x000fe200078e0a1a */
[C---:B------:R-:W-:Y:S01]  /*2e00*/  ISETP.GT.U32.AND P2, PT, R26.reuse, R10, PT ;  /* 0x0000000a1a00720c */ /* 0x040fe20003f44070 */
[----:B------:R-:W-:Y:S01]  /*2e10*/  IMAD.MOV R8, RZ, RZ, -R8 ;  /* 0x000000ffff087224 */ /* 0x000fe200078e0a08 */
[----:B------:R-:W-:Y:S01]  /*2e20*/  ISETP.GT.U32.AND P3, PT, R26, R9, PT ;  /* 0x000000091a00720c */ /* 0x000fe20003f64070 */
[----:B------:R-:W-:Y:S01]  /*2e30*/  IMAD.MOV.U32 R14, RZ, RZ, R4 ;  /* 0x000000ffff0e7224 */ /* 0x000fe200078e0004 */
[----:B------:R-:W-:Y:S01]  /*2e40*/  IADD3 R4, R2, 0x1a4, RZ ;  /* 0x000001a402047810 */ /* 0x000fe20007ffe0ff */
[----:B------:R-:W-:Y:S01]  /*2e50*/  @!P1 IMAD.MOV R13, RZ, RZ, -R13 ;  /* 0x000000ffff0d9224 */ /* 0x000fe200078e0a0d */
[----:B------:R-:W-:Y:S01]  /*2e60*/  ISETP.GE.AND P0, PT, R7, RZ, PT ;  /* 0x000000ff0700720c */ /* 0x000fe20003f06270 */
[----:B------:R-:W-:Y:S01]  /*2e70*/  IMAD R5, R26, R8, R5 ;  /* 0x000000081a057224 */ /* 0x000fe200078e0205 */
[----:B------:R-:W-:Y:S01]  /*2e80*/  IABS R12, R4 ;  /* 0x00000004000c7213 */ /* 0x000fe20000000000 */
[----:B------:R-:W-:Y:S01]  /*2e90*/  @!P4 IMAD.MOV R14, RZ, RZ, -R14 ;  /* 0x000000ffff0ec224 */ /* 0x000fe200078e0a0e */
[----:B------:R-:W-:Y:S01]  /*2ea0*/  ISETP.GE.AND P1, PT, R4, RZ, PT ;  /* 0x000000ff0400720c */ /* 0x000fe20003f26270 */
[----:B------:R-:W-:Y:S01]  /*2eb0*/  IMAD.HI.U32 R21, R0, R18, RZ ;  /* 0x0000001200157227 */ /* 0x000fe200078e00ff */
[----:B------:R-:W-:-:S02]  /*2ec0*/  ISETP.GE.AND P4, PT, R3, RZ, PT ;  /* 0x000000ff0300720c */ /* 0x000fc40003f86270 */
[----:B------:R0:W-:Y:S01]  /*2ed0*/  STL [R1+0x34c], R14 ;  /* 0x00034c0e01007387 */ /* 0x0001e20000100800 */
[----:B------:R-:W-:Y:S01]  /*2ee0*/  IMAD.HI.U32 R4, R0, R12, RZ ;  /* 0x0000000c00047227 */ /* 0x000fe200078e00ff */
[----:B------:R-:W-:Y:S02]  /*2ef0*/  IADD3 R3, R2, 0x1a2, RZ ;  /* 0x000001a202037810 */ /* 0x000fe40007ffe0ff */
[----:B------:R1:W-:Y:S01]  /*2f00*/  STL [R1+0x350], R13 ;  /* 0x0003500d01007387 */ /* 0x0003e20000100800 */
[--C-:B------:R-:W-:Y:S01]  /*2f10*/  @!P2 IMAD.IADD R10, R10, 0x1, -R26.reuse ;  /* 0x000000010a0aa824 */ /* 0x100fe200078e0a1a */
[C---:B------:R-:W-:Y:S01]  /*2f20*/  ISETP.GT.U32.AND P2, PT, R26.reuse, R11, PT ;  /* 0x0000000b1a00720c */ /* 0x040fe20003f44070 */
[----:B------:R-:W-:Y:S01]  /*2f30*/  @!P3 IMAD.IADD R9, R9, 0x1, -R26 ;  /* 0x000000010909b824 */ /* 0x000fe200078e0a1a */
[----:B------:R-:W-:Y:S01]  /*2f40*/  ISETP.GT.U32.AND P3, PT, R26, R5, PT ;  /* 0x000000051a00720c */ /* 0x000fe20003f64070 */
[----:B------:R-:W-:Y:S01]  /*2f50*/  IMAD.MOV R4, RZ, RZ, -R4 ;  /* 0x000000ffff047224 */ /* 0x000fe200078e0a04 */
[----:B------:R-:W-:Y:S01]  /*2f60*/  IABS R6, R3 ;  /* 0x0000000300067213 */ /* 0x000fe20000000000 */
[----:B0-----:R-:W-:Y:S01]  /*2f70*/  IMAD.MOV.U32 R14, RZ, RZ, R10 ;  /* 0x000000ffff0e7224 */ /* 0x001fe200078e000a */
[----:B------:R-:W-:Y:S01]  /*2f80*/  IADD3 R7, R2, 0x1a0, RZ ;  /* 0x000001a002077810 */ /* 0x000fe20007ffe0ff */
[----:B------:R-:W-:-:S02]  /*2f90*/  IMAD R12, R26, R4, R12 ;  /* 0x000000041a0c7224 */ /* 0x000fc400078e020c */
[----:B------:R-:W-:Y:S01]  /*2fa0*/  @!P6 IMAD.MOV R14, RZ, RZ, -R14 ;  /* 0x000000ffff0ee224 */ /* 0x000fe200078e0a0e */
[----:B------:R-:W-:Y:S01]  /*2fb0*/  IABS R15, R7 ;  /* 0x00000007000f7213 */ /* 0x000fe20000000000 */
[----:B------:R-:W-:Y:S01]  /*2fc0*/  IMAD.HI.U32 R8, R0, R6, RZ ;  /* 0x0000000600087227 */ /* 0x000fe200078e00ff */
[C---:B------:R-:W-:Y:S02]  /*2fd0*/  ISETP.GT.U32.AND P6, PT, R26.reuse, R12, PT ;  /* 0x0000000c1a00720c */ /* 0x040fe40003fc4070 */
[----:B------:R0:W-:Y:S01]  /*2fe0*/  STL [R1+0x344], R14 ;  /* 0x0003440e01007387 */ /* 0x0001e20000100800 */
[--C-:B------:R-:W-:Y:S02]  /*2ff0*/  @!P2 IMAD.IADD R11, R11, 0x1, -R26.reuse ;  /* 0x000000010b0ba824 */ /* 0x100fe400078e0a1a */
[----:B------:R-:W-:Y:S02]  /*3000*/  @!P3 IMAD.IADD R5, R5, 0x1, -R26 ;  /* 0x000000010505b824 */ /* 0x000fe400078e0a1a */
[----:B-1----:R-:W-:Y:S01]  /*3010*/  IMAD.MOV.U32 R13, RZ, RZ, R9 ;  /* 0x000000ffff0d7224 */ /* 0x002fe200078e0009 */
[C---:B------:R-:W-:Y:S01]  /*3020*/  ISETP.GT.U32.AND P2, PT, R26.reuse, R11, PT ;  /* 0x0000000b1a00720c */ /* 0x040fe20003f44070 */
[----:B------:R-:W-:Y:S01]  /*3030*/  IMAD.MOV R8, RZ, RZ, -R8 ;  /* 0x000000ffff087224 */ /* 0x000fe200078e0a08 */
[C---:B------:R-:W-:Y:S01]  /*3040*/  ISETP.GT.U32.AND P3, PT, R26.reuse, R5, PT ;  /* 0x000000051a00720c */ /* 0x040fe20003f64070 */
[----:B------:R-:W-:Y:S01]  /*3050*/  @!P5 IMAD.MOV R13, RZ, RZ, -R13 ;  /* 0x000000ffff0dd224 */ /* 0x000fe200078e0a0d */
[----:B------:R-:W-:Y:S01]  /*3060*/  ISETP.GE.AND P5, PT, R3, RZ, PT ;  /* 0x000000ff0300720c */ /* 0x000fe20003fa6270 */
[----:B------:R-:W-:Y:S01]  /*3070*/  IMAD R3, R26, R8, R6 ;  /* 0x000000081a037224 */ /* 0x000fe200078e0206 */
[----:B------:R-:W-:Y:S01]  /*3080*/  IADD3 R6, R2, 0x19e, RZ ;  /* 0x0000019e02067810 */ /* 0x000fe20007ffe0ff */
[----:B------:R-:W-:Y:S01]  /*3090*/  @!P6 IMAD.IADD R12, R12, 0x1, -R26 ;  /* 0x000000010c0ce824 */ /* 0x000fe200078e0a1a */
[----:B------:R-:W-:Y:S01]  /*30a0*/  IADD3 R8, R2, 0x198, RZ ;  /* 0x0000019802087810 */ /* 0x000fe20007ffe0ff */
[----:B------:R-:W-:Y:S01]  /*30b0*/  IMAD.HI.U32 R4, R0, R15, RZ ;  /* 0x0000000f00047227 */ /* 0x000fe200078e00ff */
[----:B------:R-:W-:Y:S01]  /*30c0*/  IABS R9, R6 ;  /* 0x0000000600097213 */ /* 0x000fe20000000000 */
[----:B------:R1:W-:Y:S01]  /*30d0*/  STL [R1+0x348], R13 ;  /* 0x0003480d01007387 */ /* 0x0003e20000100800 */
[C---:B------:R-:W-:Y:S01]  /*30e0*/  ISETP.GT.U32.AND P6, PT, R26.reuse, R12, PT ;  /* 0x0000000c1a00720c */ /* 0x040fe20003fc4070 */
[----:B------:R-:W-:Y:S01]  /*30f0*/  IMAD.MOV R4, RZ, RZ, -R4 ;  /* 0x000000ffff047224 */ /* 0x000fe200078e0a04 */
[----:B------:R-:W-:Y:S01]  /*3100*/  IABS R10, R8 ;  /* 0x00000008000a7213 */ /* 0x000fe20000000000 */
[--C-:B------:R-:W-:Y:S01]  /*3110*/  @!P2 IMAD.IADD R11, R11, 0x1, -R26.reuse ;  /* 0x000000010b0ba824 */ /* 0x100fe200078e0a1a */
[----:B------:R-:W-:Y:S01]  /*3120*/  ISETP.GE.AND P2, PT, R7, RZ, PT ;  /* 0x000000ff0700720c */ /* 0x000fe20003f46270 */
[----:B------:R-:W-:Y:S01]  /*3130*/  @!P3 IMAD.IADD R5, R5, 0x1, -R26 ;  /* 0x000000010505b824 */ /* 0x000fe200078e0a1a */
[C---:B------:R-:W-:Y:S01]  /*3140*/  ISETP.GT.U32.AND P3, PT, R26.reuse, R3, PT ;  /* 0x000000031a00720c */ /* 0x040fe20003f64070 */
[----:B------:R-:W-:Y:S01]  /*3150*/  IMAD R15, R26, R4, R15 ;  /* 0x000000041a0f7224 */ /* 0x000fe200078e020f */
[----:B------:R-:W-:Y:S01]  /*3160*/  IADD3 R4, R2, 0x19c, RZ ;  /* 0x0000019c02047810 */ /* 0x000fe20007ffe0ff */
[----:B------:R-:W-:Y:S01]  /*3170*/  IMAD.HI.U32 R7, R0, R9, RZ ;  /* 0x0000000900077227 */ /* 0x000fe200078e00ff */
[----:B0-----:R-:W-:-:S02]  /*3180*/  IADD3 R14, R2, 0x196, RZ ;  /* 0x00000196020e7810 */ /* 0x001fc40007ffe0ff */
[----:B------:R-:W-:Y:S01]  /*3190*/  IABS R20, R4 ;  /* 0x0000000400147213 */ /* 0x000fe20000000000 */
[----:B------:R-:W-:Y:S01]  /*31a0*/  IMAD.MOV R7, RZ, RZ, -R7 ;  /* 0x000000ffff077224 */ /* 0x000fe200078e0a07 */
[----:B-1----:R-:W-:Y:S01]  /*31b0*/  IABS R13, R14 ;  /* 0x0000000e000d7213 */ /* 0x002fe20000000000 */
[----:B------:R-:W-:Y:S01]  /*31c0*/  @!P6 IMAD.IADD R12, R12, 0x1, -R26 ;  /* 0x000000010c0ce824 */ /* 0x000fe200078e0a1a */
[C---:B------:R-:W-:Y:S01]  /*31d0*/  ISETP.GT.U32.AND P6, PT, R26.reuse, R15, PT ;  /* 0x0000000f1a00720c */ /* 0x040fe20003fc4070 */
[----:B------:R-:W-:Y:S02]  /*31e0*/  IMAD R9, R26, R7, R9 ;  /* 0x000000071a097224 */ /* 0x000fe400078e0209 */
[----:B------:R-:W-:-:S04]  /*31f0*/  IMAD.HI.U32 R19, R0, R20, RZ ;  /* 0x0000001400137227 */ /* 0x000fc800078e00ff */
[----:B------:R-:W-:Y:S01]  /*3200*/  @!P3 IMAD.IADD R3, R3, 0x1, -R26 ;  /* 0x000000010303b824 */ /* 0x000fe200078e0a1a */
[----:B------:R-:W-:Y:S01]  /*3210*/  ISETP.GT.U32.AND P3, PT, R26, R9, PT ;  /* 0x000000091a00720c */ /* 0x000fe20003f64070 */
[----:B------:R-:W-:Y:S02]  /*3220*/  IMAD.MOV R19, RZ, RZ, -R19 ;  /* 0x000000ffff137224 */ /* 0x000fe400078e0a13 */
[----:B------:R-:W-:-:S04]  /*3230*/  IMAD.HI.U32 R16, R0, R10, RZ ;  /* 0x0000000a00107227 */ /* 0x000fc800078e00ff */
[C---:B------:R-:W-:Y:S02]  /*3240*/  IMAD R19, R26.reuse, R19, R20 ;  /* 0x000000131a137224 */ /* 0x040fe400078e0214 */
[--C-:B------:R-:W-:Y:S02]  /*3250*/  @!P6 IMAD.IADD R15, R15, 0x1, -R26.reuse ;  /* 0x000000010f0fe824 */ /* 0x100fe400078e0a1a */
[----:B------:R-:W-:Y:S01]  /*3260*/  IMAD.MOV R21, RZ, RZ, -R21 ;  /* 0x000000ffff157224 */ /* 0x000fe200078e0a15 */
[C---:B------:R-:W-:Y:S01]  /*3270*/  ISETP.GT.U32.AND P6, PT, R26.reuse, R19, PT ;  /* 0x000000131a00720c */ /* 0x040fe20003fc4070 */
[----:B------:R-:W-:Y:S01]  /*3280*/  @!P3 IMAD.IADD R9, R9, 0x1, -R26 ;  /* 0x000000010909b824 */ /* 0x000fe200078e0a1a */
[----:B------:R-:W-:Y:S01]  /*3290*/  ISETP.GT.U32.AND P3, PT, R26, R3, PT ;  /* 0x000000031a00720c */ /* 0x000fe20003f64070 */
[----:B------:R-:W-:Y:S02]  /*32a0*/  IMAD.MOV R16, RZ, RZ, -R16 ;  /* 0x000000ffff107224 */ /* 0x000fe400078e0a10 */
[----:B------:R-:W-:-:S02]  /*32b0*/  IMAD.MOV.U32 R22, RZ, RZ, R11 ;  /* 0x000000ffff167224 */ /* 0x000fc400078e000b */
[C---:B------:R-:W-:Y:S02]  /*32c0*/  IMAD R18, R26.reuse, R21, R18 ;  /* 0x000000151a127224 */ /* 0x040fe400078e0212 */
[----:B------:R-:W-:Y:S01]  /*32d0*/  IMAD R10, R26, R16, R10 ;  /* 0x000000101a0a7224 */ /* 0x000fe200078e020a */
[----:B------:R-:W-:Y:S01]  /*32e0*/  IADD3 R16, R2, 0x194, RZ ;  /* 0x0000019402107810 */ /* 0x000fe20007ffe0ff */
[----:B------:R-:W-:Y:S01]  /*32f0*/  @!P0 IMAD.MOV R22, RZ, RZ, -R22 ;  /* 0x000000ffff168224 */ /* 0x000fe200078e0a16 */
[C---:B------:R-:W-:Y:S01]  /*3300*/  ISETP.GT.U32.AND P0, PT, R26.reuse, R15, PT ;  /* 0x0000000f1a00720c */ /* 0x040fe20003f04070 */
[----:B------:R-:W-:Y:S01]  /*3310*/  @!P6 IMAD.IADD R19, R19, 0x1, -R26 ;  /* 0x000000011313e824 */ /* 0x000fe200078e0a1a */
[C---:B------:R-:W-:Y:S01]  /*3320*/  ISETP.GT.U32.AND P6, PT, R26.reuse, R9, PT ;  /* 0x000000091a00720c */ /* 0x040fe20003fc4070 */
[----:B------:R-:W-:Y:S01]  /*3330*/  @!P1 IMAD.MOV R12, RZ, RZ, -R12 ;  /* 0x000000ffff0c9224 */ /* 0x000fe200078e0a0c */
[----:B------:R-:W-:Y:S01]  /*3340*/  ISETP.GT.U32.AND P1, PT, R26, R18, PT ;  /* 0x000000121a00720c */ /* 0x000fe20003f24070 */
[----:B------:R-:W-:Y:S01]  /*3350*/  IMAD.HI.U32 R7, R0, R13, RZ ;  /* 0x0000000d00077227 */ /* 0x000fe200078e00ff */
[----:B------:R-:W-:Y:S01]  /*3360*/  IABS R11, R16 ;  /* 0x00000010000b7213 */ /* 0x000fe20000000000 */
[----:B------:R-:W-:Y:S02]  /*3370*/  STL [R1+0x338], R22 ;  /* 0x0003381601007387 */ /* 0x000fe40000100800 */
[----:B------:R-:W-:-:S02]  /*3380*/  IMAD.MOV.U32 R20, RZ, RZ, R5 ;  /* 0x000000ffff147224 */ /* 0x000fc400078e0005 */
[----:B------:R-:W-:Y:S01]  /*3390*/  @!P3 IMAD.IADD R3, R3, 0x1, -R26 ;  /* 0x000000010303b824 */ /* 0x000fe200078e0a1a */
[C---:B------:R-:W-:Y:S01]  /*33a0*/  ISETP.GT.U32.AND P3, PT, R26.reuse, R10, PT ;  /* 0x0000000a1a00720c */ /* 0x040fe20003f64070 */
[----:B------:R-:W-:Y:S02]  /*33b0*/  IMAD.MOV R7, RZ, RZ, -R7 ;  /* 0x000000ffff077224 */ /* 0x000fe400078e0a07 */
[----:B------:R-:W-:Y:S01]  /*33c0*/  @!P4 IMAD.MOV R20, RZ, RZ, -R20 ;  /* 0x000000ffff14c224 */ /* 0x000fe200078e0a14 */
[C---:B------:R-:W-:Y:S01]  /*33d0*/  ISETP.GT.U32.AND P4, PT, R26.reuse, R19, PT ;  /* 0x000000131a00720c */ /* 0x040fe20003f84070 */
[----:B------:R-:W-:Y:S01]  /*33e0*/  IMAD R7, R26, R7, R13 ;  /* 0x000000071a077224 */ /* 0x000fe200078e020d */
[----:B------:R-:W-:Y:S01]  /*33f0*/  IADD3 R13, R2, 0x192, RZ ;  /* 0x00000192020d7810 */ /* 0x000fe20007ffe0ff */
[--C-:B------:R-:W-:Y:S01]  /*3400*/  @!P0 IMAD.IADD R15, R15, 0x1, -R26.reuse ;  /* 0x000000010f0f8824 */ /* 0x100fe200078e0a1a */
[----:B------:R-:W-:Y:S01]  /*3410*/  ISETP.GE.AND P0, PT, R6, RZ, PT ;  /* 0x000000ff0600720c */ /* 0x000fe20003f06270 */
[--C-:B------:R-:W-:Y:S01]  /*3420*/  @!P6 IMAD.IADD R9, R9, 0x1, -R26.reuse ;  /* 0x000000010909e824 */ /* 0x100fe200078e0a1a */
[----:B------:R-:W-:Y:S01]  /*3430*/  ISETP.GT.U32.AND P6, PT, R26, R7, PT ;  /* 0x000000071a00720c */ /* 0x000fe20003fc4070 */
[----:B------:R-:W-:Y:S01]  /*3440*/  @!P1 IMAD.IADD R18, R18, 0x1, -R26 ;  /* 0x0000000112129824 */ /* 0x000fe200078e0a1a */
[----:B------:R-:W-:Y:S01]  /*3450*/  IABS R5, R13 ;  /* 0x0000000d00057213 */ /* 0x000fe20000000000 */
[----:B------:R-:W-:Y:S01]  /*3460*/  IMAD.MOV.U32 R21, RZ, RZ, R3 ;  /* 0x000000ffff157224 */ /* 0x000fe200078e0003 */
[----:B------:R0:W-:Y:S01]  /*3470*/  STL [R1+0x334], R20 ;  /* 0x0003341401007387 */ /* 0x0001e20000100800 */
[----:B------:R-:W-:Y:S01]  /*3480*/  IMAD.HI.U32 R6, R0, R11, RZ ;  /* 0x0000000b00067227 */ /* 0x000fe200078e00ff */
[----:B------:R-:W-:-:S02]  /*3490*/  ISETP.GE.AND P1, PT, R17, RZ, PT ;  /* 0x000000ff1100720c */ /* 0x000fc40003f26270 */
[----:B------:R1:W-:Y:S01]  /*34a0*/  STL [R1+0x330], R12 ;  /* 0x0003300c01007387 */ /* 0x0003e20000100800 */
[----:B------:R-:W-:Y:S01]  /*34b0*/  @!P3 IMAD.IADD R10, R10, 0x1, -R26 ;  /* 0x000000010a0ab824 */ /* 0x000fe200078e0a1a */
[----:B------:R-:W-:Y:S01]  /*34c0*/  ISETP.GE.AND P3, PT, R8, RZ, PT ;  /* 0x000000ff0800720c */ /* 0x000fe20003f66270 */
[----:B------:R-:W-:Y:S01]  /*34d0*/  @!P5 IMAD.MOV R21, RZ, RZ, -R21 ;  /* 0x000000ffff15d224 */ /* 0x000fe200078e0a15 */
[----:B------:R-:W-:Y:S01]  /*34e0*/  ISETP.GT.U32.AND P5, PT, R26, R18, PT ;  /* 0x000000121a00720c */ /* 0x000fe20003fa4070 */
[----:B------:R-:W-:Y:S01]  /*34f0*/  IMAD.MOV R6, RZ, RZ, -R6 ;  /* 0x000000ffff067224 */ /* 0x000fe200078e0a06 */
[----:B------:R-:W-:Y:S01]  /*3500*/  IADD3 R3, R2, 0x190, RZ ;  /* 0x0000019002037810 */ /* 0x000fe20007ffe0ff */
[----:B0-----:R-:W-:Y:S01]  /*3510*/  IMAD.MOV.U32 R20, RZ, RZ, R15 ;  /* 0x000000ffff147224 */ /* 0x001fe200078e000f */
[----:B------:R-:W-:Y:S01]  /*3520*/  STL [R1+0x324], R21 ;  /* 0x0003241501007387 */ /* 0x000fe20000100800 */
[----:B------:R-:W-:Y:S01]  /*3530*/  @!P4 IMAD.IADD R19, R19, 0x1, -R26 ;  /* 0x000000011313c824 */ /* 0x000fe200078e0a1a */
[----:B------:R-:W-:Y:S01]  /*3540*/  ISETP.GE.AND P4, PT, R4, RZ, PT ;  /* 0x000000ff0400720c */ /* 0x000fe20003f86270 */
[----:B-1----:R-:W-:Y:S01]  /*3550*/  IMAD.HI.U32 R12, R0, R5, RZ ;  /* 0x00000005000c7227 */ /* 0x002fe200078e00ff */
[----:B------:R-:W-:-:S03]  /*3560*/  IADD3 R4, R2, 0x18e, RZ ;  /* 0x0000018e02047810 */ /* 0x000fc60007ffe0ff */
[----:B------:R-:W-:Y:S01]  /*3570*/  @!P2 IMAD.MOV R20, RZ, RZ, -R20 ;  /* 0x000000ffff14a224 */ /* 0x000fe200078e0a14 */
[C---:B------:R-:W-:Y:S01]  /*3580*/  ISETP.GT.U32.AND P2, PT, R26.reuse, R10, PT ;  /* 0x0000000a1a00720c */ /* 0x040fe20003f44070 */
[C---:B------:R-:W-:Y:S01]  /*3590*/  IMAD R6, R26.reuse, R6, R11 ;  /* 0x000000061a067224 */ /* 0x040fe200078e020b */
[----:B------:R-:W-:Y:S01]  /*35a0*/  IABS R15, R4 ;  /* 0x00000004000f7213 */ /* 0x000fe20000000000 */
[----:B------:R-:W-:Y:S01]  /*35b0*/  IMAD.MOV R12, RZ, RZ, -R12 ;  /* 0x000000ffff0c7224 */ /* 0x000fe200078e0a0c */
[----:B------:R-:W-:Y:S01]  /*35c0*/  STL [R1+0x320], R20 ;  /* 0x0003201401007387 */ /* 0x000fe20000100800 */
[--C-:B------:R-:W-:Y:S02]  /*35d0*/  @!P6 IMAD.IADD R7, R7, 0x1, -R26.reuse ;  /* 0x000000010707e824 */ /* 0x100fe400078e0a1a */
[----:B------:R-:W-:Y:S01]  /*35e0*/  @!P0 IMAD.MOV R9, RZ, RZ, -R9 ;  /* 0x000000ffff098224 */ /* 0x000fe200078e0a09 */
[C---:B------:R-:W-:Y:S01]  /*35f0*/  ISETP.GT.U32.AND P0, PT, R26.reuse, R6, PT ;  /* 0x000000061a00720c */ /* 0x040fe20003f04070 */
[C---:B------:R-:W-:Y:S01]  /*3600*/  IMAD R5, R26.reuse, R12, R5 ;  /* 0x0000000c1a057224 */ /* 0x040fe200078e0205 */
[----:B------:R-:W-:Y:S01]  /*3610*/  ISETP.GT.U32.AND P6, PT, R26, R7, PT ;  /* 0x000000071a00720c */ /* 0x000fe20003fc4070 */
[----:B------:R-:W-:Y:S01]  /*3620*/  IMAD.MOV.U32 R8, RZ, RZ, R19 ;  /* 0x000000ffff087224 */ /* 0x000fe200078e0013 */
[----:B------:R-:W-:Y:S01]  /*3630*/  IABS R12, R3 ;  /* 0x00000003000c7213 */ /* 0x000fe20000000000 */
[----:B------:R-:W-:Y:S01]  /*3640*/  @!P5 IMAD.IADD R18, R18, 0x1, -R26 ;  /* 0x000000011212d824 */ /* 0x000fe200078e0a1a */
[----:B------:R-:W-:Y:S01]  /*3650*/  ISETP.GT.U32.AND P5, PT, R26, R5, PT ;  /* 0x000000051a00720c */ /* 0x000fe20003fa4070 */
[----:B------:R-:W-:Y:S01]  /*3660*/  @!P4 IMAD.MOV R8, RZ, RZ, -R8 ;  /* 0x000000ffff08c224 */ /* 0x000fe200078e0a08 */
[----:B------:R0:W-:Y:S01]  /*3670*/  STL [R1+0x31c], R9 ;  /* 0x00031c0901007387 */ /* 0x0001e20000100800 */
[----:B------:R-:W-:Y:S01]  /*3680*/  @!P2 IMAD.IADD R10, R10, 0x1, -R26 ;  /* 0x000000010a0aa824 */ /* 0x000fe200078e0a1a */
[----:B------:R-:W-:Y:S01]  /*3690*/  ISETP.GE.AND P4, PT, R14, RZ, PT ;  /* 0x000000ff0e00720c */ /* 0x000fe20003f86270 */
[----:B------:R-:W-:Y:S01]  /*36a0*/  IMAD.MOV.U32 R11, RZ, RZ, R18 ;  /* 0x000000ffff0b7224 */ /* 0x000fe200078e0012 */
[----:B------:R1:W-:Y:S01]  /*36b0*/  STL [R1+0x318], R8 ;  /* 0x0003180801007387 */ /* 0x0003e20000100800 */
[--C-:B------:R-:W-:Y:S01]  /*36c0*/  @!P0 IMAD.IADD R6, R6, 0x1, -R26.reuse ;  /* 0x0000000106068824 */ /* 0x100fe200078e0a1a */
[----:B------:R-:W-:Y:S01]  /*36d0*/  ISETP.GE.AND P0, PT, R3, RZ, PT ;  /* 0x000000ff0300720c */ /* 0x000fe20003f06270 */
[----:B------:R-:W-:Y:S01]  /*36e0*/  @!P1 IMAD.MOV R11, RZ, RZ, -R11 ;  /* 0x000000ffff0b9224 */ /* 0x000fe200078e0a0b */
[----:B------:R-:W-:Y:S01]  /*36f0*/  ISETP.GE.AND P2, PT, R16, RZ, PT ;  /* 0x000000ff1000720c */ /* 0x000fe20003f46270 */
[----:B------:R-:W-:Y:S01]  /*3700*/  @!P6 IMAD.IADD R7, R7, 0x1, -R26 ;  /* 0x000000010707e824 */ /* 0x000fe200078e0a1a */
[----:B------:R-:W-:Y:S01]  /*3710*/  ISETP.GT.U32.AND P1, PT, R26, R6, PT ;  /* 0x000000061a00720c */ /* 0x000fe20003f24070 */
[----:B0-----:R-:W-:Y:S01]  /*3720*/  IMAD.MOV.U32 R9, RZ, RZ, R10 ;  /* 0x000000ffff097224 */ /* 0x001fe200078e000a */
[----:B------:R-:W-:Y:S01]  /*3730*/  STL [R1+0x314], R11 ;  /* 0x0003140b01007387 */ /* 0x000fe20000100800 */
[----:B------:R-:W-:Y:S01]  /*3740*/  @!P5 IMAD.IADD R5, R5, 0x1, -R26 ;  /* 0x000000010505d824 */ /* 0x000fe200078e0a1a */
[----:B------:R-:W-:Y:S01]  /*3750*/  ISETP.GE.AND P6, PT, R13, RZ, PT ;  /* 0x000000ff0d00720c */ /* 0x000fe20003fc6270 */
[----:B-1----:R-:W-:Y:S01]  /*3760*/  IMAD.HI.U32 R8, R0, R12, RZ ;  /* 0x0000000c00087227 */ /* 0x002fe200078e00ff */
[----:B------:R-:W-:-:S02]  /*3770*/  IADD3 R13, R2, 0x18c, RZ ;  /* 0x0000018c020d7810 */ /* 0x000fc40007ffe0ff */
[----:B------:R-:W-:Y:S01]  /*3780*/  ISETP.GT.U32.AND P5, PT, R26, R5, PT ;  /* 0x000000051a00720c */ /* 0x000fe20003fa4070 */
[----:B------:R-:W-:Y:S01]  /*3790*/  @!P3 IMAD.MOV R9, RZ, RZ, -R9 ;  /* 0x000000ffff09b224 */ /* 0x000fe200078e0a09 */
[----:B------:R-:W-:Y:S01]  /*37a0*/  ISETP.GE.AND P3, PT, R4, RZ, PT ;  /* 0x000000ff0400720c */ /* 0x000fe20003f66270 */
[----:B------:R-:W-:Y:S02]  /*37b0*/  IMAD.MOV R8, RZ, RZ, -R8 ;  /* 0x000000ffff087224 */ /* 0x000fe400078e0a08 */
[----:B------:R-:W-:Y:S01]  /*37c0*/  IMAD.HI.U32 R3, R0, R15, RZ ;  /* 0x0000000f00037227 */ /* 0x000fe200078e00ff */
[----:B------:R0:W-:Y:S03]  /*37d0*/  STL [R1+0x310], R9 ;  /* 0x0003100901007387 */ /* 0x0001e60000100800 */
[----:B------:R-:W-:Y:S02]  /*37e0*/  IMAD R12, R26, R8, R12 ;  /* 0x000000081a0c7224 */ /* 0x000fe400078e020c */
[----:B------:R-:W-:-:S02]  /*37f0*/  IMAD.MOV R3, RZ, RZ, -R3 ;  /* 0x000000ffff037224 */ /* 0x000fc400078e0a03 */
[----:B------:R-:W-:Y:S01]  /*3800*/  @!P1 IMAD.IADD R6, R6, 0x1, -R26 ;  /* 0x0000000106069824 */ /* 0x000fe200078e0a1a */
[----:B------:R-:W-:Y:S01]  /*3810*/  ISETP.GE.AND P1, PT, R13, RZ, PT ;  /* 0x000000ff0d00720c */ /* 0x000fe20003f26270 */
[----:B------:R-:W-:Y:S01]  /*3820*/  IMAD R15, R26, R3, R15 ;  /* 0x000000031a0f7224 */ /* 0x000fe200078e020f */
[----:B------:R-:W-:Y:S01]  /*3830*/  IABS R13, R13 ;  /* 0x0000000d000d7213 */ /* 0x000fe20000000000 */
[----:B0-----:R-:W-:Y:S01]  /*3840*/  IMAD.MOV.U32 R9, RZ, RZ, R7 ;  /* 0x000000ffff097224 */ /* 0x001fe200078e0007 */
[C---:B------:R-:W-:Y:S01]  /*3850*/  IADD3 R3, R2.reuse, 0x188, RZ ;  /* 0x0000018802037810 */ /* 0x040fe20007ffe0ff */
[----:B------:R-:W-:Y:S01]  /*3860*/  IMAD.MOV.U32 R8, RZ, RZ, R6 ;  /* 0x000000ffff087224 */ /* 0x000fe200078e0006 */
[----:B------:R-:W-:Y:S01]  /*3870*/  IADD3 R7, R2, 0x18a, RZ ;  /* 0x0000018a02077810 */ /* 0x000fe20007ffe0ff */
[----:B------:R-:W-:Y:S01]  /*3880*/  @!P4 IMAD.MOV R9, RZ, RZ, -R9 ;  /* 0x000000ffff09c224 */ /* 0x000fe200078e0a09 */
[C---:B------:R-:W-:Y:S01]  /*3890*/  ISETP.GT.U32.AND P4, PT, R26.reuse, R12, PT ;  /* 0x0000000c1a00720c */ /* 0x040fe20003f84070 */
[----:B------:R-:W-:Y:S01]  /*38a0*/  @!P5 IMAD.IADD R5, R5, 0x1, -R26 ;  /* 0x000000010505d824 */ /* 0x000fe200078e0a1a */
[----:B------:R-:W-:Y:S01]  /*38b0*/  ISETP.GT.U32.AND P5, PT, R26, R15, PT ;  /* 0x0000000f1a00720c */ /* 0x000fe20003fa4070 */
[----:B------:R-:W-:Y:S01]  /*38c0*/  @!P2 IMAD.MOV R8, RZ, RZ, -R8 ;  /* 0x000000ffff08a224 */ /* 0x000fe200078e0a08 */
[----:B------:R0:W-:Y:S01]  /*38d0*/  STL [R1+0x30c], R9 ;  /* 0x00030c0901007387 */ /* 0x0001e20000100800 */
[----:B------:R-:W-:Y:S01]  /*38e0*/  IABS R10, R3 ;  /* 0x00000003000a7213 */ /* 0x000fe20000000000 */
[----:B------:R-:W-:Y:S01]  /*38f0*/  @!P6 IMAD.MOV R5, RZ, RZ, -R5 ;  /* 0x000000ffff05e224 */ /* 0x000fe200078e0a05 */
[----:B------:R-:W-:Y:S01]  /*3900*/  IABS R4, R7 ;  /* 0x0000000700047213 */ /* 0x000fe20000000000 */
[----:B------:R1:W-:Y:S01]  /*3910*/  STL [R1+0x2b8], R8 ;  /* 0x0002b80801007387 */ /* 0x0003e20000100800 */
[----:B------:R-:W-:Y:S01]  /*3920*/  ISETP.GE.AND P2, PT, R7, RZ, PT ;  /* 0x000000ff0700720c */ /* 0x000fe20003f46270 */
[----:B------:R-:W-:Y:S01]  /*3930*/  IMAD.HI.U32 R6, R0, R10, RZ ;  /* 0x0000000a00067227 */ /* 0x000fe200078e00ff */
[----:B------:R-:W-:Y:S01]  /*3940*/  ISETP.GE.AND P6, PT, R3, RZ, PT ;  /* 0x000000ff0300720c */ /* 0x000fe20003fc6270 */
[----:B------:R2:W-:Y:S01]  /*3950*/  STL [R1+0x308], R5 ;  /* 0x0003080501007387 */ /* 0x0005e20000100800 */
[----:B------:R-:W-:Y:S01]  /*3960*/  IADD3 R3, R2, 0x186, RZ ;  /* 0x0000018602037810 */ /* 0x000fe20007ffe0ff */
[--C-:B------:R-:W-:Y:S01]  /*3970*/  @!P4 IMAD.IADD R12, R12, 0x1, -R26.reuse ;  /* 0x000000010c0cc824 */ /* 0x100fe200078e0a1a */
[----:B0-----:R-:W-:Y:S01]  /*3980*/  IADD3 R9, R2, 0x182, RZ ;  /* 0x0000018202097810 */ /* 0x001fe20007ffe0ff */
[----:B------:R-:W-:-:S02]  /*3990*/  @!P5 IMAD.IADD R15, R15, 0x1, -R26 ;  /* 0x000000010f0fd824 */ /* 0x000fc400078e0a1a */
[----:B-1----:R-:W-:Y:S01]  /*39a0*/  IMAD.HI.U32 R8, R0, R13, RZ ;  /* 0x0000000d00087227 */ /* 0x002fe200078e00ff */
[C---:B------:R-:W-:Y:S02]  /*39b0*/  ISETP.GT.U32.AND P4, PT, R26.reuse, R12, PT ;  /* 0x0000000c1a00720c */ /* 0x040fe40003f84070 */
[----:B------:R-:W-:Y:S01]  /*39c0*/  ISETP.GT.U32.AND P5, PT, R26, R15, PT ;  /* 0x0000000f1a00720c */ /* 0x000fe20003fa4070 */
[----:B------:R-:W-:Y:S01]  /*39d0*/  IMAD.MOV R8, RZ, RZ, -R8 ;  /* 0x000000ffff087224 */ /* 0x000fe200078e0a08 */
[----:B--2---:R-:W-:Y:S01]  /*39e0*/  IADD3 R5, R2, 0x180, RZ ;  /* 0x0000018002057810 */ /* 0x004fe20007ffe0ff */
[----:B------:R-:W-:Y:S01]  /*39f0*/  IMAD.HI.U32 R7, R0, R4, RZ ;  /* 0x0000000400077227 */ /* 0x000fe200078e00ff */
[----:B------:R-:W-:-:S03]  /*3a00*/  IABS R11, R9 ;  /* 0x00000009000b7213 */ /* 0x000fc60000000000 */
[----:B------:R-:W-:Y:S01]  /*3a10*/  IMAD R13, R26, R8, R13 ;  /* 0x000000081a0d7224 */ /* 0x000fe200078e020d */
[----:B------:R-:W-:Y:S01]  /*3a20*/  IADD3 R8, R2, 0x184, RZ ;  /* 0x0000018402087810 */ /* 0x000fe20007ffe0ff */
[----:B------:R-:W-:Y:S02]  /*3a30*/  IMAD.MOV R6, RZ, RZ, -R6 ;  /* 0x000000ffff067224 */ /* 0x000fe400078e0a06 */
[----:B------:R-:W-:Y:S01]  /*3a40*/  @!P4 IMAD.IADD R12, R12, 0x1, -R26 ;  /* 0x000000010c0cc824 */ /* 0x000fe200078e0a1a */
[C---:B------:R-:W-:Y:S01]  /*3a50*/  ISETP.GT.U32.AND P4, PT, R26.reuse, R13, PT ;  /* 0x0000000d1a00720c */ /* 0x040fe20003f84070 */
[----:B------:R-:W-:Y:S01]  /*3a60*/  IMAD.MOV R7, RZ, RZ, -R7 ;  /* 0x000000ffff077224 */ /* 0x000fe200078e0a07 */
[----:B------:R-:W-:Y:S01]  /*3a70*/  IABS R14, R8 ;  /* 0x00000008000e7213 */ /* 0x000fe20000000000 */
[----:B------:R-:W-:Y:S01]  /*3a80*/  IMAD R10, R26, R6, R10 ;  /* 0x000000061a0a7224 */ /* 0x000fe200078e020a */
[----:B------:R-:W-:Y:S01]  /*3a90*/  IABS R6, R5 ;  /* 0x0000000500067213 */ /* 0x000fe20000000000 */
[----:B------:R-:W-:-:S02]  /*3aa0*/  IMAD.MOV.U32 R16, RZ, RZ, R12 ;  /* 0x000000ffff107224 */ /* 0x000fc400078e000c */
[C---:B------:R-:W-:Y:S01]  /*3ab0*/  IMAD R4, R26.reuse, R7, R4 ;  /* 0x000000071a047224 */ /* 0x040fe200078e0204 */
[----:B------:R-:W-:Y:S01]  /*3ac0*/  IABS R7, R3 ;  /* 0x0000000300077213 */ /* 0x000fe20000000000 */
[----:B------:R-:W-:Y:S01]  /*3ad0*/  @!P0 IMAD.MOV R16, RZ, RZ, -R16 ;  /* 0x000000ffff108224 */ /* 0x000fe200078e0a10 */
[C---:B------:R-:W-:Y:S01]  /*3ae0*/  ISETP.GT.U32.AND P0, PT, R26.reuse, R10, PT ;  /* 0x0000000a1a00720c */ /* 0x040fe20003f04070 */
[--C-:B------:R-:W-:Y:S01]  /*3af0*/  @!P5 IMAD.IADD R15, R15, 0x1, -R26.reuse ;  /* 0x000000010f0fd824 */ /* 0x100fe200078e0a1a */
[----:B------:R-:W-:Y:S01]  /*3b00*/  ISETP.GT.U32.AND P5, PT, R26, R4, PT ;  /* 0x000000041a00720c */ /* 0x000fe20003fa4070 */
[----:B------:R-:W-:Y:S01]  /*3b10*/  @!P4 IMAD.IADD R13, R13, 0x1, -R26 ;  /* 0x000000010d0dc824 */ /* 0x000fe200078e0a1a */
[----:B------:R-:W-:Y:S01]  /*3b20*/  STL [R1+0x2cc], R16 ;  /* 0x0002cc1001007387 */ /* 0x000fe20000100800 */
[----:B------:R-:W-:-:S03]  /*3b30*/  IMAD.HI.U32 R12, R0, R7, RZ ;  /* 0x00000007000c7227 */ /* 0x000fc600078e00ff */
[----:B------:R-:W-:Y:S01]  /*3b40*/  ISETP.GT.U32.AND P4, PT, R26, R13, PT ;  /* 0x0000000d1a00720c */ /* 0x000fe20003f84070 */
[----:B------:R-:W-:Y:S02]  /*3b50*/  IMAD.MOV R12, RZ, RZ, -R12 ;  /* 0x000000ffff0c7224 */ /* 0x000fe400078e0a0c */
[----:B------:R-:W-:Y:S01]  /*3b60*/  @!P3 IMAD.MOV R15, RZ, RZ, -R15 ;  /* 0x000000ffff0fb224 */ /* 0x000fe200078e0a0f */
[----:B------:R-:W-:Y:S01]  /*3b70*/  ISETP.GE.AND P3, PT, R3, RZ, PT ;  /* 0x000000ff0300720c */ /* 0x000fe20003f66270 */
[--C-:B------:R-:W-:Y:S02]  /*3b80*/  @!P0 IMAD.IADD R10, R10, 0x1, -R26.reuse ;  /* 0x000000010a0a8824 */ /* 0x100fe400078e0a1a */
[----:B------:R-:W-:Y:S01]  /*3b90*/  @!P5 IMAD.IADD R4, R4, 0x1, -R26 ;  /* 0x000000010404d824 */ /* 0x000fe200078e0a1a */
[----:B------:R0:W-:Y:S01]  /*3ba0*/  STL [R1+0x304], R15 ;  /* 0x0003040f01007387 */ /* 0x0001e20000100800 */
[C---:B------:R-:W-:Y:S01]  /*3bb0*/  IMAD R3, R26.reuse, R12, R7 ;  /* 0x0000000c1a037224 */ /* 0x040fe200078e0207 */
[----:B------:R-:W-:Y:S01]  /*3bc0*/  ISETP.GT.U32.AND P0, PT, R26, R10, PT ;  /* 0x0000000a1a00720c */ /* 0x000fe20003f04070 */
[----:B------:R-:W-:Y:S01]  /*3bd0*/  IMAD.HI.U32 R7, R0, R11, RZ ;  /* 0x0000000b00077227 */ /* 0x000fe200078e00ff */
[----:B------:R-:W-:-:S03]  /*3be0*/  ISETP.GT.U32.AND P5, PT, R26, R4, PT ;  /* 0x000000041a00720c */ /* 0x000fc60003fa4070 */
[----:B------:R-:W-:Y:S01]  /*3bf0*/  @!P4 IMAD.IADD R13, R13, 0x1, -R26 ;  /* 0x000000010d0dc824 */ /* 0x000fe200078e0a1a */
[----:B------:R-:W-:Y:S01]  /*3c00*/  ISETP.GT.U32.AND P4, PT, R26, R3, PT ;  /* 0x000000031a00720c */ /* 0x000fe20003f84070 */
[----:B------:R-:W-:-:S04]  /*3c10*/  IMAD.HI.U32 R12, R0, R6, RZ ;  /* 0x00000006000c7227 */ /* 0x000fc800078e00ff */
[----:B0-----:R-:W-:-:S04]  /*3c20*/  IMAD.HI.U32 R15, R0, R14, RZ ;  /* 0x0000000e000f7227 */ /* 0x001fc800078e00ff */
[----:B------:R-:W-:Y:S02]  /*3c30*/  IMAD.MOV R7, RZ, RZ, -R7 ;  /* 0x000000ffff077224 */ /* 0x000fe400078e0a07 */
[----:B------:R-:W-:Y:S02]  /*3c40*/  IMAD.MOV R15, RZ, RZ, -R15 ;  /* 0x000000ffff0f7224 */ /* 0x000fe400078e0a0f */
[----:B------:R-:W-:Y:S02]  /*3c50*/  IMAD.MOV R12, RZ, RZ, -R12 ;  /* 0x000000ffff0c7224 */ /* 0x000fe400078e0a0c */
[----:B------:R-:W-:Y:S01]  /*3c60*/  IMAD R11, R26, R7, R11 ;  /* 0x000000071a0b7224 */ /* 0x000fe200078e020b */
[----:B------:R-:W-:Y:S01]  /*3c70*/  IADD3 R7, R2, 0x17e, RZ ;  /* 0x0000017e02077810 */ /* 0x000fe20007ffe0ff */
[--C-:B------:R-:W-:Y:S02]  /*3c80*/  @!P0 IMAD.IADD R10, R10, 0x1, -R26.reuse ;  /* 0x000000010a0a8824 */ /* 0x100fe400078e0a1a */
[----:B------:R-:W-:Y:S01]  /*3c90*/  @!P5 IMAD.IADD R4, R4, 0x1, -R26 ;  /* 0x000000010404d824 */ /* 0x000fe200078e0a1a */
[----:B------:R-:W-:Y:S01]  /*3ca0*/  ISETP.GE.AND P5, PT, R8, RZ, PT ;  /* 0x000000ff0800720c */ /* 0x000fe20003fa6270 */
[----:B------:R-:W-:Y:S01]  /*3cb0*/  IMAD.MOV.U32 R16, RZ, RZ, R13 ;  /* 0x000000ffff107224 */ /* 0x000fe200078e000d */
[C---:B------:R-:W-:Y:S01]  /*3cc0*/  ISETP.GT.U32.AND P0, PT, R26.reuse, R11, PT ;  /* 0x0000000b1a00720c */ /* 0x040fe20003f04070 */
[----:B------:R-:W-:-:S02]  /*3cd0*/  IMAD R8, R26, R15, R14 ;  /* 0x0000000f1a087224 */ /* 0x000fc400078e020e */
[----:B------:R-:W-:Y:S01]  /*3ce0*/  IMAD R6, R26, R12, R6 ;  /* 0x0000000c1a067224 */ /* 0x000fe200078e0206 */
[----:B------:R-:W-:Y:S01]  /*3cf0*/  IABS R12, R7 ;  /* 0x00000007000c7213 */ /* 0x000fe20000000000 */
[----:B------:R-:W-:Y:S01]  /*3d00*/  IMAD.MOV.U32 R13, RZ, RZ, R10 ;  /* 0x000000ffff0d7224 */ /* 0x000fe200078e000a */
[----:B------:R-:W-:Y:S01]  /*3d10*/  IADD3 R10, R2, 0x17c, RZ ;  /* 0x0000017c020a7810 */ /* 0x000fe20007ffe0ff */
[----:B------:R-:W-:Y:S02]  /*3d20*/  @!P4 IMAD.IADD R3, R3, 0x1, -R26 ;  /* 0x000000010303c824 */ /* 0x000fe400078e0a1a */
[----:B------:R-:W-:Y:S01]  /*3d30*/  @!P1 IMAD.MOV R16, RZ, RZ, -R16 ;  /* 0x000000ffff109224 */ /* 0x000fe200078e0a10 */
[C---:B------:R-:W-:Y:S01]  /*3d40*/  ISETP.GT.U32.AND P1, PT, R26.reuse, R8, PT ;  /* 0x000000081a00720c */ /* 0x040fe20003f24070 */
[----:B------:R-:W-:Y:S01]  /*3d50*/  @!P6 IMAD.MOV R13, RZ, RZ, -R13 ;  /* 0x000000ffff0de224 */ /* 0x000fe200078e0a0d */
[C---:B------:R-:W-:Y:S01]  /*3d60*/  ISETP.GT.U32.AND P6, PT, R26.reuse, R6, PT ;  /* 0x000000061a00720c */ /* 0x040fe20003fc4070 */
[----:B------:R-:W-:Y:S01]  /*3d70*/  IMAD.MOV.U32 R14, RZ, RZ, R4 ;  /* 0x000000ffff0e7224 */ /* 0x000fe200078e0004 */
[----:B------:R-:W-:Y:S01]  /*3d80*/  ISETP.GT.U32.AND P4, PT, R26, R3, PT ;  /* 0x000000031a00720c */ /* 0x000fe20003f84070 */
[----:B------:R-:W-:Y:S01]  /*3d90*/  IMAD.MOV.U32 R4, RZ, RZ, R12 ;  /* 0x000000ffff047224 */ /* 0x000fe200078e000c */
[----:B------:R-:W-:Y:S01]  /*3da0*/  IABS R12, R10 ;  /* 0x0000000a000c7213 */ /* 0x000fe20000000000 */
[----:B------:R-:W-:Y:S01]  /*3db0*/  @!P2 IMAD.MOV R14, RZ, RZ, -R14 ;  /* 0x000000ffff0ea224 */ /* 0x000fe200078e0a0e */
[----:B------:R-:W-:Y:S01]  /*3dc0*/  ISETP.GE.AND P2, PT, R9, RZ, PT ;  /* 0x000000ff0900720c */ /* 0x000fe20003f46270 */
[----:B------:R-:W-:Y:S01]  /*3dd0*/  IMAD.HI.U32 R9, R0, R4, RZ ;  /* 0x0000000400097227 */ /* 0x000fe200078e00ff */
[----:B------:R-:W-:Y:S03]  /*3de0*/  STL [R1+0x2ec], R16 ;  /* 0x0002ec1001007387 */ /* 0x000fe60000100800 */
[----:B------:R-:W-:Y:S01]  /*3df0*/  @!P0 IMAD.IADD R11, R11, 0x1, -R26 ;  /* 0x000000010b0b8824 */ /* 0x000fe200078e0a1a */
[----:B------:R-:W-:Y:S01]  /*3e00*/  STL [R1+0x2f8], R14 ;  /* 0x0002f80e01007387 */ /* 0x000fe20000100800 */
[----:B------:R-:W-:-:S02]  /*3e10*/  IMAD.MOV R9, RZ, RZ, -R9 ;  /* 0x000000ffff097224 */ /* 0x000fc400078e0a09 */
[--C-:B------:R-:W-:Y:S01]  /*3e20*/  @!P1 IMAD.IADD R8, R8, 0x1, -R26.reuse ;  /* 0x0000000108089824 */ /* 0x100fe200078e0a1a */
[----:B------:R0:W-:Y:S01]  /*3e30*/  STL [R1+0x2fc], R13 ;  /* 0x0002fc0d01007387 */ /* 0x0001e20000100800 */
[--C-:B------:R-:W-:Y:S01]  /*3e40*/  @!P6 IMAD.IADD R6, R6, 0x1, -R26.reuse ;  /* 0x000000010606e824 */ /* 0x100fe200078e0a1a */
[C---:B------:R-:W-:Y:S01]  /*3e50*/  ISETP.GT.U32.AND P6, PT, R26.reuse, R11, PT ;  /* 0x0000000b1a00720c */ /* 0x040fe20003fc4070 */
[----:B------:R-:W-:Y:S01]  /*3e60*/  @!P4 IMAD.IADD R3, R3, 0x1, -R26 ;  /* 0x000000010303c824 */ /* 0x000fe200078e0a1a */
[C---:B------:R-:W-:Y:S01]  /*3e70*/  ISETP.GT.U32.AND P0, PT, R26.reuse, R8, PT ;  /* 0x000000081a00720c */ /* 0x040fe20003f04070 */
[----:B------:R-:W-:Y:S01]  /*3e80*/  IMAD R4, R26, R9, R4 ;  /* 0x000000091a047224 */ /* 0x000fe200078e0204 */
[----:B------:R-:W-:Y:S01]  /*3e90*/  ISETP.GE.AND P1, PT, R7, RZ, PT ;  /* 0x000000ff0700720c */ /* 0x000fe20003f26270 */
[----:B------:R-:W-:Y:S01]  /*3ea0*/  IMAD.HI.U32 R9, R0, R12, RZ ;  /* 0x0000000c00097227 */ /* 0x000fe200078e00ff */
[----:B------:R-:W-:Y:S02]  /*3eb0*/  ISETP.GE.AND P4, PT, R5, RZ, PT ;  /* 0x000000ff0500720c */ /* 0x000fe40003f86270 */
[C---:B------:R-:W-:Y:S01]  /*3ec0*/  IADD3 R7, R2.reuse, 0x176, RZ ;  /* 0x0000017602077810 */ /* 0x040fe20007ffe0ff */
[----:B0-----:R-:W-:Y:S01]  /*3ed0*/  IMAD.MOV.U32 R13, RZ, RZ, R3 ;  /* 0x000000ffff0d7224 */ /* 0x001fe200078e0003 */
[----:B------:R-:W-:Y:S01]  /*3ee0*/  IADD3 R5, R2, 0x17a, RZ ;  /* 0x0000017a02057810 */ /* 0x000fe20007ffe0ff */
[----:B------:R-:W-:Y:S01]  /*3ef0*/  IMAD.MOV R9, RZ, RZ, -R9 ;  /* 0x000000ffff097224 */ /* 0x000fe200078e0a09 */
[----:B------:R-:W-:Y:S01]  /*3f00*/  IABS R14, R7 ;  /* 0x00000007000e7213 */ /* 0x000fe20000000000 */
[----:B------:R-:W-:Y:S01]  /*3f10*/  @!P3 IMAD.MOV R13, RZ, RZ, -R13 ;  /* 0x000000ffff0db224 */ /* 0x000fe200078e0a0d */
[C---:B------:R-:W-:Y:S01]  /*3f20*/  ISETP.GT.U32.AND P3, PT, R26.reuse, R6, PT ;  /* 0x000000061a00720c */ /* 0x040fe20003f64070 */
[----:B------:R-:W-:Y:S01]  /*3f30*/  IMAD R12, R26, R9, R12 ;  /* 0x000000091a0c7224 */ /* 0x000fe200078e020c */
[----:B------:R-:W-:Y:S01]  /*3f40*/  IADD3 R3, R2, 0x178, RZ ;  /* 0x0000017802037810 */ /* 0x000fe20007ffe0ff */
[--C-:B------:R-:W-:Y:S01]  /*3f50*/  @!P6 IMAD.IADD R11, R11, 0x1, -R26.reuse ;  /* 0x000000010b0be824 */ /* 0x100fe200078e0a1a */
[----:B------:R0:W-:Y:S01]  /*3f60*/  STL [R1+0x300], R13 ;  /* 0x0003000d01007387 */ /* 0x0001e20000100800 */
[----:B------:R-:W-:Y:S01]  /*3f70*/  @!P0 IMAD.IADD R8, R8, 0x1, -R26 ;  /* 0x0000000108088824 */ /* 0x000fe200078e0a1a */
[C---:B------:R-:W-:Y:S01]  /*3f80*/  ISETP.GT.U32.AND P6, PT, R26.reuse, R12, PT ;  /* 0x0000000c1a00720c */ /* 0x040fe20003fc4070 */
[----:B------:R-:W-:Y:S01]  /*3f90*/  @!P2 IMAD.MOV R11, RZ, RZ, -R11 ;  /* 0x000000ffff0ba224 */ /* 0x000fe200078e0a0b */
[----:B------:R-:W-:Y:S01]  /*3fa0*/  ISETP.GT.U32.AND P0, PT, R26, R4, PT ;  /* 0x000000041a00720c */ /* 0x000fe20003f04070 */
[----:B------:R-:W-:Y:S01]  /*3fb0*/  IMAD.MOV.U32 R16, RZ, RZ, R8 ;  /* 0x000000ffff107224 */ /* 0x000fe200078e0008 */
[----:B------:R-:W-:-:S03]  /*3fc0*/  IABS R9, R3 ;  /* 0x0000000300097213 */ /* 0x000fc60000000000 */
[----:B------:R-:W-:Y:S01]  /*3fd0*/  @!P3 IMAD.IADD R6, R6, 0x1, -R26 ;  /* 0x000000010606b824 */ /* 0x000fe200078e0a1a */
[----:B0-----:R-:W-:Y:S01]  /*3fe0*/  IABS R13, R5 ;  /* 0x00000005000d7213 */ /* 0x001fe20000000000 */
[----:B------:R-:W-:Y:S01]  /*3ff0*/  IMAD.HI.U32 R15, R0, R9, RZ ;  /* 0x00000009000f7227 */ /* 0x000fe200078e00ff */
[----:B------:R-:W-:-:S03]  /*4000*/  ISETP.GE.AND P3, PT, R10, RZ, PT ;  /* 0x000000ff0a00720c */ /* 0x000fc60003f66270 */
[----:B------:R-:W-:Y:S02]  /*4010*/  IMAD.MOV.U32 R10, RZ, RZ, R14 ;  /* 0x000000ffff0a7224 */ /* 0x000fe400078e000e */
[----:B------:R-:W-:-:S04]  /*4020*/  IMAD.HI.U32 R14, R0, R13, RZ ;  /* 0x0000000d000e7227 */ /* 0x000fc800078e00ff */
[----:B------:R-:W-:Y:S02]  /*4030*/  @!P6 IMAD.IADD R12, R12, 0x1, -R26 ;  /* 0x000000010c0ce824 */ /* 0x000fe400078e0a1a */
[----:B------:R-:W-:Y:S02]  /*4040*/  IMAD.MOV R14, RZ, RZ, -R14 ;  /* 0x000000ffff0e7224 */ /* 0x000fe400078e0a0e */
[----:B------:R-:W-:Y:S01]  /*4050*/  @!P0 IMAD.IADD R4, R4, 0x1, -R26 ;  /* 0x0000000104048824 */ /* 0x000fe200078e0a1a */
[----:B------:R-:W-:Y:S01]  /*4060*/  ISETP.GE.AND P0, PT, R5, RZ, PT ;  /* 0x000000ff0500720c */ /* 0x000fe20003f06270 */
[----:B------:R-:W-:Y:S01]  /*4070*/  IMAD.HI.U32 R5, R0, R10, RZ ;  /* 0x0000000a00057227 */ /* 0x000fe200078e00ff */
[----:B------:R-:W-:-:S03]  /*4080*/  ISETP.GT.U32.AND P6, PT, R26, R12, PT ;  /* 0x0000000c1a00720c */ /* 0x000fc60003fc4070 */
[----:B------:R-:W-:Y:S02]  /*4090*/  IMAD.MOV R8, RZ, RZ, -R15 ;  /* 0x000000ffff087224 */ /* 0x000fe400078e0a0f */
[----:B------:R-:W-:Y:S01]  /*40a0*/  IMAD R13, R26, R14, R13 ;  /* 0x0000000e1a0d7224 */ /* 0x000fe200078e020d */
[----:B------:R-:W-:Y:S01]  /*40b0*/  IADD3 R14, R2, 0x174, RZ ;  /* 0x00000174020e7810 */ /* 0x000fe20007ffe0ff */
[----:B------:R-:W-:Y:S01]  /*40c0*/  @!P5 IMAD.MOV R16, RZ, RZ, -R16 ;  /* 0x000000ffff10d224 */ /* 0x000fe200078e0a10 */
[C---:B------:R-:W-:Y:S01]  /*40d0*/  ISETP.GT.U32.AND P5, PT, R26.reuse, R4, PT ;  /* 0x000000041a00720c */ /* 0x040fe20003fa4070 */
[----:B------:R-:W-:Y:S01]  /*40e0*/  IMAD.MOV R5, RZ, RZ, -R5 ;  /* 0x000000ffff057224 */ /* 0x000fe200078e0a05 */
[C---:B------:R-:W-:Y:S01]  /*40f0*/  ISETP.GT.U32.AND P2, PT, R26.reuse, R13, PT ;  /* 0x0000000d1a00720c */ /* 0x040fe20003f44070 */
[C---:B------:R-:W-:Y:S01]  /*4100*/  IMAD R9, R26.reuse, R8, R9 ;  /* 0x000000081a097224 */ /* 0x040fe200078e0209 */
[----:B------:R0:W-:Y:S01]  /*4110*/  STL [R1+0x2f4], R16 ;  /* 0x0002f41001007387 */ /* 0x0001e20000100800 */
[C---:B------:R-:W-:Y:S01]  /*4120*/  IMAD R10, R26.reuse, R5, R10 ;  /* 0x000000051a0a7224 */ /* 0x040fe200078e020a */
[----:B------:R-:W-:Y:S01]  /*4130*/  IABS R5, R14 ;  /* 0x0000000e00057213 */ /* 0x000fe20000000000 */
[----:B------:R-:W-:Y:S01]  /*4140*/  @!P4 IMAD.MOV R6, RZ, RZ, -R6 ;  /* 0x000000ffff06c224 */ /* 0x000fe200078e0a06 */
[----:B------:R-:W-:Y:S01]  /*4150*/  ISETP.GT.U32.AND P4, PT, R26, R9, PT ;  /* 0x000000091a00720c */ /* 0x000fe20003f84070 */
[--C-:B------:R-:W-:Y:S01]  /*4160*/  @!P6 IMAD.IADD R12, R12, 0x1, -R26.reuse ;  /* 0x000000010c0ce824 */ /* 0x100fe200078e0a1a */
[----:B------:R-:W-:Y:S01]  /*4170*/  ISETP.GT.U32.AND P6, PT, R26, R10, PT ;  /* 0x0000000a1a00720c */ /* 0x000fe20003fc4070 */
[----:B------:R-:W-:Y:S01]  /*4180*/  STL [R1+0x2e0], R11 ;  /* 0x0002e00b01007387 */ /* 0x000fe20000100800 */
[----:B------:R-:W-:Y:S01]  /*4190*/  IADD3 R8, R2, 0x170, RZ ;  /* 0x0000017002087810 */ /* 0x000fe20007ffe0ff */
[--C-:B------:R-:W-:Y:S01]  /*41a0*/  @!P5 IMAD.IADD R4, R4, 0x1, -R26.reuse ;  /* 0x000000010404d824 */ /* 0x100fe200078e0a1a */
[----:B------:R-:W-:Y:S01]  /*41b0*/  ISETP.GE.AND P5, PT, R3, RZ, PT ;  /* 0x000000ff0300720c */ /* 0x000fe20003fa6270 */
[----:B------:R-:W-:Y:S01]  /*41c0*/  @!P2 IMAD.IADD R13, R13, 0x1, -R26 ;  /* 0x000000010d0da824 */ /* 0x000fe200078e0a1a */
[----:B------:R-:W-:Y:S01]  /*41d0*/  IADD3 R3, R2, 0x172, RZ ;  /* 0x0000017202037810 */ /* 0x000fe20007ffe0ff */
[----:B------:R1:W-:Y:S01]  /*41e0*/  STL [R1+0x2e4], R6 ;  /* 0x0002e40601007387 */ /* 0x0003e20000100800 */
[----:B------:R-:W-:Y:S01]  /*41f0*/  ISETP.GE.AND P2, PT, R7, RZ, PT ;  /* 0x000000ff0700720c */ /* 0x000fe20003f46270 */
[----:B------:R-:W-:Y:S01]  /*4200*/  IMAD.HI.U32 R7, R0, R5, RZ ;  /* 0x0000000500077227 */ /* 0x000fe200078e00ff */
[----:B0-----:R-:W-:-:S03]  /*4210*/  IABS R16, R8 ;  /* 0x0000000800107213 */ /* 0x001fc60000000000 */
[--C-:B------:R-:W-:Y:S01]  /*4220*/  @!P4 IMAD.IADD R9, R9, 0x1, -R26.reuse ;  /* 0x000000010909c824 */ /* 0x100fe200078e0a1a */
[----:B------:R-:W-:Y:S01]  /*4230*/  ISETP.GT.U32.AND P4, PT, R26, R13, PT ;  /* 0x0000000d1a00720c */ /* 0x000fe20003f84070 */
[----:B------:R-:W-:Y:S01]  /*4240*/  @!P6 IMAD.IADD R10, R10, 0x1, -R26 ;  /* 0x000000010a0ae824 */ /* 0x000fe200078e0a1a */
[----:B-1----:R-:W-:Y:S01]  /*4250*/  IABS R6, R3 ;  /* 0x0000000300067213 */ /* 0x002fe20000000000 */
[----:B------:R-:W-:Y:S01]  /*4260*/  IMAD.MOV.U32 R11, RZ, RZ, R4 ;  /* 0x000000ffff0b7224 */ /* 0x000fe200078e0004 */
[----:B------:R-:W-:Y:S01]  /*4270*/  ISETP.GT.U32.AND P6, PT, R26, R9, PT ;  /* 0x000000091a00720c */ /* 0x000fe20003fc4070 */
[----:B------:R-:W-:Y:S02]  /*4280*/  IMAD.MOV R7, RZ, RZ, -R7 ;  /* 0x000000ffff077224 */ /* 0x000fe400078e0a07 */
[----:B------:R-:W-:-:S04]  /*4290*/  IMAD.HI.U32 R4, R0, R6, RZ ;  /* 0x0000000600047227 */ /* 0x000fc800078e00ff */
[----:B------:R-:W-:Y:S01]  /*42a0*/  IMAD R5, R26, R7, R5 ;  /* 0x000000071a057224 */ /* 0x000fe200078e0205 */
[----:B------:R-:W-:Y:S01]  /*42b0*/  IADD3 R7, R2, 0x16e, RZ ;  /* 0x0000016e02077810 */ /* 0x000fe20007ffe0ff */
[----:B------:R-:W-:Y:S02]  /*42c0*/  IMAD.MOV R4, RZ, RZ, -R4 ;  /* 0x000000ffff047224 */ /* 0x000fe400078e0a04 */
[----:B------:R-:W-:Y:S01]  /*42d0*/  @!P4 IMAD.IADD R13, R13, 0x1, -R26 ;  /* 0x000000010d0dc824 */ /* 0x000fe200078e0a1a */
[C---:B------:R-:W-:Y:S01]  /*42e0*/  ISETP.GT.U32.AND P4, PT, R26.reuse, R5, PT ;  /* 0x000000051a00720c */ /* 0x040fe20003f84070 */
[----:B------:R-:W-:Y:S01]  /*42f0*/  IMAD R6, R26, R4, R6 ;  /* 0x000000041a067224 */ /* 0x000fe200078e0206 */
[----:B------:R-:W-:Y:S01]  /*4300*/  IABS R4, R7 ;  /* 0x0000000700047213 */ /* 0x000fe20000000000 */
[----:B------:R-:W-:Y:S02]  /*4310*/  @!P6 IMAD.IADD R9, R9, 0x1, -R26 ;  /* 0x000000010909e824 */ /* 0x000fe400078e0a1a */
[----:B------:R-:W-:Y:S01]  /*4320*/  IMAD.HI.U32 R17, R0, R16, RZ ;  /* 0x0000001000117227 */ /* 0x000fe200078e00ff */
[----:B------:R-:W-:-:S03]  /*4330*/  ISETP.GT.U32.AND P6, PT, R26, R6, PT ;  /* 0x000000061a00720c */ /* 0x000fc60003fc4070 */
[----:B------:R-:W-:Y:S01]  /*4340*/  @!P1 IMAD.MOV R11, RZ, RZ, -R11 ;  /* 0x000000ffff0b9224 */ /* 0x000fe200078e0a0b */
[----:B------:R-:W-:Y:S01]  /*4350*/  ISETP.GT.U32.AND P1, PT, R26, R10, PT ;  /* 0x0000000a1a00720c */ /* 0x000fe20003f24070 */
[----:B------:R-:W-:Y:S02]  /*4360*/  IMAD.MOV.U32 R18, RZ, RZ, R13 ;  /* 0x000000ffff127224 */ /* 0x000fe400078e000d */
[----:B------:R-:W-:Y:S01]  /*4370*/  @!P4 IMAD.IADD R5, R5, 0x1, -R26 ;  /* 0x000000010505c824 */ /* 0x000fe200078e0a1a */
[----:B------:R-:W-:Y:S01]  /*4380*/  ISETP.GE.AND P4, PT, R3, RZ, PT ;  /* 0x000000ff0300720c */ /* 0x000fe20003f86270 */
[----:B------:R-:W-:Y:S01]  /*4390*/  IMAD.MOV R17, RZ, RZ, -R17 ;  /* 0x000000ffff117224 */ /* 0x000fe200078e0a11 */
[----:B------:R0:W-:Y:S01]  /*43a0*/  STL [R1+0x2e8], R11 ;  /* 0x0002e80b01007387 */ /* 0x0001e20000100800 */
[----:B------:R-:W-:-:S04]  /*43b0*/  IMAD.HI.U32 R15, R0, R4, RZ ;  /* 0x00000004000f7227 */ /* 0x000fc800078e00ff */
[----:B------:R-:W-:Y:S01]  /*43c0*/  @!P6 IMAD.IADD R6, R6, 0x1, -R26 ;  /* 0x000000010606e824 */ /* 0x000fe200078e0a1a */
[----:B------:R-:W-:Y:S01]  /*43d0*/  ISETP.GT.U32.AND P6, PT, R26, R5, PT ;  /* 0x000000051a00720c */ /* 0x000fe20003fc4070 */
[----:B------:R-:W-:Y:S02]  /*43e0*/  @!P3 IMAD.MOV R12, RZ, RZ, -R12 ;  /* 0x000000ffff0cb224 */ /* 0x000fe400078e0a0c */
[----:B------:R-:W-:Y:S01]  /*43f0*/  @!P0 IMAD.MOV R18, RZ, RZ, -R18 ;  /* 0x000000ffff128224 */ /* 0x000fe200078e0a12 */
[----:B0-----:R-:W-:Y:S01]  /*4400*/  IADD3 R11, R2, 0x16c, RZ ;  /* 0x0000016c020b7810 */ /* 0x001fe20007ffe0ff */
[----:B------:R-:W-:Y:S01]  /*4410*/  @!P5 IMAD.MOV R9, RZ, RZ, -R9 ;  /* 0x000000ffff09d224 */ /* 0x000fe200078e0a09 */
[----:B------:R-:W-:Y:S01]  /*4420*/  STL [R1+0x2dc], R12 ;  /* 0x0002dc0c01007387 */ /* 0x000fe20000100800 */
[C---:B------:R-:W-:Y:S01]  /*4430*/  IMAD R3, R26.reuse, R17, R16 ;  /* 0x000000111a037224 */ /* 0x040fe200078e0210 */
[----:B------:R-:W-:Y:S01]  /*4440*/  ISETP.GT.U32.AND P0, PT, R26, R6, PT ;  /* 0x000000061a00720c */ /* 0x000fe20003f04070 */
[----:B------:R-:W-:Y:S01]  /*4450*/  IMAD.MOV R15, RZ, RZ, -R15 ;  /* 0x000000ffff0f7224 */ /* 0x000fe200078e0a0f */
[----:B------:R-:W-:Y:S01]  /*4460*/  STL [R1+0x2d8], R18 ;  /* 0x0002d81201007387 */ /* 0x000fe20000100800 */
[--C-:B------:R-:W-:Y:S01]  /*4470*/  @!P1 IMAD.IADD R10, R10, 0x1, -R26.reuse ;  /* 0x000000010a0a9824 */ /* 0x100fe200078e0a1a */
[----:B------:R-:W-:Y:S01]  /*4480*/  ISETP.GT.U32.AND P3, PT, R26, R3, PT ;  /* 0x000000031a00720c */ /* 0x000fe20003f64070 */
[----:B------:R-:W-:Y:S01]  /*4490*/  @!P6 IMAD.IADD R5, R5, 0x1, -R26 ;  /* 0x000000010505e824 */ /* 0x000fe200078e0a1a */
[----:B------:R0:W-:Y:S01]  /*44a0*/  STL [R1+0x2d4], R9 ;  /* 0x0002d40901007387 */ /* 0x0001e20000100800 */
[----:B------:R-:W-:Y:S01]  /*44b0*/  ISETP.GE.AND P1, PT, R14, RZ, PT ;  /* 0x000000ff0e00720c */ /* 0x000fe20003f26270 */
[----:B------:R-:W-:Y:S01]  /*44c0*/  @!P2 IMAD.MOV R10, RZ, RZ, -R10 ;  /* 0x000000ffff0aa224 */ /* 0x000fe200078e0a0a */
[----:B------:R-:W-:-:S02]  /*44d0*/  IABS R14, R11 ;  /* 0x0000000b000e7213 */ /* 0x000fc40000000000 */
[----:B------:R-:W-:Y:S02]  /*44e0*/  ISETP.GE.AND P5, PT, R8, RZ, PT ;  /* 0x000000ff0800720c */ /* 0x000fe40003fa6270 */
[----:B------:R-:W-:Y:S01]  /*44f0*/  @!P0 IMAD.IADD R6, R6, 0x1, -R26 ;  /* 0x0000000106068824 */ /* 0x000fe200078e0a1a */
[----:B------:R1:W-:Y:S01]  /*4500*/  STL [R1+0x2d0], R10 ;  /* 0x0002d00a01007387 */ /* 0x0003e20000100800 */
[----:B------:R-:W-:Y:S01]  /*4510*/  IMAD.HI.U32 R8, R0, R14, RZ ;  /* 0x0000000e00087227 */ /* 0x000fe200078e00ff */
[----:B------:R-:W-:Y:S02]  /*4520*/  ISETP.GE.AND P2, PT, R7, RZ, PT ;  /* 0x000000ff0700720c */ /* 0x000fe40003f46270 */
[----:B------:R-:W-:Y:S01]  /*4530*/  IADD3 R7, R2, 0x166, RZ ;  /* 0x0000016602077810 */ /* 0x000fe20007ffe0ff */
[----:B0-----:R-:W-:Y:S01]  /*4540*/  IMAD R9, R26, R15, R4 ;  /* 0x0000000f1a097224 */ /* 0x001fe200078e0204 */
[----:B------:R-:W-:Y:S01]  /*4550*/  IADD3 R4, R2, 0x16a, RZ ;  /* 0x0000016a02047810 */ /* 0x000fe20007ffe0ff */
[----:B------:R-:W-:Y:S01]  /*4560*/  IMAD.MOV R8, RZ, RZ, -R8 ;  /* 0x000000ffff087224 */ /* 0x000fe200078e0a08 */
[----:B------:R-:W-:Y:S01]  /*4570*/  IABS R15, R7 ;  /* 0x00000007000f7213 */ /* 0x000fe20000000000 */
[----:B------:R-:W-:Y:S01]  /*4580*/  @!P3 IMAD.IADD R3, R3, 0x1, -R26 ;  /* 0x000000010303b824 */ /* 0x000fe200078e0a1a */
[C---:B------:R-:W-:Y:S01]  /*4590*/  ISETP.GT.U32.AND P6, PT, R26.reuse, R9, PT ;  /* 0x000000091a00720c */ /* 0x040fe20003fc4070 */
[----:B------:R-:W-:Y:S01]  /*45a0*/  IMAD R17, R26, R8, R14 ;  /* 0x000000081a117224 */ /* 0x000fe200078e020e */
[----:B------:R-:W-:Y:S01]  /*45b0*/  IABS R16, R4 ;  /* 0x0000000400107213 */ /* 0x000fe20000000000 */
[----:B-1----:R-:W-:Y:S01]  /*45c0*/  IMAD.MOV.U32 R10, RZ, RZ, R5 ;  /* 0x000000ffff0a7224 */ /* 0x002fe200078e0005 */
[----:B------:R-:W-:Y:S01]  /*45d0*/  IADD3 R8, R2, 0x168, RZ ;  /* 0x0000016802087810 */ /* 0x000fe20007ffe0ff */
[----:B------:R-:W-:Y:S01]  /*45e0*/  @!P4 IMAD.MOV R6, RZ, RZ, -R6 ;  /* 0x000000ffff06c224 */ /* 0x000fe200078e0a06 */
[----:B------:R-:W-:Y:S01]  /*45f0*/  ISETP.GT.U32.AND P4, PT, R26, R17, PT ;  /* 0x000000111a00720c */ /* 0x000fe20003f84070 */
[----:B------:R-:W-:Y:S01]  /*4600*/  IMAD.HI.U32 R5, R0, R16, RZ ;  /* 0x0000001000057227 */ /* 0x000fe200078e00ff */
[----:B------:R-:W-:-:S02]  /*4610*/  IABS R12, R8 ;  /* 0x00000008000c7213 */ /* 0x000fc40000000000 */
[----:B------:R-:W-:Y:S01]  /*4620*/  ISETP.GE.AND P3, PT, R4, RZ, PT ;  /* 0x000000ff0400720c */ /* 0x000fe20003f66270 */
[----:B------:R-:W-:Y:S01]  /*4630*/  @!P1 IMAD.MOV R10, RZ, RZ, -R10 ;  /* 0x000000ffff0a9224 */ /* 0x000fe200078e0a0a */
[----:B------:R-:W-:Y:S01]  /*4640*/  IADD3 R4, R2, 0x164, RZ ;  /* 0x0000016402047810 */ /* 0x000fe20007ffe0ff */
[----:B------:R-:W-:Y:S01]  /*4650*/  @!P6 IMAD.IADD R9, R9, 0x1, -R26 ;  /* 0x000000010909e824 */ /* 0x000fe200078e0a1a */
[C---:B------:R-:W-:Y:S01]  /*4660*/  ISETP.GT.U32.AND P6, PT, R26.reuse, R3, PT ;  /* 0x000000031a00720c */ /* 0x040fe20003fc4070 */
[----:B------:R-:W-:Y:S01]  /*4670*/  IMAD.MOV R5, RZ, RZ, -R5 ;  /* 0x000000ffff057224 */ /* 0x000fe200078e0a05 */
[----:B------:R-:W-:Y:S01]  /*4680*/  STL [R1+0x2c8], R10 ;  /* 0x0002c80a01007387 */ /* 0x000fe20000100800 */
[----:B------:R-:W-:Y:S02]  /*4690*/  IABS R14, R4 ;  /* 0x00000004000e7213 */ /* 0x000fe40000000000 */
[C---:B------:R-:W-:Y:S01]  /*46a0*/  ISETP.GT.U32.AND P1, PT, R26.reuse, R9, PT ;  /* 0x000000091a00720c */ /* 0x040fe20003f24070 */
[----:B------:R-:W-:Y:S01]  /*46b0*/  IMAD R16, R26, R5, R16 ;  /* 0x000000051a107224 */ /* 0x000fe200078e0210 */
[----:B------:R0:W-:Y:S01]  /*46c0*/  STL [R1+0x2c4], R6 ;  /* 0x0002c40601007387 */ /* 0x0001e20000100800 */
[----:B------:R-:W-:Y:S01]  /*46d0*/  @!P4 IMAD.IADD R17, R17, 0x1, -R26 ;  /* 0x000000011111c824 */ /* 0x000fe200078e0a1a */
[----:B------:R-:W-:Y:S01]  /*46e0*/  ISETP.GE.AND P4, PT, R7, RZ, PT ;  /* 0x000000ff0700720c */ /* 0x000fe20003f86270 */
[----:B------:R-:W-:Y:S01]  /*46f0*/  IMAD.HI.U32 R5, R0, R12, RZ ;  /* 0x0000000c00057227 */ /* 0x000fe200078e00ff */
[----:B------:R-:W-:-:S02]  /*4700*/  ISETP.GE.AND P0, PT, R11, RZ, PT ;  /* 0x000000ff0b00720c */ /* 0x000fc40003f06270 */
[----:B------:R-:W-:Y:S01]  /*4710*/  IADD3 R11, R2, 0x15c, RZ ;  /* 0x0000015c020b7810 */ /* 0x000fe20007ffe0ff */
[----:B------:R-:W-:Y:S01]  /*4720*/  @!P6 IMAD.IADD R3, R3, 0x1, -R26 ;  /* 0x000000010303e824 */ /* 0x000fe200078e0a1a */
[----:B------:R-:W-:Y:S01]  /*4730*/  ISETP.GT.U32.AND P6, PT, R26, R16, PT ;  /* 0x000000101a00720c */ /* 0x000fe20003fc4070 */
[----:B0-----:R-:W-:-:S04]  /*4740*/  IMAD.HI.U32 R6, R0, R15, RZ ;  /* 0x0000000f00067227 */ /* 0x001fc800078e00ff */
[----:B------:R-:W-:Y:S01]  /*4750*/  IMAD.MOV.U32 R10, RZ, RZ, R3 ;  /* 0x000000ffff0a7224 */ /* 0x000fe200078e0003 */
[----:B------:R-:W-:Y:S01]  /*4760*/  IADD3 R3, R2, 0x160, RZ ;  /* 0x0000016002037810 */ /* 0x000fe20007ffe0ff */
[----:B------:R-:W-:Y:S01]  /*4770*/  @!P1 IMAD.IADD R9, R9, 0x1, -R26 ;  /* 0x0000000109099824 */ /* 0x000fe200078e0a1a */
[----:B------:R-:W-:Y:S01]  /*4780*/  ISETP.GE.AND P1, PT, R8, RZ, PT ;  /* 0x000000ff0800720c */ /* 0x000fe20003f26270 */
[----:B------:R-:W-:Y:S01]  /*4790*/  @!P5 IMAD.MOV R10, RZ, RZ, -R10 ;  /* 0x000000ffff0ad224 */ /* 0x000fe200078e0a0a */
[C---:B------:R-:W-:Y:S01]  /*47a0*/  ISETP.GT.U32.AND P5, PT, R26.reuse, R17, PT ;  /* 0x000000111a00720c */ /* 0x040fe20003fa4070 */
[----:B------:R-:W-:Y:S01]  /*47b0*/  IMAD.MOV R6, RZ, RZ, -R6 ;  /* 0x000000ffff067224 */ /* 0x000fe200078e0a06 */
[----:B------:R-:W-:Y:S01]  /*47c0*/  IABS R7, R3 ;  /* 0x0000000300077213 */ /* 0x000fe20000000000 */
[----:B------:R-:W-:Y:S01]  /*47d0*/  IMAD.MOV R8, RZ, RZ, -R5 ;  /* 0x000000ffff087224 */ /* 0x000fe200078e0a05 */
[----:B------:R0:W-:Y:S01]  /*47e0*/  STL [R1+0x2bc], R10 ;  /* 0x0002bc0a01007387 */ /* 0x0001e20000100800 */
[----:B------:R-:W-:-:S02]  /*47f0*/  IMAD R15, R26, R6, R15 ;  /* 0x000000061a0f7224 */ /* 0x000fc400078e020f */
[----:B------:R-:W-:Y:S01]  /*4800*/  IMAD R12, R26, R8, R12 ;  /* 0x000000081a0c7224 */ /* 0x000fe200078e020c */
[C---:B------:R-:W-:Y:S01]  /*4810*/  IADD3 R8, R2.reuse, 0x162, RZ ;  /* 0x0000016202087810 */ /* 0x040fe20007ffe0ff */
[----:B------:R-:W-:Y:S01]  /*4820*/  IMAD.MOV.U32 R6, RZ, RZ, R9 ;  /* 0x000000ffff067224 */ /* 0x000fe200078e0009 */
[----:B------:R-:W-:Y:S01]  /*4830*/  IADD3 R9, R2, 0x15e, RZ ;  /* 0x0000015e02097810 */ /* 0x000fe20007ffe0ff */
[----:B------:R-:W-:Y:S02]  /*4840*/  @!P6 IMAD.IADD R16, R16, 0x1, -R26 ;  /* 0x000000011010e824 */ /* 0x000fe400078e0a1a */
[----:B------:R-:W-:Y:S01]  /*4850*/  @!P2 IMAD.MOV R6, RZ, RZ, -R6 ;  /* 0x000000ffff06a224 */ /* 0x000fe200078e0a06 */
[C---:B------:R-:W-:Y:S01]  /*4860*/  ISETP.GT.U32.AND P2, PT, R26.reuse, R12, PT ;  /* 0x0000000c1a00720c */ /* 0x040fe20003f44070 */
[----:B------:R-:W-:Y:S01]  /*4870*/  @!P5 IMAD.IADD R17, R17, 0x1, -R26 ;  /* 0x000000011111d824 */ /* 0x000fe200078e0a1a */
[----:B------:R-:W-:Y:S01]  /*4880*/  ISETP.GT.U32.AND P6, PT, R26, R16, PT ;  /* 0x000000101a00720c */ /* 0x000fe20003fc4070 */
[----:B------:R-:W-:Y:S01]  /*4890*/  IMAD.HI.U32 R5, R0, R14, RZ ;  /* 0x0000000e00057227 */ /* 0x000fe200078e00ff */
[----:B------:R-:W-:Y:S01]  /*48a0*/  ISETP.GT.U32.AND P5, PT, R26, R15, PT ;  /* 0x0000000f1a00720c */ /* 0x000fe20003fa4070 */
[----:B------:R1:W-:Y:S01]  /*48b0*/  STL [R1+0x2c0], R6 ;  /* 0x0002c00601007387 */ /* 0x0003e20000100800 */
[----:B0-----:R-:W-:Y:S01]  /*48c0*/  IABS R10, R8 ;  /* 0x00000008000a7213 */ /* 0x001fe20000000000 */
[----:B------:R-:W-:-:S02]  /*48d0*/  IMAD.MOV R5, RZ, RZ, -R5 ;  /* 0x000000ffff057224 */ /* 0x000fc400078e0a05 */
[----:B------:R-:W-:Y:S01]  /*48e0*/  IMAD.MOV.U32 R19, RZ, RZ, R17 ;  /* 0x000000ffff137224 */ /* 0x000fe200078e0011 */
[----:B------:R-:W-:Y:S01]  /*48f0*/  IADD3 R17, R2, 0x14e, RZ ;  /* 0x0000014e02117810 */ /* 0x000fe20007ffe0ff */
[----:B------:R-:W-:Y:S01]  /*4900*/  IMAD R14, R26, R5, R14 ;  /* 0x000000051a0e7224 */ /* 0x000fe200078e020e */
[----:B------:R-:W-:Y:S01]  /*4910*/  IABS R5, R11 ;  /* 0x0000000b00057213 */ /* 0x000fe20000000000 */
[--C-:B------:R-:W-:Y:S01]  /*4920*/  @!P2 IMAD.IADD R12, R12, 0x1, -R26.reuse ;  /* 0x000000010c0ca824 */ /* 0x100fe200078e0a1a */
[----:B------:R-:W-:Y:S01]  /*4930*/  ISETP.GE.AND P2, PT, R4, RZ, PT ;  /* 0x000000ff0400720c */ /* 0x000fe20003f46270 */
[--C-:B------:R-:W-:Y:S01]  /*4940*/  @!P6 IMAD.IADD R16, R16, 0x1, -R26.reuse ;  /* 0x000000011010e824 */ /* 0x100fe200078e0a1a */
[C---:B------:R-:W-:Y:S01]  /*4950*/  ISETP.GT.U32.AND P6, PT, R26.reuse, R14, PT ;  /* 0x0000000e1a00720c */ /* 0x040fe20003fc4070 */
[----:B------:R-:W-:Y:S01]  /*4960*/  @!P5 IMAD.IADD R15, R15, 0x1, -R26 ;  /* 0x000000010f0fd824 */ /* 0x000fe200078e0a1a */
[----:B------:R-:W-:Y:S01]  /*4970*/  ISETP.GT.U32.AND P5, PT, R26, R12, PT ;  /* 0x0000000c1a00720c */ /* 0x000fe20003fa4070 */
[----:B------:R-:W-:Y:S01]  /*4980*/  IMAD.HI.U32 R13, R0, R10, RZ ;  /* 0x0000000a000d7227 */ /* 0x000fe200078e00ff */
[----:B-1----:R-:W-:-:S03]  /*4990*/  IABS R6, R9 ;  /* 0x0000000900067213 */ /* 0x002fc60000000000 */
[----:B------:R-:W-:Y:S02]  /*49a0*/  IMAD.MOV R13, RZ, RZ, -R13 ;  /* 0x000000ffff0d7224 */ /* 0x000fe400078e0a0d */
[----:B------:R-:W-:-:S04]  /*49b0*/  IMAD.HI.U32 R4, R0, R7, RZ ;  /* 0x0000000700047227 */ /* 0x000fc800078e00ff */
[----:B------:R-:W-:Y:S02]  /*49c0*/  IMAD R10, R26, R13, R10 ;  /* 0x0000000d1a0a7224 */ /* 0x000fe400078e020a */
[--C-:B------:R-:W-:Y:S01]  /*49d0*/  @!P6 IMAD.IADD R14, R14, 0x1, -R26.reuse ;  /* 0x000000010e0ee824 */ /* 0x100fe200078e0a1a */
[----:B------:R-:W-:Y:S01]  /*49e0*/  ISETP.GT.U32.AND P6, PT, R26, R15, PT ;  /* 0x0000000f1a00720c */ /* 0x000fe20003fc4070 */
[----:B------:R-:W-:Y:S01]  /*49f0*/  @!P5 IMAD.IADD R12, R12, 0x1, -R26 ;  /* 0x000000010c0cd824 */ /* 0x000fe200078e0a1a */
[----:B------:R-:W-:Y:S01]  /*4a00*/  ISETP.GT.U32.AND P5, PT, R26, R10, PT ;  /* 0x0000000a1a00720c */ /* 0x000fe20003fa4070 */
[----:B------:R-:W-:Y:S02]  /*4a10*/  IMAD.MOV.U32 R18, RZ, RZ, R16 ;  /* 0x000000ffff127224 */ /* 0x000fe400078e0010 */
[----:B------:R-:W-:Y:S02]  /*4a20*/  IMAD.MOV R4, RZ, RZ, -R4 ;  /* 0x000000ffff047224 */ /* 0x000fe400078e0a04 */
[----:B------:R-:W-:Y:S01]  /*4a30*/  @!P3 IMAD.MOV R18, RZ, RZ, -R18 ;  /* 0x000000ffff12b224 */ /* 0x000fe200078e0a12 */
[----:B------:R-:W-:Y:S01]  /*4a40*/  ISETP.GE.AND P3, PT, R8, RZ, PT ;  /* 0x000000ff0800720c */ /* 0x000fe20003f66270 */
[----:B------:R-:W-:Y:S01]  /*4a50*/  IMAD R7, R26, R4, R7 ;  /* 0x000000041a077224 */ /* 0x000fe200078e0207 */
[----:B------:R-:W-:Y:S01]  /*4a60*/  IADD3 R4, R2, 0x15a, RZ ;  /* 0x0000015a02047810 */ /* 0x000fe20007ffe0ff */
[----:B------:R-:W-:-:S04]  /*4a70*/  IMAD.HI.U32 R8, R0, R5, RZ ;  /* 0x0000000500087227 */ /* 0x000fc800078e00ff */
[----:B------:R-:W-:Y:S01]  /*4a80*/  @!P0 IMAD.MOV R19, RZ, RZ, -R19 ;  /* 0x000000ffff138224 */ /* 0x000fe200078e0a13 */
[C---:B------:R-:W-:Y:S01]  /*4a90*/  ISETP.GT.U32.AND P0, PT, R26.reuse, R14, PT ;  /* 0x0000000e1a00720c */ /* 0x040fe20003f04070 */
[----:B------:R-:W-:Y:S02]  /*4aa0*/  IMAD.MOV R8, RZ, RZ, -R8 ;  /* 0x000000ffff087224 */ /* 0x000fe400078e0a08 */
[--C-:B------:R-:W-:Y:S01]  /*4ab0*/  @!P6 IMAD.IADD R15, R15, 0x1, -R26.reuse ;  /* 0x000000010f0fe824 */ /* 0x100fe200078e0a1a */
[----:B------:R-:W-:Y:S01]  /*4ac0*/  ISETP.GT.U32.AND P6, PT, R26, R7, PT ;  /* 0x000000071a00720c */ /* 0x000fe20003fc4070 */
[----:B------:R-:W-:Y:S01]  /*4ad0*/  @!P5 IMAD.IADD R10, R10, 0x1, -R26 ;  /* 0x000000010a0ad824 */ /* 0x000fe200078e0a1a */
[----:B------:R-:W-:Y:S01]  /*4ae0*/  STL [R1+0x26c], R19 ;  /* 0x00026c1301007387 */ /* 0x000fe20000100800 */
[----:B------:R-:W-:Y:S02]  /*4af0*/  IMAD.MOV.U32 R16, RZ, RZ, R12 ;  /* 0x000000ffff107224 */ /* 0x000fe400078e000c */
[----:B------:R-:W-:Y:S01]  /*4b00*/  IMAD R5, R26, R8, R5 ;  /* 0x000000081a057224 */ /* 0x000fe200078e0205 */
[----:B------:R-:W-:Y:S01]  /*4b10*/  IADD3 R8, R2, 0x158, RZ ;  /* 0x0000015802087810 */ /* 0x000fe20007ffe0ff */
[----:B------:R-:W-:Y:S01]  /*4b20*/  @!P1 IMAD.MOV R16, RZ, RZ, -R16 ;  /* 0x000000ffff109224 */ /* 0x000fe200078e0a10 */
[----:B------:R-:W-:Y:S01]  /*4b30*/  ISETP.GT.U32.AND P1, PT, R26, R10, PT ;  /* 0x0000000a1a00720c */ /* 0x000fe20003f24070 */
[----:B------:R-:W-:Y:S01]  /*4b40*/  IMAD.HI.U32 R13, R0, R6, RZ ;  /* 0x00000006000d7227 */ /* 0x000fe200078e00ff */
[----:B------:R-:W-:Y:S03]  /*4b50*/  STL [R1+0x284], R18 ;  /* 0x0002841201007387 */ /* 0x000fe60000100800 */
[----:B------:R-:W-:Y:S01]  /*4b60*/  @!P4 IMAD.MOV R15, RZ, RZ, -R15 ;  /* 0x000000ffff0fc224 */ /* 0x000fe200078e0a0f */
[----:B------:R-:W-:Y:S01]  /*4b70*/  ISETP.GT.U32.AND P4, PT, R26, R5, PT ;  /* 0x000000051a00720c */ /* 0x000fe20003f84070 */
[----:B------:R-:W-:Y:S01]  /*4b80*/  IMAD.MOV R13, RZ, RZ, -R13 ;  /* 0x000000ffff0d7224 */ /* 0x000fe200078e0a0d */
[----:B------:R-:W-:Y:S01]  /*4b90*/  STL [R1+0x2b4], R16 ;  /* 0x0002b41001007387 */ /* 0x000fe20000100800 */
[----:B------:R-:W-:Y:S01]  /*4ba0*/  @!P0 IMAD.IADD R14, R14, 0x1, -R26 ;  /* 0x000000010e0e8824 */ /* 0x000fe200078e0a1a */
[----:B------:R-:W-:Y:S01]  /*4bb0*/  ISETP.GE.AND P0, PT, R3, RZ, PT ;  /* 0x000000ff0300720c */ /* 0x000fe20003f06270 */
[C---:B------:R-:W-:Y:S01]  /*4bc0*/  IMAD R6, R26.reuse, R13, R6 ;  /* 0x0000000d1a067224 */ /* 0x040fe200078e0206 */
[----:B------:R-:W-:Y:S01]  /*4bd0*/  IABS R3, R4 ;  /* 0x0000000400037213 */ /* 0x000fe20000000000 */
[----:B------:R-:W-:Y:S01]  /*4be0*/  @!P6 IMAD.IADD R7, R7, 0x1, -R26 ;  /* 0x000000010707e824 */ /* 0x000fe200078e0a1a */
[----:B------:R-:W-:Y:S01]  /*4bf0*/  IABS R13, R8 ;  /* 0x00000008000d7213 */ /* 0x000fe20000000000 */
[----:B------:R-:W-:Y:S01]  /*4c00*/  @!P2 IMAD.MOV R14, RZ, RZ, -R14 ;  /* 0x000000ffff0ea224 */ /* 0x000fe200078e0a0e */
[----:B------:R-:W-:Y:S01]  /*4c10*/  ISETP.GT.U32.AND P5, PT, R26, R6, PT ;  /* 0x000000061a00720c */ /* 0x000fe20003fa4070 */
[----:B------:R-:W-:Y:S01]  /*4c20*/  @!P1 IMAD.IADD R10, R10, 0x1, -R26 ;  /* 0x000000010a0a9824 */ /* 0x000fe200078e0a1a */
[----:B------:R-:W-:Y:S01]  /*4c30*/  ISETP.GT.U32.AND P6, PT, R26, R7, PT ;  /* 0x000000071a00720c */ /* 0x000fe20003fc4070 */
[----:B------:R-:W-:Y:S01]  /*4c40*/  IMAD.HI.U32 R12, R0, R3, RZ ;  /* 0x00000003000c7227 */ /* 0x000fe200078e00ff */
[----:B------:R-:W-:Y:S01]  /*4c50*/  STL [R1+0x28c], R15 ;  /* 0x00028c0f01007387 */ /* 0x000fe20000100800 */
[----:B------:R-:W-:-:S02]  /*4c60*/  ISETP.GE.AND P2, PT, R9, RZ, PT ;  /* 0x000000ff0900720c */ /* 0x000fc40003f46270 */
[----:B------:R-:W-:Y:S01]  /*4c70*/  @!P4 IMAD.IADD R5, R5, 0x1, -R26 ;  /* 0x000000010505c824 */ /* 0x000fe200078e0a1a */
[----:B------:R0:W-:Y:S01]  /*4c80*/  STL [R1+0x290], R14 ;  /* 0x0002900e01007387 */ /* 0x0001e20000100800 */
[----:B------:R-:W-:Y:S01]  /*4c90*/  IMAD.MOV R12, RZ, RZ, -R12 ;  /* 0x000000ffff0c7224 */ /* 0x000fe200078e0a0c */
[----:B------:R-:W-:Y:S01]  /*4ca0*/  ISETP.GE.AND P1, PT, R11, RZ, PT ;  /* 0x000000ff0b00720c */ /* 0x000fe20003f26270 */
[----:B------:R-:W-:Y:S01]  /*4cb0*/  IMAD.MOV.U32 R9, RZ, RZ, R13 ;  /* 0x000000ffff097224 */ /* 0x000fe200078e000d */
[----:B------:R-:W-:Y:S01]  /*4cc0*/  ISETP.GE.AND P4, PT, R4, RZ, PT ;  /* 0x000000ff0400720c */ /* 0x000fe20003f86270 */
[----:B------:R-:W-:Y:S01]  /*4cd0*/  IMAD R3, R26, R12, R3 ;  /* 0x0000000c1a037224 */ /* 0x000fe200078e0203 */
[----:B------:R-:W-:Y:S01]  /*4ce0*/  IADD3 R13, R2, 0x156, RZ ;  /* 0x00000156020d7810 */ /* 0x000fe20007ffe0ff */
[----:B------:R-:W-:-:S04]  /*4cf0*/  IMAD.HI.U32 R11, R0, R9, RZ ;  /* 0x00000009000b7227 */ /* 0x000fc800078e00ff */
[----:B0-----:R-:W-:Y:S01]  /*4d00*/  IMAD.MOV.U32 R14, RZ, RZ, R10 ;  /* 0x000000ffff0e7224 */ /* 0x001fe200078e000a */
[----:B------:R-:W-:Y:S01]  /*4d10*/  IADD3 R10, R2, 0x154, RZ ;  /* 0x00000154020a7810 */ /* 0x000fe20007ffe0ff */
[----:B------:R-:W-:Y:S02]  /*4d20*/  @!P5 IMAD.IADD R6, R6, 0x1, -R26 ;  /* 0x000000010606d824 */ /* 0x000fe400078e0a1a */
[----:B------:R-:W-:Y:S01]  /*4d30*/  @!P3 IMAD.MOV R14, RZ, RZ, -R14 ;  /* 0x000000ffff0eb224 */ /* 0x000fe200078e0a0e */
[C---:B------:R-:W-:Y:S01]  /*4d40*/  ISETP.GT.U32.AND P3, PT, R26.reuse, R5, PT ;  /* 0x000000051a00720c */ /* 0x040fe20003f64070 */
[----:B------:R-:W-:Y:S01]  /*4d50*/  @!P6 IMAD.IADD R7, R7, 0x1, -R26 ;  /* 0x000000010707e824 */ /* 0x000fe200078e0a1a */
[C---:B------:R-:W-:Y:S01]  /*4d60*/  ISETP.GT.U32.AND P6, PT, R26.reuse, R3, PT ;  /* 0x000000031a00720c */ /* 0x040fe20003fc4070 */
[----:B------:R-:W-:Y:S01]  /*4d70*/  IMAD.MOV R11, RZ, RZ, -R11 ;  /* 0x000000ffff0b7224 */ /* 0x000fe200078e0a0b */
[C---:B------:R-:W-:Y:S01]  /*4d80*/  ISETP.GT.U32.AND P5, PT, R26.reuse, R6, PT ;  /* 0x000000061a00720c */ /* 0x040fe20003fa4070 */
[----:B------:R-:W-:Y:S01]  /*4d90*/  IMAD.MOV.U32 R12, RZ, RZ, R7 ;  /* 0x000000ffff0c7224 */ /* 0x000fe200078e0007 */
[----:B------:R-:W-:Y:S01]  /*4da0*/  STL [R1+0x294], R14 ;  /* 0x0002940e01007387 */ /* 0x000fe20000100800 */
[----:B------:R-:W-:Y:S01]  /*4db0*/  IMAD R4, R26, R11, R9 ;  /* 0x0000000b1a047224 */ /* 0x000fe200078e0209 */
[----:B------:R-:W-:Y:S01]  /*4dc0*/  IADD3 R7, R2, 0x152, RZ ;  /* 0x0000015202077810 */ /* 0x000fe20007ffe0ff */
[----:B------:R-:W-:Y:S01]  /*4dd0*/  @!P0 IMAD.MOV R12, RZ, RZ, -R12 ;  /* 0x000000ffff0c8224 */ /* 0x000fe200078e0a0c */
[----:B------:R-:W-:-:S02]  /*4de0*/  ISETP.GE.AND P0, PT, R13, RZ, PT ;  /* 0x000000ff0d00720c */ /* 0x000fc40003f06270 */
[----:B------:R-:W-:Y:S01]  /*4df0*/  IABS R13, R13 ;  /* 0x0000000d000d7213 */ /* 0x000fe20000000000 */
[--C-:B------:R-:W-:Y:S01]  /*4e00*/  @!P3 IMAD.IADD R5, R5, 0x1, -R26.reuse ;  /* 0x000000010505b824 */ /* 0x100fe200078e0a1a */
[----:B------:R-:W-:Y:S01]  /*4e10*/  ISETP.GT.U32.AND P3, PT, R26, R4, PT ;  /* 0x000000041a00720c */ /* 0x000fe20003f64070 */
[--C-:B------:R-:W-:Y:S01]  /*4e20*/  @!P6 IMAD.IADD R3, R3, 0x1, -R26.reuse ;  /* 0x000000010303e824 */ /* 0x100fe200078e0a1a */
[----:B------:R0:W-:Y:S01]  /*4e30*/  STL [R1+0x29c], R12 ;  /* 0x00029c0c01007387 */ /* 0x0001e20000100800 */
[----:B------:R-:W-:Y:S01]  /*4e40*/  @!P5 IMAD.IADD R6, R6, 0x1, -R26 ;  /* 0x000000010606d824 */ /* 0x000fe200078e0a1a */
[----:B------:R-:W-:Y:S01]  /*4e50*/  ISETP.GE.AND P5, PT, R8, RZ, PT ;  /* 0x000000ff0800720c */ /* 0x000fe20003fa6270 */
[----:B------:R-:W-:Y:S01]  /*4e60*/  IMAD.MOV.U32 R9, RZ, RZ, R5 ;  /* 0x000000ffff097224 */ /* 0x000fe200078e0005 */
[----:B------:R-:W-:Y:S01]  /*4e70*/  ISETP.GT.U32.AND P6, PT, R26, R3, PT ;  /* 0x000000031a00720c */ /* 0x000fe20003fc4070 */
[----:B------:R-:W-:Y:S01]  /*4e80*/  @!P2 IMAD.MOV R6, RZ, RZ, -R6 ;  /* 0x000000ffff06a224 */ /* 0x000fe200078e0a06 */
[----:B------:R-:W-:Y:S01]  /*4e90*/  ISETP.GE.AND P2, PT, R10, RZ, PT ;  /* 0x000000ff0a00720c */ /* 0x000fe20003f46270 */
[----:B------:R-:W-:Y:S01]  /*4ea0*/  @!P1 IMAD.MOV R9, RZ, RZ, -R9 ;  /* 0x000000ffff099224 */ /* 0x000fe200078e0a09 */
[----:B------:R-:W-:-:S02]  /*4eb0*/  ISETP.GE.AND P1, PT, R7, RZ, PT ;  /* 0x000000ff0700720c */ /* 0x000fc40003f26270 */
[----:B------:R-:W-:Y:S01]  /*4ec0*/  STL [R1+0x2ac], R6 ;  /* 0x0002ac0601007387 */ /* 0x000fe20000100800 */
[--C-:B------:R-:W-:Y:S01]  /*4ed0*/  @!P3 IMAD.IADD R4, R4, 0x1, -R26.reuse ;  /* 0x000000010404b824 */ /* 0x100fe200078e0a1a */
[----:B------:R-:W-:Y:S02]  /*4ee0*/  IABS R7, R7 ;  /* 0x0000000700077213 */ /* 0x000fe40000000000 */
[----:B------:R1:W-:Y:S01]  /*4ef0*/  STL [R1+0x2b0], R9 ;  /* 0x0002b00901007387 */ /* 0x0003e20000100800 */
[----:B------:R-:W-:Y:S02]  /*4f00*/  IABS R10, R10 ;  /* 0x0000000a000a7213 */ /* 0x000fe40000000000 */
[----:B------:R-:W-:Y:S01]  /*4f10*/  ISETP.GT.U32.AND P3, PT, R26, R4, PT ;  /* 0x000000041a00720c */ /* 0x000fe20003f64070 */
[----:B------:R-:W-:Y:S01]  /*4f20*/  @!P6 IMAD.IADD R3, R3, 0x1, -R26 ;  /* 0x000000010303e824 */ /* 0x000fe200078e0a1a */
[----:B------:R-:W-:Y:S01]  /*4f30*/  IADD3 R8, R2, 0x150, RZ ;  /* 0x0000015002087810 */ /* 0x000fe20007ffe0ff */
[----:B------:R-:W-:Y:S01]  /*4f40*/  IMAD.HI.U32 R5, R0, R7, RZ ;  /* 0x0000000700057227 */ /* 0x000fe200078e00ff */
[----:B0-----:R-:W-:-:S02]  /*4f50*/  IADD3 R12, R2, 0x14c, RZ ;  /* 0x0000014c020c7810 */ /* 0x001fc40007ffe0ff */
[----:B------:R-:W-:Y:S01]  /*4f60*/  ISETP.GE.AND P6, PT, R8, RZ, PT ;  /* 0x000000ff0800720c */ /* 0x000fe20003fc6270 */
[----:B-1----:R-:W-:Y:S01]  /*4f70*/  IMAD.HI.U32 R9, R0, R13, RZ ;  /* 0x0000000d00097227 */ /* 0x002fe200078e00ff */
[----:B------:R-:W-:Y:S02]  /*4f80*/  IABS R8, R8 ;  /* 0x0000000800087213 */ /* 0x000fe40000000000 */
[----:B------:R-:W-:Y:S01]  /*4f90*/  IABS R15, R12 ;  /* 0x0000000c000f7213 */ /* 0x000fe20000000000 */
[----:B------:R-:W-:Y:S02]  /*4fa0*/  IMAD.MOV R9, RZ, RZ, -R9 ;  /* 0x000000ffff097224 */ /* 0x000fe400078e0a09 */
[----:B------:R-:W-:Y:S02]  /*4fb0*/  IMAD.MOV.U32 R11, RZ, RZ, R3 ;  /* 0x000000ffff0b7224 */ /* 0x000fe400078e0003 */
[----:B------:R-:W-:Y:S02]  /*4fc0*/  IMAD R13, R26, R9, R13 ;  /* 0x000000091a0d7224 */ /* 0x000fe400078e020d */
[----:B------:R-:W-:-:S02]  /*4fd0*/  IMAD.MOV R5, RZ, RZ, -R5 ;  /* 0x000000ffff057224 */ /* 0x000fc400078e0a05 */
[----:B------:R-:W-:Y:S01]  /*4fe0*/  @!P4 IMAD.MOV R11, RZ, RZ, -R11 ;  /* 0x000000ffff0bc224 */ /* 0x000fe200078e0a0b */
[----:B------:R-:W-:Y:S01]  /*4ff0*/  ISETP.GT.U32.AND P4, PT, R26, R13, PT ;  /* 0x0000000d1a00720c */ /* 0x000fe20003f84070 */
[----:B------:R-:W-:Y:S02]  /*5000*/  @!P3 IMAD.IADD R4, R4, 0x1, -R26 ;  /* 0x000000010404b824 */ /* 0x000fe400078e0a1a */
[----:B------:R-:W-:Y:S01]  /*5010*/  IMAD.HI.U32 R6, R0, R10, RZ ;  /* 0x0000000a00067227 */ /* 0x000fe200078e00ff */
[----:B------:R-:W-:Y:S03]  /*5020*/  STL [R1+0x2a4], R11 ;  /* 0x0002a40b01007387 */ /* 0x000fe60000100800 */
[----:B------:R-:W-:Y:S01]  /*5030*/  IMAD R7, R26, R5, R7 ;  /* 0x000000051a077224 */ /* 0x000fe200078e0207 */
[----:B------:R-:W-:Y:S01]  /*5040*/  IABS R5, R17 ;  /* 0x0000001100057213 */ /* 0x000fe20000000000 */
[----:B------:R-:W-:Y:S01]  /*5050*/  IMAD.MOV.U32 R9, RZ, RZ, R4 ;  /* 0x000000ffff097224 */ /* 0x000fe200078e0004 */
[----:B------:R-:W-:Y:S01]  /*5060*/  IADD3 R4, R2, 0x148, RZ ;  /* 0x0000014802047810 */ /* 0x000fe20007ffe0ff */
[----:B------:R-:W-:-:S02]  /*5070*/  IMAD.MOV R6, RZ, RZ, -R6 ;  /* 0x000000ffff067224 */ /* 0x000fc400078e0a06 */
[----:B------:R-:W-:Y:S01]  /*5080*/  @!P5 IMAD.MOV R9, RZ, RZ, -R9 ;  /* 0x000000ffff09d224 */ /* 0x000fe200078e0a09 */
[C---:B------:R-:W-:Y:S01]  /*5090*/  ISETP.GT.U32.AND P5, PT, R26.reuse, R7, PT ;  /* 0x000000071a00720c */ /* 0x040fe20003fa4070 */
[----:B------:R-:W-:Y:S01]  /*50a0*/  IMAD R10, R26, R6, R10 ;  /* 0x000000061a0a7224 */ /* 0x000fe200078e020a */
[----:B------:R-:W-:Y:S01]  /*50b0*/  IABS R14, R4 ;  /* 0x00000004000e7213 */ /* 0x000fe20000000000 */
[----:B------:R-:W-:Y:S01]  /*50c0*/  @!P4 IMAD.IADD R13, R13, 0x1, -R26 ;  /* 0x000000010d0dc824 */ /* 0x000fe200078e0a1a */
[----:B------:R0:W-:Y:S01]  /*50d0*/  STL [R1+0x2a8], R9 ;  /* 0x0002a80901007387 */ /* 0x0001e20000100800 */
[----:B------:R-:W-:Y:S01]  /*50e0*/  IMAD.HI.U32 R3, R0, R8, RZ ;  /* 0x0000000800037227 */ /* 0x000fe200078e00ff */
[C---:B------:R-:W-:Y:S02]  /*50f0*/  ISETP.GT.U32.AND P3, PT, R26.reuse, R10, PT ;  /* 0x0000000a1a00720c */ /* 0x040fe40003f64070 */
[----:B------:R-:W-:Y:S01]  /*5100*/  ISETP.GT.U32.AND P4, PT, R26, R13, PT ;  /* 0x0000000d1a00720c */ /* 0x000fe20003f84070 */
[----:B------:R-:W-:-:S02]  /*5110*/  IMAD.MOV R3, RZ, RZ, -R3 ;  /* 0x000000ffff037224 */ /* 0x000fc400078e0a03 */
[----:B------:R-:W-:-:S04]  /*5120*/  IMAD.HI.U32 R6, R0, R15, RZ ;  /* 0x0000000f00067227 */ /* 0x000fc800078e00ff */
[----:B------:R-:W-:Y:S02]  /*5130*/  @!P5 IMAD.IADD R7, R7, 0x1, -R26 ;  /* 0x000000010707d824 */ /* 0x000fe400078e0a1a */
[----:B------:R-:W-:Y:S01]  /*5140*/  IMAD R8, R26, R3, R8 ;  /* 0x000000031a087224 */ /* 0x000fe200078e0208 */
[----:B------:R-:W-:Y:S01]  /*5150*/  IADD3 R3, R2, 0x14a, RZ ;  /* 0x0000014a02037810 */ /* 0x000fe20007ffe0ff */
[----:B------:R-:W-:Y:S01]  /*5160*/  @!P3 IMAD.IADD R10, R10, 0x1, -R26 ;  /* 0x000000010a0ab824 */ /* 0x000fe200078e0a1a */
[C---:B------:R-:W-:Y:S01]  /*5170*/  ISETP.GT.U32.AND P5, PT, R26.reuse, R7, PT ;  /* 0x000000071a00720c */ /* 0x040fe20003fa4070 */
[----:B------:R-:W-:Y:S01]  /*5180*/  IMAD.MOV R6, RZ, RZ, -R6 ;  /* 0x000000ffff067224 */ /* 0x000fe200078e0a06 */
[----:B0-----:R-:W-:Y:S01]  /*5190*/  IABS R9, R3 ;  /* 0x0000000300097213 */ /* 0x001fe20000000000 */
[----:B------:R-:W-:Y:S01]  /*51a0*/  @!P4 IMAD.IADD R13, R13, 0x1, -R26 ;  /* 0x000000010d0dc824 */ /* 0x000fe200078e0a1a */
[----:B------:R-:W-:Y:S01]  /*51b0*/  ISETP.GT.U32.AND P3, PT, R26, R10, PT ;  /* 0x0000000a1a00720c */ /* 0x000fe20003f64070 */
[----:B------:R-:W-:Y:S01]  /*51c0*/  IMAD.HI.U32 R11, R0, R5, RZ ;  /* 0x00000005000b7227 */ /* 0x000fe200078e00ff */
[----:B------:R-:W-:-:S03]  /*51d0*/  ISETP.GT.U32.AND P4, PT, R26, R8, PT ;  /* 0x000000081a00720c */ /* 0x000fc60003f84070 */
[----:B------:R-:W-:Y:S01]  /*51e0*/  IMAD R15, R26, R6, R15 ;  /* 0x000000061a0f7224 */ /* 0x000fe200078e020f */
[----:B------:R-:W-:Y:S01]  /*51f0*/  IADD3 R6, R2, 0x146, RZ ;  /* 0x0000014602067810 */ /* 0x000fe20007ffe0ff */
[----:B------:R-:W-:Y:S02]  /*5200*/  IMAD.MOV R11, RZ, RZ, -R11 ;  /* 0x000000ffff0b7224 */ /* 0x000fe400078e0a0b */
[--C-:B------:R-:W-:Y:S01]  /*5210*/  @!P5 IMAD.IADD R7, R7, 0x1, -R26.reuse ;  /* 0x000000010707d824 */ /* 0x100fe200078e0a1a */
[C---:B------:R-:W-:Y:S01]  /*5220*/  ISETP.GT.U32.AND P5, PT, R26.reuse, R15, PT ;  /* 0x0000000f1a00720c */ /* 0x040fe20003fa4070 */
[----:B------:R-:W-:Y:S02]  /*5230*/  IMAD R5, R26, R11, R5 ;  /* 0x0000000b1a057224 */ /* 0x000fe400078e0205 */
[--C-:B------:R-:W-:Y:S02]  /*5240*/  @!P3 IMAD.IADD R10, R10, 0x1, -R26.reuse ;  /* 0x000000010a0ab824 */ /* 0x100fe400078e0a1a */
[----:B------:R-:W-:Y:S01]  /*5250*/  IMAD.MOV.U32 R18, RZ, RZ, R13 ;  /* 0x000000ffff127224 */ /* 0x000fe200078e000d */
[----:B------:R-:W-:Y:S01]  /*5260*/  ISETP.GT.U32.AND P3, PT, R26, R5, PT ;  /* 0x000000051a00720c */ /* 0x000fe20003f64070 */
[----:B------:R-:W-:Y:S01]  /*5270*/  @!P4 IMAD.IADD R8, R8, 0x1, -R26 ;  /* 0x000000010808c824 */ /* 0x000fe200078e0a1a */
[----:B------:R-:W-:Y:S01]  /*5280*/  IABS R13, R6 ;  /* 0x00000006000d7213 */ /* 0x000fe20000000000 */
[----:B------:R-:W-:Y:S01]  /*5290*/  @!P0 IMAD.MOV R18, RZ, RZ, -R18 ;  /* 0x000000ffff128224 */ /* 0x000fe200078e0a12 */
[----:B------:R-:W-:Y:S01]  /*52a0*/  ISETP.GE.AND P4, PT, R17, RZ, PT ;  /* 0x000000ff1100720c */ /* 0x000fe20003f86270 */
[----:B------:R-:W-:Y:S01]  /*52b0*/  IMAD.HI.U32 R16, R0, R9, RZ ;  /* 0x0000000900107227 */ /* 0x000fe200078e00ff */
[----:B------:R-:W-:-:S02]  /*52c0*/  ISETP.GT.U32.AND P0, PT, R26, R8, PT ;  /* 0x000000081a00720c */ /* 0x000fc40003f04070 */
[----:B------:R0:W-:Y:S01]  /*52d0*/  STL [R1+0x288], R18 ;  /* 0x0002881201007387 */ /* 0x0001e20000100800 */
[----:B------:R-:W-:Y:S02]  /*52e0*/  @!P5 IMAD.IADD R15, R15, 0x1, -R26 ;  /* 0x000000010f0fd824 */ /* 0x000fe400078e0a1a */
[----:B------:R-:W-:-:S03]  /*52f0*/  IMAD.HI.U32 R11, R0, R14, RZ ;  /* 0x0000000e000b7227 */ /* 0x000fc600078e00ff */
[----:B------:R-:W-:Y:S01]  /*5300*/  ISETP.GT.U32.AND P5, PT, R26, R15, PT ;  /* 0x0000000f1a00720c */ /* 0x000fe20003fa4070 */
[----:B------:R-:W-:Y:S02]  /*5310*/  IMAD.MOV R16, RZ, RZ, -R16 ;  /* 0x000000ffff107224 */ /* 0x000fe400078e0a10 */
[----:B------:R-:W-:Y:S01]  /*5320*/  @!P3 IMAD.IADD R5, R5, 0x1, -R26 ;  /* 0x000000010505b824 */ /* 0x000fe200078e0a1a */
[----:B------:R-:W-:Y:S01]  /*5330*/  ISETP.GE.AND P3, PT, R12, RZ, PT ;  /* 0x000000ff0c00720c */ /* 0x000fe20003f66270 */
[----:B0-----:R-:W-:Y:S02]  /*5340*/  IMAD.MOV.U32 R18, RZ, RZ, R10 ;  /* 0x000000ffff127224 */ /* 0x001fe400078e000a */
[----:B------:R-:W-:-:S04]  /*5350*/  IMAD.HI.U32 R10, R0, R13, RZ ;  /* 0x0000000d000a7227 */ /* 0x000fc800078e00ff */
[----:B------:R-:W-:Y:S02]  /*5360*/  IMAD.MOV R11, RZ, RZ, -R11 ;  /* 0x000000ffff0b7224 */ /* 0x000fe400078e0a0b */
[C---:B------:R-:W-:Y:S02]  /*5370*/  IMAD R9, R26.reuse, R16, R9 ;  /* 0x000000101a097224 */ /* 0x040fe400078e0209 */
[----:B------:R-:W-:Y:S01]  /*5380*/  @!P2 IMAD.MOV R18, RZ, RZ, -R18 ;  /* 0x000000ffff12a224 */ /* 0x000fe200078e0a12 */
[----:B------:R-:W-:Y:S01]  /*5390*/  ISETP.GT.U32.AND P2, PT, R26, R5, PT ;  /* 0x000000051a00720c */ /* 0x000fe20003f44070 */
[----:B------:R-:W-:Y:S01]  /*53a0*/  @!P0 IMAD.IADD R8, R8, 0x1, -R26 ;  /* 0x0000000108088824 */ /* 0x000fe200078e0a1a */
[C---:B------:R-:W-:Y:S01]  /*53b0*/  ISETP.GT.U32.AND P0, PT, R26.reuse, R9, PT ;  /* 0x000000091a00720c */ /* 0x040fe20003f04070 */
[----:B------:R-:W-:Y:S01]  /*53c0*/  IMAD.MOV R10, RZ, RZ, -R10 ;  /* 0x000000ffff0a7224 */ /* 0x000fe200078e0a0a */
[----:B------:R-:W-:Y:S01]  /*53d0*/  STL [R1+0x27c], R18 ;  /* 0x00027c1201007387 */ /* 0x000fe20000100800 */
[----:B------:R-:W-:-:S02]  /*53e0*/  IMAD R14, R26, R11, R14 ;  /* 0x0000000b1a0e7224 */ /* 0x000fc400078e020e */
[----:B------:R-:W-:Y:S02]  /*53f0*/  IMAD.MOV.U32 R11, RZ, RZ, R8 ;  /* 0x000000ffff0b7224 */ /* 0x000fe400078e0008 */
[C---:B------:R-:W-:Y:S02]  /*5400*/  IMAD R13, R26.reuse, R10, R13 ;  /* 0x0000000a1a0d7224 */ /* 0x040fe400078e020d */
[----:B------:R-:W-:Y:S01]  /*5410*/  @!P6 IMAD.MOV R11, RZ, RZ, -R11 ;  /* 0x000000ffff0be224 */ /* 0x000fe200078e0a0b */
[C---:B------:R-:W-:Y:S01]  /*5420*/  ISETP.GT.U32.AND P6, PT, R26.reuse, R14, PT ;  /* 0x0000000e1a00720c */ /* 0x040fe20003fc4070 */
[--C-:B------:R-:W-:Y:S01]  /*5430*/  @!P5 IMAD.IADD R15, R15, 0x1, -R26.reuse ;  /* 0x000000010f0fd824 */ /* 0x100fe200078e0a1a */
[----:B------:R-:W-:Y:S01]  /*5440*/  ISETP.GT.U32.AND P5, PT, R26, R13, PT ;  /* 0x0000000d1a00720c */ /* 0x000fe20003fa4070 */
[----:B------:R-:W-:Y:S01]  /*5450*/  @!P1 IMAD.MOV R7, RZ, RZ, -R7 ;  /* 0x000000ffff079224 */ /* 0x000fe200078e0a07 */
[----:B------:R-:W-:Y:S01]  /*5460*/  ISETP.GE.AND P1, PT, R3, RZ, PT ;  /* 0x000000ff0300720c */ /* 0x000fe20003f26270 */
[--C-:B------:R-:W-:Y:S01]  /*5470*/  @!P2 IMAD.IADD R5, R5, 0x1, -R26.reuse ;  /* 0x000000010505a824 */ /* 0x100fe200078e0a1a */
[----:B------:R-:W-:Y:S01]  /*5480*/  ISETP.GE.AND P2, PT, R4, RZ, PT ;  /* 0x000000ff0400720c */ /* 0x000fe20003f46270 */
[--C-:B------:R-:W-:Y:S01]  /*5490*/  @!P0 IMAD.IADD R9, R9, 0x1, -R26.reuse ;  /* 0x0000000109098824 */ /* 0x100fe200078e0a1a */
[C---:B------:R-:W-:Y:S01]  /*54a0*/  IADD3 R3, R2.reuse, 0x144, RZ ;  /* 0x0000014402037810 */ /* 0x040fe20007ffe0ff */
[----:B------:R-:W-:Y:S01]  /*54b0*/  IMAD.MOV.U32 R10, RZ, RZ, R5 ;  /* 0x000000ffff0a7224 */ /* 0x000fe200078e0005 */
[----:B------:R-:W-:Y:S01]  /*54c0*/  IADD3 R4, R2, 0x142, RZ ;  /* 0x0000014202047810 */ /* 0x000fe20007ffe0ff */
[----:B------:R0:W-:Y:S01]  /*54d0*/  STL [R1+0x278], R7 ;  /* 0x0002780701007387 */ /* 0x0001e20000100800 */
[----:B------:R-:W-:Y:S01]  /*54e0*/  ISETP.GE.AND P0, PT, R6, RZ, PT ;  /* 0x000000ff0600720c */ /* 0x000fe20003f06270 */
[--C-:B------:R-:W-:Y:S01]  /*54f0*/  @!P6 IMAD.IADD R14, R14, 0x1, -R26.reuse ;  /* 0x000000010e0ee824 */ /* 0x100fe200078e0a1a */
[----:B------:R-:W-:Y:S01]  /*5500*/  IABS R8, R3 ;  /* 0x0000000300087213 */ /* 0x000fe20000000000 */
[----:B------:R-:W-:Y:S01]  /*5510*/  @!P5 IMAD.IADD R13, R13, 0x1, -R26 ;  /* 0x000000010d0dd824 */ /* 0x000fe200078e0a1a */
[----:B------:R-:W-:Y:S01]  /*5520*/  IABS R6, R4 ;  /* 0x0000000400067213 */ /* 0x000fe20000000000 */
[----:B------:R-:W-:Y:S01]  /*5530*/  @!P4 IMAD.MOV R10, RZ, RZ, -R10 ;  /* 0x000000ffff0ac224 */ /* 0x000fe200078e0a0a */
[C---:B------:R-:W-:Y:S01]  /*5540*/  ISETP.GT.U32.AND P6, PT, R26.reuse, R9, PT ;  /* 0x000000091a00720c */ /* 0x040fe20003fc4070 */
[----:B------:R1:W-:Y:S01]  /*5550*/  STL [R1+0x274], R11 ;  /* 0x0002740b01007387 */ /* 0x0003e20000100800 */
[----:B------:R-:W-:Y:S01]  /*5560*/  ISETP.GT.U32.AND P4, PT, R26, R13, PT ;  /* 0x0000000d1a00720c */ /* 0x000fe20003f84070 */
[----:B0-----:R-:W-:Y:S01]  /*5570*/  IMAD.HI.U32 R7, R0, R8, RZ ;  /* 0x0000000800077227 */ /* 0x001fe200078e00ff */
[----:B------:R-:W-:Y:S01]  /*5580*/  ISETP.GT.U32.AND P5, PT, R26, R14, PT ;  /* 0x0000000e1a00720c */ /* 0x000fe20003fa4070 */
[----:B------:R0:W-:Y:S02]  /*5590*/  STL [R1+0x248], R10 ;  /* 0x0002480a01007387 */ /* 0x0001e40000100800 */
[----:B------:R-:W-:-:S02]  /*55a0*/  IMAD.MOV.U32 R5, RZ, RZ, R6 ;  /* 0x000000ffff057224 */ /* 0x000fc400078e0006 */
[----:B------:R-:W-:Y:S02]  /*55b0*/  IMAD.MOV R7, RZ, RZ, -R7 ;  /* 0x000000ffff077224 */ /* 0x000fe400078e0a07 */
[----:B------:R-:W-:Y:S01]  /*55c0*/  IMAD.HI.U32 R6, R0, R5, RZ ;  /* 0x0000000500067227 */ /* 0x000fe200078e00ff */
[----:B-1----:R-:W-:-:S03]  /*55d0*/  IADD3 R11, R2, 0x140, RZ ;  /* 0x00000140020b7810 */ /* 0x002fc60007ffe0ff */
[----:B------:R-:W-:Y:S01]  /*55e0*/  IMAD R8, R26, R7, R8 ;  /* 0x000000071a087224 */ /* 0x000fe200078e0208 */
[----:B0-----:R-:W-:Y:S01]  /*55f0*/  IADD3 R10, R2, 0x13e, RZ ;  /* 0x0000013e020a7810 */ /* 0x001fe20007ffe0ff */
[----:B------:R-:W-:Y:S01]  /*5600*/  IMAD.MOV R6, RZ, RZ, -R6 ;  /* 0x000000ffff067224 */ /* 0x000fe200078e0a06 */
[----:B------:R-:W-:Y:S01]  /*5610*/  IABS R12, R11 ;  /* 0x0000000b000c7213 */ /* 0x000fe20000000000 */
[--C-:B------:R-:W-:Y:S01]  /*5620*/  @!P6 IMAD.IADD R9, R9, 0x1, -R26.reuse ;  /* 0x000000010909e824 */ /* 0x100fe200078e0a1a */
[C---:B------:R-:W-:Y:S01]  /*5630*/  ISETP.GT.U32.AND P6, PT, R26.reuse, R8, PT ;  /* 0x000000081a00720c */ /* 0x040fe20003fc4070 */
[----:B------:R-:W-:Y:S01]  /*5640*/  IMAD R5, R26, R6, R5 ;  /* 0x000000061a057224 */ /* 0x000fe200078e0205 */
[----:B------:R-:W-:Y:S01]  /*5650*/  IABS R17, R10 ;  /* 0x0000000a00117213 */ /* 0x000fe20000000000 */
[----:B------:R-:W-:Y:S02]  /*5660*/  @!P4 IMAD.IADD R13, R13, 0x1, -R26 ;  /* 0x000000010d0dc824 */ /* 0x000fe400078e0a1a */
[----:B------:R-:W-:Y:S01]  /*5670*/  IMAD.HI.U32 R6, R0, R12, RZ ;  /* 0x0000000c00067227 */ /* 0x000fe200078e00ff */
[----:B------:R-:W-:-:S03]  /*5680*/  ISETP.GT.U32.AND P4, PT, R26, R5, PT ;  /* 0x000000051a00720c */ /* 0x000fc60003f84070 */
[----:B------:R-:W-:Y:S01]  /*5690*/  @!P5 IMAD.IADD R14, R14, 0x1, -R26 ;  /* 0x000000010e0ed824 */ /* 0x000fe200078e0a1a */
[----:B------:R-:W-:Y:S01]  /*56a0*/  ISETP.GE.AND P5, PT, R3, RZ, PT ;  /* 0x000000ff0300720c */ /* 0x000fe20003fa6270 */
[----:B------:R-:W-:Y:S01]  /*56b0*/  IMAD.HI.U32 R7, R0, R17, RZ ;  /* 0x0000001100077227 */ /* 0x000fe200078e00ff */
[----:B------:R-:W-:-:S03]  /*56c0*/  IADD3 R3, R2, 0x13c, RZ ;  /* 0x0000013c02037810 */ /* 0x000fc60007ffe0ff */
[----:B------:R-:W-:Y:S01]  /*56d0*/  @!P6 IMAD.IADD R8, R8, 0x1, -R26 ;  /* 0x000000010808e824 */ /* 0x000fe200078e0a1a */
[----:B------:R-:W-:Y:S01]  /*56e0*/  ISETP.GE.AND P6, PT, R4, RZ, PT ;  /* 0x000000ff0400720c */ /* 0x000fe20003fc6270 */
[----:B------:R-:W-:Y:S01]  /*56f0*/  IMAD.MOV R6, RZ, RZ, -R6 ;  /* 0x000000ffff067224 */ /* 0x000fe200078e0a06 */
[----:B------:R-:W-:Y:S01]  /*5700*/  IADD3 R4, R2, 0x13a, RZ ;  /* 0x0000013a02047810 */ /* 0x000fe20007ffe0ff */
[----:B------:R-:W-:Y:S01]  /*5710*/  @!P4 IMAD.IADD R5, R5, 0x1, -R26 ;  /* 0x000000010505c824 */ /* 0x000fe200078e0a1a */
[C---:B------:R-:W-:Y:S01]  /*5720*/  ISETP.GT.U32.AND P4, PT, R26.reuse, R8, PT ;  /* 0x000000081a00720c */ /* 0x040fe20003f84070 */
[----:B------:R-:W-:Y:S02]  /*5730*/  @!P3 IMAD.MOV R15, RZ, RZ, -R15 ;  /* 0x000000ffff0fb224 */ /* 0x000fe400078e0a0f */
[----:B------:R-:W-:Y:S01]  /*5740*/  IMAD.MOV R7, RZ, RZ, -R7 ;  /* 0x000000ffff077224 */ /* 0x000fe200078e0a07 */
[C---:B------:R-:W-:Y:S01]  /*5750*/  ISETP.GT.U32.AND P3, PT, R26.reuse, R5, PT ;  /* 0x000000051a00720c */ /* 0x040fe20003f64070 */
[C---:B------:R-:W-:Y:S01]  /*5760*/  IMAD R12, R26.reuse, R6, R12 ;  /* 0x000000061a0c7224 */ /* 0x040fe200078e020c */
[----:B------:R-:W-:Y:S01]  /*5770*/  IABS R6, R3 ;  /* 0x0000000300067213 */ /* 0x000fe20000000000 */
[----:B------:R-:W-:Y:S01]  /*5780*/  IMAD.MOV.U32 R16, RZ, RZ, R9 ;  /* 0x000000ffff107224 */ /* 0x000fe200078e0009 */
[----:B------:R0:W-:Y:S01]  /*5790*/  STL [R1+0x24c], R15 ;  /* 0x00024c0f01007387 */ /* 0x0001e20000100800 */
[C---:B------:R-:W-:Y:S01]  /*57a0*/  IMAD R17, R26.reuse, R7, R17 ;  /* 0x000000071a117224 */ /* 0x040fe200078e0211 */
[----:B------:R-:W-:Y:S01]  /*57b0*/  IABS R7, R4 ;  /* 0x0000000400077213 */ /* 0x000fe20000000000 */
[----:B------:R-:W-:Y:S01]  /*57c0*/  @!P1 IMAD.MOV R16, RZ, RZ, -R16 ;  /* 0x000000ffff109224 */ /* 0x000fe200078e0a10 */
[----:B------:R-:W-:Y:S01]  /*57d0*/  ISETP.GT.U32.AND P1, PT, R26, R12, PT ;  /* 0x0000000c1a00720c */ /* 0x000fe20003f24070 */
[----:B------:R-:W-:-:S03]  /*57e0*/  IMAD.HI.U32 R9, R0, R6, RZ ;  /* 0x0000000600097227 */ /* 0x000fc600078e00ff */
[----:B------:R-:W-:Y:S01]  /*57f0*/  STL [R1+0x268], R16 ;  /* 0x0002681001007387 */ /* 0x000fe20000100800 */
[----:B------:R-:W-:Y:S01]  /*5800*/  @!P2 IMAD.MOV R14, RZ, RZ, -R14 ;  /* 0x000000ffff0ea224 */ /* 0x000fe200078e0a0e */
[----:B------:R-:W-:Y:S01]  /*5810*/  ISETP.GT.U32.AND P2, PT, R26, R17, PT ;  /* 0x000000111a00720c */ /* 0x000fe20003f44070 */
[----:B0-----:R-:W-:Y:S02]  /*5820*/  IMAD.MOV.U32 R15, RZ, RZ, R13 ;  /* 0x000000ffff0f7224 */ /* 0x001fe400078e000d */
[----:B------:R-:W-:Y:S01]  /*5830*/  IMAD.HI.U32 R13, R0, R7, RZ ;  /* 0x00000007000d7227 */ /* 0x000fe200078e00ff */
[----:B------:R-:W-:Y:S03]  /*5840*/  STL [R1+0x254], R14 ;  /* 0x0002540e01007387 */ /* 0x000fe60000100800 */
[----:B------:R-:W-:Y:S01]  /*5850*/  @!P0 IMAD.MOV R15, RZ, RZ, -R15 ;  /* 0x000000ffff0f8224 */ /* 0x000fe200078e0a0f */
[----:B------:R-:W-:Y:S01]  /*5860*/  ISETP.GE.AND P0, PT, R11, RZ, PT ;  /* 0x000000ff0b00720c */ /* 0x000fe20003f06270 */
[----:B------:R-:W-:Y:S01]  /*5870*/  @!P4 IMAD.IADD R8, R8, 0x1, -R26 ;  /* 0x000000010808c824 */ /* 0x000fe200078e0a1a */
[----:B------:R-:W-:Y:S01]  /*5880*/  ISETP.GE.AND P4, PT, R10, RZ, PT ;  /* 0x000000ff0a00720c */ /* 0x000fe20003f86270 */
[----:B------:R-:W-:Y:S01]  /*5890*/  IMAD.MOV R9, RZ, RZ, -R9 ;  /* 0x000000ffff097224 */ /* 0x000fe200078e0a09 */
[----:B------:R0:W-:Y:S01]  /*58a0*/  STL [R1+0x264], R15 ;  /* 0x0002640f01007387 */ /* 0x0001e20000100800 */
[----:B------:R-:W-:-:S02]  /*58b0*/  IMAD.MOV R13, RZ, RZ, -R13 ;  /* 0x000000ffff0d7224 */ /* 0x000fc400078e0a0d */
[----:B------:R-:W-:Y:S01]  /*58c0*/  @!P3 IMAD.IADD R5, R5, 0x1, -R26 ;  /* 0x000000010505b824 */ /* 0x000fe200078e0a1a */
[----:B------:R-:W-:Y:S01]  /*58d0*/  ISETP.GE.AND P3, PT, R3, RZ, PT ;  /* 0x000000ff0300720c */ /* 0x000fe20003f66270 */
[----:B------:R-:W-:Y:S01]  /*58e0*/  IMAD R6, R26, R9, R6 ;  /* 0x000000091a067224 */ /* 0x000fe200078e0206 */
[----:B------:R-:W-:Y:S01]  /*58f0*/  IADD3 R3, R2, 0x138, RZ ;  /* 0x0000013802037810 */ /* 0x000fe20007ffe0ff */
[----:B------:R-:W-:Y:S01]  /*5900*/  @!P1 IMAD.IADD R12, R12, 0x1, -R26 ;  /* 0x000000010c0c9824 */ /* 0x000fe200078e0a1a */
[----:B------:R-:W-:Y:S01]  /*5910*/  IADD3 R9, R2, 0x136, RZ ;  /* 0x0000013602097810 */ /* 0x000fe20007ffe0ff */
[C---:B------:R-:W-:Y:S01]  /*5920*/  IMAD R7, R26.reuse, R13, R7 ;  /* 0x0000000d1a077224 */ /* 0x040fe200078e0207 */
[----:B------:R-:W-:Y:S01]  /*5930*/  IABS R10, R3 ;  /* 0x00000003000a7213 */ /* 0x000fe20000000000 */
[----:B0-----:R-:W-:Y:S01]  /*5940*/  IMAD.MOV.U32 R15, RZ, RZ, R8 ;  /* 0x000000ffff0f7224 */ /* 0x001fe200078e0008 */
[C---:B------:R-:W-:Y:S01]  /*5950*/  ISETP.GT.U32.AND P1, PT, R26.reuse, R12, PT ;  /* 0x0000000c1a00720c */ /* 0x040fe20003f24070 */
[----:B------:R-:W-:Y:S01]  /*5960*/  IMAD.MOV.U32 R14, RZ, RZ, R5 ;  /* 0x000000ffff0e7224 */ /* 0x000fe200078e0005 */
[----:B------:R-:W-:Y:S01]  /*5970*/  IABS R5, R9 ;  /* 0x0000000900057213 */ /* 0x000fe20000000000 */
[----:B------:R-:W-:Y:S01]  /*5980*/  @!P5 IMAD.MOV R15, RZ, RZ, -R15 ;  /* 0x000000ffff0fd224 */ /* 0x000fe200078e0a0f */
[----:B------:R-:W-:Y:S01]  /*5990*/  ISETP.GT.U32.AND P5, PT, R26, R6, PT ;  /* 0x000000061a00720c */ /* 0x000fe20003fa4070 */
[----:B------:R-:W-:-:S02]  /*59a0*/  @!P2 IMAD.IADD R17, R17, 0x1, -R26 ;  /* 0x000000011111a824 */ /* 0x000fc400078e0a1a */
[----:B------:R-:W-:Y:S01]  /*59b0*/  @!P6 IMAD.MOV R14, RZ, RZ, -R14 ;  /* 0x000000ffff0ee224 */ /* 0x000fe200078e0a0e */
[----:B------:R-:W-:Y:S01]  /*59c0*/  ISETP.GT.U32.AND P6, PT, R26, R7, PT ;  /* 0x000000071a00720c */ /* 0x000fe20003fc4070 */
[----:B------:R-:W-:Y:S01]  /*59d0*/  IMAD.HI.U32 R11, R0, R10, RZ ;  /* 0x0000000a000b7227 */ /* 0x000fe200078e00ff */
[----:B------:R-:W-:Y:S01]  /*59e0*/  ISETP.GT.U32.AND P2, PT, R26, R17, PT ;  /* 0x000000111a00720c */ /* 0x000fe20003f44070 */
[----:B------:R0:W-:Y:S02]  /*59f0*/  STL [R1+0x258], R15 ;  /* 0x0002580f01007387 */ /* 0x0001e40000100800 */
[--C-:B------:R-:W-:Y:S01]  /*5a00*/  @!P1 IMAD.IADD R12, R12, 0x1, -R26.reuse ;  /* 0x000000010c0c9824 */ /* 0x100fe200078e0a1a */
[----:B------:R-:W-:Y:S01]  /*5a10*/  ISETP.GE.AND P1, PT, R4, RZ, PT ;  /* 0x000000ff0400720c */ /* 0x000fe20003f26270 */
[----:B------:R-:W-:Y:S01]  /*5a20*/  IMAD.MOV R11, RZ, RZ, -R11 ;  /* 0x000000ffff0b7224 */ /* 0x000fe200078e0a0b */
[----:B------:R-:W-:Y:S01]  /*5a30*/  IADD3 R4, R2, 0x134, RZ ;  /* 0x0000013402047810 */ /* 0x000fe20007ffe0ff */
[----:B------:R-:W-:Y:S01]  /*5a40*/  @!P5 IMAD.IADD R6, R6, 0x1, -R26 ;  /* 0x000000010606d824 */ /* 0x000fe200078e0a1a */
[----:B------:R1:W-:Y:S01]  /*5a50*/  STL [R1+0x260], R14 ;  /* 0x0002600e01007387 */ /* 0x0003e20000100800 */
[----:B------:R-:W-:Y:S01]  /*5a60*/  IMAD.MOV.U32 R13, RZ, RZ, R12 ;  /* 0x000000ffff0d7224 */ /* 0x000fe200078e000c */
[----:B------:R-:W-:Y:S01]  /*5a70*/  IABS R8, R4 ;  /* 0x0000000400087213 */ /* 0x000fe20000000000 */
[--C-:B------:R-:W-:Y:S01]  /*5a80*/  @!P6 IMAD.IADD R7, R7, 0x1, -R26.reuse ;  /* 0x000000010707e824 */ /* 0x100fe200078e0a1a */
[----:B------:R-:W-:Y:S01]  /*5a90*/  ISETP.GT.U32.AND P5, PT, R26, R6, PT ;  /* 0x000000061a00720c */ /* 0x000fe20003fa4070 */
[----:B------:R-:W-:Y:S01]  /*5aa0*/  @!P2 IMAD.IADD R17, R17, 0x1, -R26 ;  /* 0x000000011111a824 */ /* 0x000fe200078e0a1a */
[----:B------:R-:W-:Y:S01]  /*5ab0*/  ISETP.GE.AND P2, PT, R3, RZ, PT ;  /* 0x000000ff0300720c */ /* 0x000fe20003f46270 */
[----:B------:R-:W-:Y:S01]  /*5ac0*/  IMAD.HI.U32 R3, R0, R5, RZ ;  /* 0x0000000500037227 */ /* 0x000fe200078e00ff */
[----:B------:R-:W-:-:S03]  /*5ad0*/  ISETP.GT.U32.AND P6, PT, R26, R7, PT ;  /* 0x000000071a00720c */ /* 0x000fc60003fc4070 */
[----:B------:R-:W-:Y:S01]  /*5ae0*/  @!P0 IMAD.MOV R13, RZ, RZ, -R13 ;  /* 0x000000ffff0d8224 */ /* 0x000fe200078e0a0d */
[----:B------:R-:W-:Y:S01]  /*5af0*/  ISETP.GE.AND P0, PT, R9, RZ, PT ;  /* 0x000000ff0900720c */ /* 0x000fe20003f06270 */
[----:B------:R-:W-:Y:S02]  /*5b00*/  IMAD.MOV R3, RZ, RZ, -R3 ;  /* 0x000000ffff037224 */ /* 0x000fe400078e0a03 */
[----:B------:R-:W-:Y:S01]  /*5b10*/  IMAD R9, R26, R11, R10 ;  /* 0x0000000b1a097224 */ /* 0x000fe200078e020a */
[----:B------:R-:W-:Y:S01]  /*5b20*/  IADD3 R10, R2, 0x132, RZ ;  /* 0x00000132020a7810 */ /* 0x000fe20007ffe0ff */
[----:B------:R-:W-:Y:S01]  /*5b30*/  IMAD R5, R26, R3, R5 ;  /* 0x000000031a057224 */ /* 0x000fe200078e0205 */
[----:B------:R-:W-:Y:S01]  /*5b40*/  IADD3 R11, R2, 0x130, RZ ;  /* 0x00000130020b7810 */ /* 0x000fe20007ffe0ff */
[--C-:B------:R-:W-:Y:S01]  /*5b50*/  @!P5 IMAD.IADD R6, R6, 0x1, -R26.reuse ;  /* 0x000000010606d824 */ /* 0x100fe200078e0a1a */
[C---:B------:R-:W-:Y:S01]  /*5b60*/  ISETP.GT.U32.AND P5, PT, R26.reuse, R9, PT ;  /* 0x000000091a00720c */ /* 0x040fe20003fa4070 */
[----:B------:R-:W-:Y:S01]  /*5b70*/  @!P6 IMAD.IADD R7, R7, 0x1, -R26 ;  /* 0x000000010707e824 */ /* 0x000fe200078e0a1a */
[----:B------:R-:W-:Y:S01]  /*5b80*/  ISETP.GT.U32.AND P6, PT, R26, R5, PT ;  /* 0x000000051a00720c */ /* 0x000fe20003fc4070 */
[----:B------:R-:W-:Y:S01]  /*5b90*/  IMAD.HI.U32 R12, R0, R8, RZ ;  /* 0x00000008000c7227 */ /* 0x000fe200078e00ff */
[----:B0-----:R-:W-:Y:S01]  /*5ba0*/  IABS R15, R10 ;  /* 0x0000000a000f7213 */ /* 0x001fe20000000000 */
[----:B------:R0:W-:Y:S01]  /*5bb0*/  STL [R1+0x25c], R13 ;  /* 0x00025c0d01007387 */ /* 0x0001e20000100800 */
[----:B-1----:R-:W-:Y:S01]  /*5bc0*/  IABS R14, R11 ;  /* 0x0000000b000e7213 */ /* 0x002fe20000000000 */
[----:B------:R-:W-:Y:S01]  /*5bd0*/  IMAD.MOV R12, RZ, RZ, -R12 ;  /* 0x000000ffff0c7224 */ /* 0x000fe200078e0a0c */
[----:B------:R-:W-:Y:S01]  /*5be0*/  IADD3 R3, R2, 0x12e, RZ ;  /* 0x0000012e02037810 */ /* 0x000fe20007ffe0ff */
[----:B------:R-:W-:-:S04]  /*5bf0*/  IMAD.HI.U32 R18, R0, R15, RZ ;  /* 0x0000000f00127227 */ /* 0x000fc800078e00ff */
[--C-:B------:R-:W-:Y:S02]  /*5c00*/  @!P5 IMAD.IADD R9, R9, 0x1, -R26.reuse ;  /* 0x000000010909d824 */ /* 0x100fe400078e0a1a */
[----:B------:R-:W-:Y:S01]  /*5c10*/  @!P6 IMAD.IADD R5, R5, 0x1, -R26 ;  /* 0x000000010505e824 */ /* 0x000fe200078e0a1a */
[----:B0-----:R-:W-:Y:S01]  /*5c20*/  IADD3 R13, R2, 0x12c, RZ ;  /* 0x0000012c020d7810 */ /* 0x001fe20007ffe0ff */
[C---:B------:R-:W-:Y:S01]  /*5c30*/  IMAD R8, R26.reuse, R12, R8 ;  /* 0x0000000c1a087224 */ /* 0x040fe200078e0208 */
[----:B------:R-:W-:Y:S01]  /*5c40*/  ISETP.GT.U32.AND P6, PT, R26, R9, PT ;  /* 0x000000091a00720c */ /* 0x000fe20003fc4070 */
[----:B------:R-:W-:Y:S01]  /*5c50*/  IMAD.HI.U32 R16, R0, R14, RZ ;  /* 0x0000000e00107227 */ /* 0x000fe200078e00ff */
[----:B------:R-:W-:Y:S02]  /*5c60*/  IABS R12, R3 ;  /* 0x00000003000c7213 */ /* 0x000fe40000000000 */
[----:B------:R-:W-:Y:S01]  /*5c70*/  ISETP.GT.U32.AND P5, PT, R26, R8, PT ;  /* 0x000000081a00720c */ /* 0x000fe20003fa4070 */
[----:B------:R-:W-:Y:S01]  /*5c80*/  @!P4 IMAD.MOV R17, RZ, RZ, -R17 ;  /* 0x000000ffff11c224 */ /* 0x000fe200078e0a11 */
[----:B------:R-:W-:Y:S01]  /*5c90*/  ISETP.GE.AND P4, PT, R4, RZ, PT ;  /* 0x000000ff0400720c */ /* 0x000fe20003f86270 */
[----:B------:R-:W-:-:S02]  /*5ca0*/  IMAD.MOV R18, RZ, RZ, -R18 ;  /* 0x000000ffff127224 */ /* 0x000fc400078e0a12 */
[----:B------:R-:W-:Y:S01]  /*5cb0*/  IMAD.MOV R16, RZ, RZ, -R16 ;  /* 0x000000ffff107224 */ /* 0x000fe200078e0a10 */
[----:B------:R0:W-:Y:S01]  /*5cc0*/  STL [R1+0x250], R17 ;  /* 0x0002501101007387 */ /* 0x0001e20000100800 */
[C---:B------:R-:W-:Y:S01]  /*5cd0*/  IMAD R4, R26.reuse, R18, R15 ;  /* 0x000000121a047224 */ /* 0x040fe200078e020f */
[----:B------:R-:W-:Y:S01]  /*5ce0*/  IABS R15, R13 ;  /* 0x0000000d000f7213 */ /* 0x000fe20000000000 */
[----:B------:R-:W-:Y:S02]  /*5cf0*/  @!P6 IMAD.IADD R9, R9, 0x1, -R26 ;  /* 0x000000010909e824 */ /* 0x000fe400078e0a1a */
[----:B------:R-:W-:Y:S01]  /*5d00*/  IMAD.MOV.U32 R19, RZ, RZ, R6 ;  /* 0x000000ffff137224 */ /* 0x000fe200078e0006 */
[----:B------:R-:W-:Y:S01]  /*5d10*/  ISETP.GT.U32.AND P6, PT, R26, R4, PT ;  /* 0x000000041a00720c */ /* 0x000fe20003fc4070 */
[----:B------:R-:W-:Y:S02]  /*5d20*/  @!P5 IMAD.IADD R8, R8, 0x1, -R26 ;  /* 0x000000010808d824 */ /* 0x000fe400078e0a1a */
[----:B------:R-:W-:Y:S01]  /*5d30*/  @!P3 IMAD.MOV R19, RZ, RZ, -R19 ;  /* 0x000000ffff13b224 */ /* 0x000fe200078e0a13 */
[C---:B------:R-:W-:Y:S01]  /*5d40*/  ISETP.GT.U32.AND P3, PT, R26.reuse, R5, PT ;  /* 0x000000051a00720c */ /* 0x040fe20003f64070 */
[----:B0-----:R-:W-:Y:S01]  /*5d50*/  IMAD.MOV.U32 R17, RZ, RZ, R12 ;  /* 0x000000ffff117224 */ /* 0x001fe200078e000c */
[C---:B------:R-:W-:Y:S01]  /*5d60*/  ISETP.GT.U32.AND P5, PT, R26.reuse, R8, PT ;  /* 0x000000081a00720c */ /* 0x040fe20003fa4070 */
[----:B------:R-:W-:Y:S01]  /*5d70*/  IMAD R12, R26, R16, R14 ;  /* 0x000000101a0c7224 */ /* 0x000fe200078e020e */
[----:B------:R-:W-:Y:S01]  /*5d80*/  STL [R1+0x244], R19 ;  /* 0x0002441301007387 */ /* 0x000fe20000100800 */
[----:B------:R-:W-:-:S02]  /*5d90*/  IMAD.MOV.U32 R16, RZ, RZ, R7 ;  /* 0x000000ffff107224 */ /* 0x000fc400078e0007 */
[----:B------:R-:W-:Y:S01]  /*5da0*/  IMAD.MOV.U32 R14, RZ, RZ, R9 ;  /* 0x000000ffff0e7224 */ /* 0x000fe200078e0009 */
[----:B------:R-:W-:Y:S01]  /*5db0*/  IADD3 R9, R2, 0x12a, RZ ;  /* 0x0000012a02097810 */ /* 0x000fe20007ffe0ff */
[----:B------:R-:W-:-:S04]  /*5dc0*/  IMAD.HI.U32 R6, R0, R17, RZ ;  /* 0x0000001100067227 */ /* 0x000fc800078e00ff */
[----:B------:R-:W-:Y:S01]  /*5dd0*/  @!P1 IMAD.MOV R16, RZ, RZ, -R16 ;  /* 0x000000ffff109224 */ /* 0x000fe200078e0a10 */
[----:B------:R-:W-:Y:S01]  /*5de0*/  ISETP.GE.AND P1, PT, R10, RZ, PT ;  /* 0x000000ff0a00720c */ /* 0x000fe20003f26270 */
[----:B------:R-:W-:Y:S01]  /*5df0*/  @!P2 IMAD.MOV R14, RZ, RZ, -R14 ;  /* 0x000000ffff0ea224 */ /* 0x000fe200078e0a0e */
[----:B------:R-:W-:Y:S01]  /*5e00*/  ISETP.GT.U32.AND P2, PT, R26, R12, PT ;  /* 0x0000000c1a00720c */ /* 0x000fe20003f44070 */
[----:B------:R-:W-:Y:S01]  /*5e10*/  IMAD.MOV R6, RZ, RZ, -R6 ;  /* 0x000000ffff067224 */ /* 0x000fe200078e0a06 */
[----:B------:R0:W-:Y:S01]  /*5e20*/  STL [R1+0x240], R16 ;  /* 0x0002401001007387 */ /* 0x0001e20000100800 */
[--C-:B------:R-:W-:Y:S01]  /*5e30*/  @!P6 IMAD.IADD R4, R4, 0x1, -R26.reuse ;  /* 0x000000010404e824 */ /* 0x100fe200078e0a1a */
[----:B------:R-:W-:Y:S01]  /*5e40*/  IADD3 R10, R2, 0x128, RZ ;  /* 0x00000128020a7810 */ /* 0x000fe20007ffe0ff */
[----:B------:R-:W-:Y:S01]  /*5e50*/  @!P3 IMAD.IADD R5, R5, 0x1, -R26 ;  /* 0x000000010505b824 */ /* 0x000fe200078e0a1a */
[----:B------:R1:W-:Y:S01]  /*5e60*/  STL [R1+0x23c], R14 ;  /* 0x00023c0e01007387 */ /* 0x0003e20000100800 */
[----:B------:R-:W-:Y:S01]  /*5e70*/  IMAD.HI.U32 R7, R0, R15, RZ ;  /* 0x0000000f00077227 */ /* 0x000fe200078e00ff */
[----:B------:R-:W-:-:S02]  /*5e80*/  ISETP.GE.AND P3, PT, R11, RZ, PT ;  /* 0x000000ff0b00720c */ /* 0x000fc40003f66270 */
[----:B------:R-:W-:Y:S01]  /*5e90*/  IADD3 R11, R2, 0x126, RZ ;  /* 0x00000126020b7810 */ /* 0x000fe20007ffe0ff */
[----:B------:R-:W-:Y:S02]  /*5ea0*/  IMAD.MOV R7, RZ, RZ, -R7 ;  /* 0x000000ffff077224 */ /* 0x000fe400078e0a07 */
[----:B0-----:R-:W-:Y:S01]  /*5eb0*/  IMAD.MOV.U32 R16, RZ, RZ, R5 ;  /* 0x000000ffff107224 */ /* 0x001fe200078e0005 */
[----:B------:R-:W-:Y:S01]  /*5ec0*/  IABS R5, R11 ;  /* 0x0000000b00057213 */ /* 0x000fe20000000000 */
[--C-:B------:R-:W-:Y:S01]  /*5ed0*/  @!P2 IMAD.IADD R12, R12, 0x1, -R26.reuse ;  /* 0x000000010c0ca824 */ /* 0x100fe200078e0a1a */
[C---:B------:R-:W-:Y:S01]  /*5ee0*/  ISETP.GT.U32.AND P2, PT, R26.reuse, R4, PT ;  /* 0x000000041a00720c */ /* 0x040fe20003f44070 */
[----:B-1----:R-:W-:Y:S01]  /*5ef0*/  IMAD R14, R26, R6, R17 ;  /* 0x000000061a0e7224 */ /* 0x002fe200078e0211 */
[----:B------:R-:W-:Y:S01]  /*5f00*/  IADD3 R6, R2, 0x124, RZ ;  /* 0x0000012402067810 */ /* 0x000fe20007ffe0ff */
[----:B------:R-:W-:Y:S01]  /*5f10*/  @!P5 IMAD.IADD R8, R8, 0x1, -R26 ;  /* 0x000000010808d824 */ /* 0x000fe200078e0a1a */
[----:B------:R-:W-:Y:S01]  /*5f20*/  ISETP.GE.AND P5, PT, R3, RZ, PT ;  /* 0x000000ff0300720c */ /* 0x000fe20003fa6270 */
[----:B------:R-:W-:Y:S01]  /*5f30*/  @!P0 IMAD.MOV R16, RZ, RZ, -R16 ;  /* 0x000000ffff108224 */ /* 0x000fe200078e0a10 */
[C---:B------:R-:W-:Y:S01]  /*5f40*/  ISETP.GT.U32.AND P6, PT, R26.reuse, R14, PT ;  /* 0x0000000e1a00720c */ /* 0x040fe20003fc4070 */
[C---:B------:R-:W-:Y:S01]  /*5f50*/  IMAD R3, R26.reuse, R7, R15 ;  /* 0x000000071a037224 */ /* 0x040fe200078e020f */
[----:B------:R-:W-:Y:S01]  /*5f60*/  ISETP.GT.U32.AND P0, PT, R26, R12, PT ;  /* 0x0000000c1a00720c */ /* 0x000fe20003f04070 */
[----:B------:R-:W-:Y:S01]  /*5f70*/  IMAD.HI.U32 R18, R0, R5, RZ ;  /* 0x0000000500127227 */ /* 0x000fe200078e00ff */
[----:B------:R-:W-:Y:S01]  /*5f80*/  IABS R15, R9 ;  /* 0x00000009000f7213 */ /* 0x000fe20000000000 */
[----:B------:R0:W-:Y:S01]  /*5f90*/  STL [R1+0x238], R16 ;  /* 0x0002381001007387 */ /* 0x0001e20000100800 */
[----:B------:R-:W-:Y:S01]  /*5fa0*/  IABS R7, R6 ;  /* 0x0000000600077213 */ /* 0x000fe20000000000 */
[----:B------:R-:W-:Y:S01]  /*5fb0*/  @!P2 IMAD.IADD R4, R4, 0x1, -R26 ;  /* 0x000000010404a824 */ /* 0x000fe200078e0a1a */
[----:B------:R-:W-:Y:S01]  /*5fc0*/  ISETP.GT.U32.AND P2, PT, R26, R3, PT ;  /* 0x000000031a00720c */ /* 0x000fe20003f44070 */
[----:B------:R-:W-:-:S04]  /*5fd0*/  IMAD.HI.U32 R17, R0, R15, RZ ;  /* 0x0000000f00117227 */ /* 0x000fc800078e00ff */
[--C-:B------:R-:W-:Y:S02]  /*5fe0*/  @!P6 IMAD.IADD R14, R14, 0x1, -R26.reuse ;  /* 0x000000010e0ee824 */ /* 0x100fe400078e0a1a */
[----:B------:R-:W-:Y:S01]  /*5ff0*/  IMAD.MOV R17, RZ, RZ, -R17 ;  /* 0x000000ffff117224 */ /* 0x000fe200078e0a11 */
[----:B0-----:R-:W-:Y:S01]  /*6000*/  IABS R16, R10 ;  /* 0x0000000a00107213 */ /* 0x001fe20000000000 */
[----:B------:R-:W-:Y:S01]  /*6010*/  @!P0 IMAD.IADD R12, R12, 0x1, -R26 ;  /* 0x000000010c0c8824 */ /* 0x000fe200078e0a1a */
[C---:B------:R-:W-:Y:S01]  /*6020*/  ISETP.GT.U32.AND P6, PT, R26.reuse, R14, PT ;  /* 0x0000000e1a00720c */ /* 0x040fe20003fc4070 */
[----:B------:R-:W-:Y:S01]  /*6030*/  IMAD.MOV R18, RZ, RZ, -R18 ;  /* 0x000000ffff127224 */ /* 0x000fe200078e0a12 */
[----:B------:R-:W-:Y:S01]  /*6040*/  ISETP.GE.AND P0, PT, R13, RZ, PT ;  /* 0x000000ff0d00720c */ /* 0x000fe20003f06270 */
[----:B------:R-:W-:Y:S02]  /*6050*/  IMAD R13, R26, R17, R15 ;  /* 0x000000111a0d7224 */ /* 0x000fe400078e020f */
[----:B------:R-:W-:-:S04]  /*6060*/  IMAD.HI.U32 R15, R0, R16, RZ ;  /* 0x00000010000f7227 */ /* 0x000fc800078e00ff */
[----:B------:R-:W-:Y:S01]  /*6070*/  @!P2 IMAD.IADD R3, R3, 0x1, -R26 ;  /* 0x000000010303a824 */ /* 0x000fe200078e0a1a */
[----:B------:R-:W-:Y:S01]  /*6080*/  ISETP.GE.AND P2, PT, R9, RZ, PT ;  /* 0x000000ff0900720c */ /* 0x000fe20003f46270 */
[----:B------:R-:W-:Y:S01]  /*6090*/  IMAD.HI.U32 R17, R0, R7, RZ ;  /* 0x0000000700117227 */ /* 0x000fe200078e00ff */
[----:B------:R-:W-:-:S03]  /*60a0*/  IADD3 R9, R2, 0x122, RZ ;  /* 0x0000012202097810 */ /* 0x000fc60007ffe0ff */
[----:B------:R-:W-:Y:S01]  /*60b0*/  @!P6 IMAD.IADD R14, R14, 0x1, -R26 ;  /* 0x000000010e0ee824 */ /* 0x000fe200078e0a1a */
[C---:B------:R-:W-:Y:S01]  /*60c0*/  ISETP.GT.U32.AND P6, PT, R26.reuse, R13, PT ;  /* 0x0000000d1a00720c */ /* 0x040fe20003fc4070 */
[----:B------:R-:W-:Y:S02]  /*60d0*/  IMAD.MOV R15, RZ, RZ, -R15 ;  /* 0x000000ffff0f7224 */ /* 0x000fe400078e0a0f */
[----:B------:R-:W-:Y:S02]  /*60e0*/  IMAD.MOV R17, RZ, RZ, -R17 ;  /* 0x000000ffff117224 */ /* 0x000fe400078e0a11 */
[----:B------:R-:W-:Y:S01]  /*60f0*/  IMAD R15, R26, R15, R16 ;  /* 0x0000000f1a0f7224 */ /* 0x000fe200078e0210 */
[----:B------:R-:W-:Y:S01]  /*6100*/  IADD3 R16, R2, 0x120, RZ ;  /* 0x0000012002107810 */ /* 0x000fe20007ffe0ff */
[----:B------:R-:W-:Y:S01]  /*6110*/  IMAD.MOV.U32 R20, RZ, RZ, R8 ;  /* 0x000000ffff147224 */ /* 0x000fe200078e0008 */
[----:B------:R-:W-:Y:S01]  /*6120*/  IABS R8, R9 ;  /* 0x0000000900087213 */ /* 0x000fe20000000000 */
[----:B------:R-:W-:Y:S01]  /*6130*/  IMAD.MOV.U32 R19, RZ, RZ, R4 ;  /* 0x000000ffff137224 */ /* 0x000fe200078e0004 */
[----:B------:R-:W-:Y:S01]  /*6140*/  IABS R4, R16 ;  /* 0x0000001000047213 */ /* 0x000fe20000000000 */
[----:B------:R-:W-:-:S02]  /*6150*/  IMAD R7, R26, R17, R7 ;  /* 0x000000111a077224 */ /* 0x000fc400078e0207 */
[----:B------:R-:W-:Y:S01]  /*6160*/  @!P6 IMAD.IADD R13, R13, 0x1, -R26 ;  /* 0x000000010d0de824 */ /* 0x000fe200078e0a1a */
[C---:B------:R-:W-:Y:S01]  /*6170*/  ISETP.GT.U32.AND P6, PT, R26.reuse, R3, PT ;  /* 0x000000031a00720c */ /* 0x040fe20003fc4070 */
[C---:B------:R-:W-:Y:S02]  /*6180*/  IMAD R5, R26.reuse, R18, R5 ;  /* 0x000000121a057224 */ /* 0x040fe400078e0205 */
[----:B------:R-:W-:Y:S02]  /*6190*/  IMAD.MOV.U32 R17, RZ, RZ, R12 ;  /* 0x000000ffff117224 */ /* 0x000fe400078e000c */
[----:B------:R-:W-:Y:S01]  /*61a0*/  @!P4 IMAD.MOV R20, RZ, RZ, -R20 ;  /* 0x000000ffff14c224 */ /* 0x000fe200078e0a14 */
[C---:B------:R-:W-:Y:S01]  /*61b0*/  ISETP.GT.U32.AND P4, PT, R26.reuse, R13, PT ;  /* 0x0000000d1a00720c */ /* 0x040fe20003f84070 */
[----:B------:R-:W-:Y:S01]  /*61c0*/  @!P1 IMAD.MOV R19, RZ, RZ, -R19 ;  /* 0x000000ffff139224 */ /* 0x000fe200078e0a13 */
[C---:B------:R-:W-:Y:S01]  /*61d0*/  ISETP.GT.U32.AND P1, PT, R26.reuse, R15, PT ;  /* 0x0000000f1a00720c */ /* 0x040fe20003f24070 */
[----:B------:R-:W-:Y:S01]  /*61e0*/  @!P3 IMAD.MOV R17, RZ, RZ, -R17 ;  /* 0x000000ffff11b224 */ /* 0x000fe200078e0a11 */
[----:B------:R-:W-:Y:S01]  /*61f0*/  ISETP.GT.U32.AND P3, PT, R26, R5, PT ;  /* 0x000000051a00720c */ /* 0x000fe20003f64070 */
[----:B------:R-:W-:Y:S01]  /*6200*/  IMAD.HI.U32 R12, R0, R8, RZ ;  /* 0x00000008000c7227 */ /* 0x000fe200078e00ff */
[----:B------:R-:W-:Y:S03]  /*6210*/  STL [R1+0x234], R20 ;  /* 0x0002341401007387 */ /* 0x000fe60000100800 */
[----:B------:R-:W-:Y:S01]  /*6220*/  @!P6 IMAD.IADD R3, R3, 0x1, -R26 ;  /* 0x000000010303e824 */ /* 0x000fe200078e0a1a */
[----:B------:R-:W-:Y:S01]  /*6230*/  ISETP.GT.U32.AND P6, PT, R26, R7, PT ;  /* 0x000000071a00720c */ /* 0x000fe20003fc4070 */
[----:B------:R-:W-:Y:S01]  /*6240*/  IMAD.MOV R12, RZ, RZ, -R12 ;  /* 0x000000ffff0c7224 */ /* 0x000fe200078e0a0c */
[----:B------:R-:W-:Y:S01]  /*6250*/  STL [R1+0x230], R19 ;  /* 0x0002301301007387 */ /* 0x000fe20000100800 */
[--C-:B------:R-:W-:Y:S01]  /*6260*/  @!P4 IMAD.IADD R13, R13, 0x1, -R26.reuse ;  /* 0x000000010d0dc824 */ /* 0x100fe200078e0a1a */
[----:B------:R-:W-:Y:S01]  /*6270*/  ISETP.GE.AND P4, PT, R11, RZ, PT ;  /* 0x000000ff0b00720c */ /* 0x000fe20003f86270 */
[----:B------:R-:W-:Y:S01]  /*6280*/  @!P1 IMAD.IADD R15, R15, 0x1, -R26 ;  /* 0x000000010f0f9824 */ /* 0x000fe200078e0a1a */
[----:B------:R-:W-:Y:S01]  /*6290*/  ISETP.GE.AND P1, PT, R6, RZ, PT ;  /* 0x000000ff0600720c */ /* 0x000fe20003f26270 */
[----:B------:R-:W-:Y:S01]  /*62a0*/  @!P5 IMAD.MOV R14, RZ, RZ, -R14 ;  /* 0x000000ffff0ed224 */ /* 0x000fe200078e0a0e */
[----:B------:R-:W-:Y:S01]  /*62b0*/  ISETP.GE.AND P5, PT, R10, RZ, PT ;  /* 0x000000ff0a00720c */ /* 0x000fe20003fa6270 */
[----:B------:R-:W-:Y:S01]  /*62c0*/  @!P3 IMAD.IADD R5, R5, 0x1, -R26 ;  /* 0x000000010505b824 */ /* 0x000fe200078e0a1a */
[C---:B------:R-:W-:Y:S01]  /*62d0*/  ISETP.GT.U32.AND P3, PT, R26.reuse, R15, PT ;  /* 0x0000000f1a00720c */ /* 0x040fe20003f64070 */
[----:B------:R-:W-:Y:S01]  /*62e0*/  IMAD R8, R26, R12, R8 ;  /* 0x0000000c1a087224 */ /* 0x000fe200078e0208 */
[----:B------:R-:W-:Y:S01]  /*62f0*/  STL [R1+0x22c], R17 ;  /* 0x00022c1101007387 */ /* 0x000fe20000100800 */
[----:B------:R-:W-:Y:S01]  /*6300*/  IMAD.MOV.U32 R10, RZ, RZ, R13 ;  /* 0x000000ffff0a7224 */ /* 0x000fe200078e000d */
[----:B------:R-:W-:Y:S01]  /*6310*/  IADD3 R12, R2, 0x11e, RZ ;  /* 0x0000011e020c7810 */ /* 0x000fe20007ffe0ff */
[----:B------:R-:W-:Y:S01]  /*6320*/  IMAD.HI.U32 R6, R0, R4, RZ ;  /* 0x0000000400067227 */ /* 0x000fe200078e00ff */
[----:B------:R0:W-:Y:S03]  /*6330*/  STL [R1+0x228], R14 ;  /* 0x0002280e01007387 */ /* 0x0001e60000100800 */
[----:B------:R-:W-:Y:S01]  /*6340*/  @!P6 IMAD.IADD R7, R7, 0x1, -R26 ;  /* 0x000000010707e824 */ /* 0x000fe200078e0a1a */
[C---:B------:R-:W-:Y:S01]  /*6350*/  ISETP.GT.U32.AND P6, PT, R26.reuse, R5, PT ;  /* 0x000000051a00720c */ /* 0x040fe20003fc4070 */
[----:B------:R-:W-:Y:S01]  /*6360*/  @!P2 IMAD.MOV R10, RZ, RZ, -R10 ;  /* 0x000000ffff0aa224 */ /* 0x000fe200078e0a0a */
[----:B------:R-:W-:Y:S01]  /*6370*/  ISETP.GT.U32.AND P2, PT, R26, R8, PT ;  /* 0x000000081a00720c */ /* 0x000fe20003f44070 */
[----:B------:R-:W-:-:S02]  /*6380*/  IMAD.MOV R6, RZ, RZ, -R6 ;  /* 0x000000ffff067224 */ /* 0x000fc400078e0a06 */
[----:B------:R-:W-:Y:S01]  /*6390*/  @!P3 IMAD.IADD R15, R15, 0x1, -R26 ;  /* 0x000000010f0fb824 */ /* 0x000fe200078e0a1a */
[----:B------:R-:W-:Y:S01]  /*63a0*/  ISETP.GE.AND P3, PT, R9, RZ, PT ;  /* 0x000000ff0900720c */ /* 0x000fe20003f66270 */
[----:B0-----:R-:W-:Y:S02]  /*63b0*/  IMAD.MOV.U32 R14, RZ, RZ, R3 ;  /* 0x000000ffff0e7224 */ /* 0x001fe400078e0003 */
[C---:B------:R-:W-:Y:S01]  /*63c0*/  IMAD R3, R26.reuse, R6, R4 ;  /* 0x000000061a037224 */ /* 0x040fe200078e0204 */
[----:B------:R-:W-:Y:S01]  /*63d0*/  IABS R4, R12 ;  /* 0x0000000c00047213 */ /* 0x000fe20000000000 */
[----:B------:R-:W-:Y:S01]  /*63e0*/  @!P0 IMAD.MOV R14, RZ, RZ, -R14 ;  /* 0x000000ffff0e8224 */ /* 0x000fe200078e0a0e */
[----:B------:R-:W-:Y:S01]  /*63f0*/  ISETP.GT.U32.AND P0, PT, R26, R7, PT ;  /* 0x000000071a00720c */ /* 0x000fe20003f04070 */
[--C-:B------:R-:W-:Y:S01]  /*6400*/  @!P6 IMAD.IADD R5, R5, 0x1, -R26.reuse ;  /* 0x000000010505e824 */ /* 0x100fe200078e0a1a */
[----:B------:R-:W-:Y:S01]  /*6410*/  IADD3 R6, R2, 0x11c, RZ ;  /* 0x0000011c02067810 */ /* 0x000fe20007ffe0ff */
[----:B------:R-:W-:Y:S01]  /*6420*/  @!P2 IMAD.IADD R8, R8, 0x1, -R26 ;  /* 0x000000010808a824 */ /* 0x000fe200078e0a1a */
[----:B------:R0:W-:Y:S01]  /*6430*/  STL [R1+0x224], R14 ;  /* 0x0002240e01007387 */ /* 0x0001e20000100800 */
[----:B------:R-:W-:Y:S01]  /*6440*/  ISETP.GT.U32.AND P6, PT, R26, R3, PT ;  /* 0x000000031a00720c */ /* 0x000fe20003fc4070 */
[----:B------:R-:W-:Y:S01]  /*6450*/  IMAD.MOV.U32 R17, RZ, RZ, R15 ;  /* 0x000000ffff117224 */ /* 0x000fe200078e000f */
[----:B------:R-:W-:Y:S01]  /*6460*/  IABS R11, R6 ;  /* 0x00000006000b7213 */ /* 0x000fe20000000000 */
[----:B------:R1:W-:Y:S01]  /*6470*/  STL [R1+0x220], R10 ;  /* 0x0002200a01007387 */ /* 0x0003e20000100800 */
[----:B------:R-:W-:Y:S01]  /*6480*/  IMAD.MOV.U32 R15, RZ, RZ, R5 ;  /* 0x000000ffff0f7224 */ /* 0x000fe200078e0005 */
[----:B------:R-:W-:Y:S01]  /*6490*/  ISETP.GE.AND P2, PT, R12, RZ, PT ;  /* 0x000000ff0c00720c */ /* 0x000fe20003f46270 */
[----:B------:R-:W-:Y:S01]  /*64a0*/  @!P5 IMAD.MOV R17, RZ, RZ, -R17 ;  /* 0x000000ffff11d224 */ /* 0x000fe200078e0a11 */
[----:B------:R-:W-:Y:S01]  /*64b0*/  ISETP.GT.U32.AND P5, PT, R26, R8, PT ;  /* 0x000000081a00720c */ /* 0x000fe20003fa4070 */
[----:B------:R-:W-:-:S03]  /*64c0*/  IMAD.HI.U32 R13, R0, R11, RZ ;  /* 0x0000000b000d7227 */ /* 0x000fc600078e00ff */
[----:B------:R-:W-:Y:S01]  /*64d0*/  STL [R1+0x21c], R17 ;  /* 0x00021c1101007387 */ /* 0x000fe20000100800 */
[----:B0-----:R-:W-:Y:S01]  /*64e0*/  IMAD.HI.U32 R14, R0, R4, RZ ;  /* 0x00000004000e7227 */ /* 0x001fe200078e00ff */
[----:B-1----:R-:W-:-:S03]  /*64f0*/  IADD3 R10, R2, 0x11a, RZ ;  /* 0x0000011a020a7810 */ /* 0x002fc60007ffe0ff */
[----:B------:R-:W-:Y:S01]  /*6500*/  IMAD.MOV R14, RZ, RZ, -R14 ;  /* 0x000000ffff0e7224 */ /* 0x000fe200078e0a0e */
[----:B------:R-:W-:Y:S01]  /*6510*/  IABS R9, R10 ;  /* 0x0000000a00097213 */ /* 0x000fe20000000000 */
[----:B------:R-:W-:Y:S01]  /*6520*/  @!P0 IMAD.IADD R7, R7, 0x1, -R26 ;  /* 0x0000000107078824 */ /* 0x000fe200078e0a1a */
[----:B------:R-:W-:Y:S01]  /*6530*/  ISETP.GE.AND P0, PT, R16, RZ, PT ;  /* 0x000000ff1000720c */ /* 0x000fe20003f06270 */
[C---:B------:R-:W-:Y:S02]  /*6540*/  IMAD R4, R26.reuse, R14, R4 ;  /* 0x0000000e1a047224 */ /* 0x040fe400078e0204 */
[----:B------:R-:W-:Y:S02]  /*6550*/  @!P4 IMAD.MOV R15, RZ, RZ, -R15 ;  /* 0x000000ffff0fc224 */ /* 0x000fe400078e0a0f */
[----:B------:R-:W-:Y:S01]  /*6560*/  IMAD.MOV R12, RZ, RZ, -R13 ;  /* 0x000000ffff0c7224 */ /* 0x000fe200078e0a0d */
[----:B------:R-:W-:Y:S01]  /*6570*/  ISETP.GT.U32.AND P4, PT, R26, R4, PT ;  /* 0x000000041a00720c */ /* 0x000fe20003f84070 */
[----:B------:R-:W-:Y:S01]  /*6580*/  @!P6 IMAD.IADD R3, R3, 0x1, -R26 ;  /* 0x000000010303e824 */ /* 0x000fe200078e0a1a */
[----:B------:R0:W-:Y:S01]  /*6590*/  STL [R1+0x200], R15 ;  /* 0x0002000f01007387 */ /* 0x0001e20000100800 */
[----:B------:R-:W-:-:S02]  /*65a0*/  IMAD.MOV.U32 R13, RZ, RZ, R7 ;  /* 0x000000ffff0d7224 */ /* 0x000fc400078e0007 */
[----:B------:R-:W-:Y:S01]  /*65b0*/  IMAD.HI.U32 R7, R0, R9, RZ ;  /* 0x0000000900077227 */ /* 0x000fe200078e00ff */
[----:B------:R-:W-:-:S03]  /*65c0*/  ISETP.GT.U32.AND P6, PT, R26, R3, PT ;  /* 0x000000031a00720c */ /* 0x000fc60003fc4070 */
[----:B------:R-:W-:Y:S01]  /*65d0*/  @!P1 IMAD.MOV R13, RZ, RZ, -R13 ;  /* 0x000000ffff0d9224 */ /* 0x000fe200078e0a0d */
[----:B------:R-:W-:Y:S01]  /*65e0*/  ISETP.GE.AND P1, PT, R6, RZ, PT ;  /* 0x000000ff0600720c */ /* 0x000fe20003f26270 */
[----:B------:R-:W-:Y:S01]  /*65f0*/  IMAD.MOV R6, RZ, RZ, -R7 ;  /* 0x000000ffff067224 */ /* 0x000fe200078e0a07 */
[----:B0-----:R-:W-:Y:S01]  /*6600*/  IADD3 R15, R2, 0x10e, RZ ;  /* 0x0000010e020f7810 */ /* 0x001fe20007ffe0ff */
[--C-:B------:R-:W-:Y:S01]  /*6610*/  @!P5 IMAD.IADD R8, R8, 0x1, -R26.reuse ;  /* 0x000000010808d824 */ /* 0x100fe200078e0a1a */
[----:B------:R0:W-:Y:S01]  /*6620*/  STL [R1+0x204], R13 ;  /* 0x0002040d01007387 */ /* 0x0001e20000100800 */
[----:B------:R-:W-:Y:S01]  /*6630*/  IMAD R6, R26, R6, R9 ;  /* 0x000000061a067224 */ /* 0x000fe200078e0209 */
[----:B------:R-:W-:Y:S01]  /*6640*/  IADD3 R9, R2, 0x114, RZ ;  /* 0x0000011402097810 */ /* 0x000fe20007ffe0ff */
[--C-:B------:R-:W-:Y:S02]  /*6650*/  @!P4 IMAD.IADD R4, R4, 0x1, -R26.reuse ;  /* 0x000000010404c824 */ /* 0x100fe400078e0a1a */
[----:B------:R-:W-:Y:S01]  /*6660*/  IMAD R5, R26, R12, R11 ;  /* 0x0000000c1a057224 */ /* 0x000fe200078e020b */
[----:B------:R-:W-:Y:S01]  /*6670*/  IADD3 R11, R2, 0x118, RZ ;  /* 0x00000118020b7810 */ /* 0x000fe20007ffe0ff */
[----:B------:R-:W-:Y:S01]  /*6680*/  @!P6 IMAD.IADD R3, R3, 0x1, -R26 ;  /* 0x000000010303e824 */ /* 0x000fe200078e0a1a */
[C---:B------:R-:W-:Y:S01]  /*6690*/  ISETP.GT.U32.AND P4, PT, R26.reuse, R4, PT ;  /* 0x000000041a00720c */ /* 0x040fe20003f84070 */
[----:B0-----:R-:W-:Y:S01]  /*66a0*/  IMAD.MOV.U32 R13, RZ, RZ, R8 ;  /* 0x000000ffff0d7224 */ /* 0x001fe200078e0008 */
[C---:B------:R-:W-:Y:S01]  /*66b0*/  ISETP.GT.U32.AND P5, PT, R26.reuse, R5, PT ;  /* 0x000000051a00720c */ /* 0x040fe20003fa4070 */
[----:B------:R-:W-:Y:S01]  /*66c0*/  IMAD.MOV.U32 R12, RZ, RZ, R3 ;  /* 0x000000ffff0c7224 */ /* 0x000fe200078e0003 */
[----:B------:R-:W-:Y:S01]  /*66d0*/  IABS R18, R11 ;  /* 0x0000000b00127213 */ /* 0x000fe20000000000 */
[----:B------:R-:W-:Y:S01]  /*66e0*/  @!P3 IMAD.MOV R13, RZ, RZ, -R13 ;  /* 0x000000ffff0db224 */ /* 0x000fe200078e0a0d */
[----:B------:R-:W-:Y:S01]  /*66f0*/  ISETP.GT.U32.AND P3, PT, R26, R6, PT ;  /* 0x000000061a00720c */ /* 0x000fe20003f64070 */
[----:B------:R-:W-:Y:S01]  /*6700*/  @!P0 IMAD.MOV R12, RZ, RZ, -R12 ;  /* 0x000000ffff0c8224 */ /* 0x000fe200078e0a0c */
[----:B------:R-:W-:-:S02]  /*6710*/  ISETP.GE.AND P6, PT, R10, RZ, PT ;  /* 0x000000ff0a00720c */ /* 0x000fc40003fc6270 */
[----:B------:R-:W-:Y:S01]  /*6720*/  IADD3 R10, R2, 0x116, RZ ;  /* 0x00000116020a7810 */ /* 0x000fe20007ffe0ff */
[----:B------:R0:W-:Y:S01]  /*6730*/  STL [R1+0x208], R13 ;  /* 0x0002080d01007387 */ /* 0x0001e20000100800 */
[----:B------:R-:W-:Y:S01]  /*6740*/  ISETP.GE.AND P0, PT, R11, RZ, PT ;  /* 0x000000ff0b00720c */ /* 0x000fe20003f06270 */
[----:B------:R-:W-:Y:S01]  /*6750*/  IMAD.HI.U32 R11, R0, R18, RZ ;  /* 0x00000012000b7227 */ /* 0x000fe200078e00ff */
[----:B------:R-:W-:Y:S01]  /*6760*/  IABS R19, R10 ;  /* 0x0000000a00137213 */ /* 0x000fe20000000000 */
[----:B------:R1:W-:Y:S01]  /*6770*/  STL [R1+0x210], R12 ;  /* 0x0002100c01007387 */ /* 0x0003e20000100800 */
[----:B------:R-:W-:Y:S01]  /*6780*/  IABS R7, R9 ;  /* 0x0000000900077213 */ /* 0x000fe20000000000 */
[--C-:B------:R-:W-:Y:S01]  /*6790*/  @!P4 IMAD.IADD R4, R4, 0x1, -R26.reuse ;  /* 0x000000010404c824 */ /* 0x100fe200078e0a1a */
[----:B------:R-:W-:Y:S01]  /*67a0*/  ISETP.GE.AND P4, PT, R10, RZ, PT ;  /* 0x000000ff0a00720c */ /* 0x000fe20003f86270 */
[--C-:B------:R-:W-:Y:S02]  /*67b0*/  @!P3 IMAD.IADD R6, R6, 0x1, -R26.reuse ;  /* 0x000000010606b824 */ /* 0x100fe400078e0a1a */
[----:B------:R-:W-:Y:S01]  /*67c0*/  IMAD.MOV R10, RZ, RZ, -R11 ;  /* 0x000000ffff0a7224 */ /* 0x000fe200078e0a0b */
[----:B------:R-:W-:Y:S01]  /*67d0*/  IADD3 R11, R2, 0x112, RZ ;  /* 0x00000112020b7810 */ /* 0x000fe20007ffe0ff */
[----:B------:R-:W-:Y:S01]  /*67e0*/  @!P5 IMAD.IADD R5, R5, 0x1, -R26 ;  /* 0x000000010505d824 */ /* 0x000fe200078e0a1a */
[----:B------:R-:W-:Y:S01]  /*67f0*/  ISETP.GT.U32.AND P3, PT, R26, R6, PT ;  /* 0x000000061a00720c */ /* 0x000fe20003f64070 */
[----:B------:R-:W-:-:S03]  /*6800*/  IMAD.HI.U32 R8, R0, R19, RZ ;  /* 0x0000001300087227 */ /* 0x000fc600078e00ff */
[C---:B------:R-:W-:Y:S01]  /*6810*/  ISETP.GT.U32.AND P5, PT, R26.reuse, R5, PT ;  /* 0x000000051a00720c */ /* 0x040fe20003fa4070 */
[----:B------:R-:W-:Y:S01]  /*6820*/  IMAD R18, R26, R10, R18 ;  /* 0x0000000a1a127224 */ /* 0x000fe200078e0212 */
        /* <DEDUP_REMOVED lines=8> */
[----:B------:R-:W-:Y:S01]  /*68b0*/  IABS R8, R4 ;  /* 0x0000000400087213 */ /* 0x000fe20000000000 */
[--C-:B------:R-:W-:Y:S01]  /*68c0*/  @!P3 IMAD.IADD R6, R6, 0x1, -R26.reuse ;  /* 0x000000010606b824 */ /* 0x100fe200078e0a1a */
[----:B------:R-:W-:Y:S01]  /*68d0*/  STL [R1+0x214], R13 ;  /* 0x0002140d01007387 */ /* 0x000fe20000100800 */
[----:B------:R-:W-:Y:S01]  /*68e0*/  @!P5 IMAD.IADD R5, R5, 0x1, -R26 ;  /* 0x000000010505d824 */ /* 0x000fe200078e0a1a */
[----:B------:R-:W-:Y:S01]  /*68f0*/  ISETP.GT.U32.AND P3, PT, R26, R19, PT ;  /* 0x000000131a00720c */ /* 0x000fe20003f64070 */
[----:B------:R-:W-:Y:S01]  /*6900*/  IMAD.HI.U32 R3, R0, R7, RZ ;  /* 0x0000000700037227 */ /* 0x000fe200078e00ff */
[----:B------:R-:W-:-:S02]  /*6910*/  ISETP.GE.AND P5, PT, R9, RZ, PT ;  /* 0x000000ff0900720c */ /* 0x000fc40003fa6270 */
[----:B------:R-:W-:Y:S01]  /*6920*/  IABS R9, R15 ;  /* 0x0000000f00097213 */ /* 0x000fe20000000000 */
[----:B-1----:R-:W-:Y:S02]  /*6930*/  IMAD.MOV.U32 R12, RZ, RZ, R5 ;  /* 0x000000ffff0c7224 */ /* 0x002fe400078e0005 */
[----:B------:R-:W-:Y:S02]  /*6940*/  @!P2 IMAD.IADD R18, R18, 0x1, -R26 ;  /* 0x000000011212a824 */ /* 0x000fe400078e0a1a */
[----:B------:R-:W-:Y:S01]  /*6950*/  @!P1 IMAD.MOV R12, RZ, RZ, -R12 ;  /* 0x000000ffff0c9224 */ /* 0x000fe200078e0a0c */
[----:B------:R-:W-:Y:S01]  /*6960*/  ISETP.GE.AND P1, PT, R11, RZ, PT ;  /* 0x000000ff0b00720c */ /* 0x000fe20003f26270 */
[----:B------:R-:W-:Y:S01]  /*6970*/  IMAD.MOV R3, RZ, RZ, -R3 ;  /* 0x000000ffff037224 */ /* 0x000fe200078e0a03 */
[C---:B------:R-:W-:Y:S01]  /*6980*/  ISETP.GT.U32.AND P2, PT, R26.reuse, R18, PT ;  /* 0x000000121a00720c */ /* 0x040fe20003f44070 */
[----:B------:R-:W-:Y:S01]  /*6990*/  @!P3 IMAD.IADD R19, R19, 0x1, -R26 ;  /* 0x000000011313b824 */ /* 0x000fe200078e0a1a */
[----:B------:R-:W-:Y:S01]  /*69a0*/  IABS R11, R11 ;  /* 0x0000000b000b7213 */ /* 0x000fe20000000000 */
[C---:B------:R-:W-:Y:S01]  /*69b0*/  IMAD R3, R26.reuse, R3, R7 ;  /* 0x000000031a037224 */ /* 0x040fe200078e0207 */
[----:B------:R0:W-:Y:S01]  /*69c0*/  STL [R1+0x218], R12 ;  /* 0x0002180c01007387 */ /* 0x0001e20000100800 */
[----:B------:R-:W-:Y:S01]  /*69d0*/  IMAD.MOV.U32 R16, RZ, RZ, R6 ;  /* 0x000000ffff107224 */ /* 0x000fe200078e0006 */
[----:B------:R-:W-:Y:S01]  /*69e0*/  ISETP.GT.U32.AND P3, PT, R26, R19, PT ;  /* 0x000000131a00720c */ /* 0x000fe20003f64070 */
[----:B------:R-:W-:-:S04]  /*69f0*/  IMAD.HI.U32 R7, R0, R8, RZ ;  /* 0x0000000800077227 */ /* 0x000fc800078e00ff */
[----:B------:R-:W-:Y:S01]  /*6a00*/  @!P6 IMAD.MOV R16, RZ, RZ, -R16 ;  /* 0x000000ffff10e224 */ /* 0x000fe200078e0a10 */
[----:B------:R-:W-:Y:S01]  /*6a10*/  ISETP.GT.U32.AND P6, PT, R26, R3, PT ;  /* 0x000000031a00720c */ /* 0x000fe20003fc4070 */
[----:B------:R-:W-:Y:S01]  /*6a20*/  @!P2 IMAD.IADD R18, R18, 0x1, -R26 ;  /* 0x000000011212a824 */ /* 0x000fe200078e0a1a */
[----:B------:R-:W-:Y:S01]  /*6a30*/  ISETP.GE.AND P2, PT, R4, RZ, PT ;  /* 0x000000ff0400720c */ /* 0x000fe20003f46270 */
[----:B0-----:R-:W-:Y:S01]  /*6a40*/  IMAD.HI.U32 R12, R0, R11, RZ ;  /* 0x0000000b000c7227 */ /* 0x001fe200078e00ff */
[----:B------:R0:W-:Y:S03]  /*6a50*/  STL [R1+0x20c], R16 ;  /* 0x00020c1001007387 */ /* 0x0001e60000100800 */
[----:B------:R-:W-:Y:S02]  /*6a60*/  IMAD.MOV R12, RZ, RZ, -R12 ;  /* 0x000000ffff0c7224 */ /* 0x000fe400078e0a0c */
[----:B------:R-:W-:-:S02]  /*6a70*/  IMAD.MOV R7, RZ, RZ, -R7 ;  /* 0x000000ffff077224 */ /* 0x000fc400078e0a07 */
        /* <DEDUP_REMOVED lines=9> */
[----:B0-----:R-:W-:Y:S02]  /*6b10*/  IABS R16, R11 ;  /* 0x0000000b00107213 */ /* 0x001fe40000000000 */
[----:B------:R-:W-:Y:S01]  /*6b20*/  IADD3 R7, R2, 0x104, RZ ;  /* 0x0000010402077810 */ /* 0x000fe20007ffe0ff */
[----:B------:R-:W-:Y:S01]  /*6b30*/  IMAD.MOV R6, RZ, RZ, -R13 ;  /* 0x000000ffff067224 */ /* 0x000fe200078e0a0d */
[----:B------:R-:W-:Y:S01]  /*6b40*/  IABS R13, R12 ;  /* 0x0000000c000d7213 */ /* 0x000fe20000000000 */
[----:B------:R-:W-:-:S02]  /*6b50*/  IMAD.MOV.U32 R21, RZ, RZ, R18 ;  /* 0x000000ffff157224 */ /* 0x000fc400078e0012 */
[----:B------:R-:W-:-:S04]  /*6b60*/  IMAD.HI.U32 R5, R0, R14, RZ ;  /* 0x0000000e00057227 */ /* 0x000fc800078e00ff */
[--C-:B------:R-:W-:Y:S01]  /*6b70*/  @!P3 IMAD.IADD R4, R4, 0x1, -R26.reuse ;  /* 0x000000010404b824 */ /* 0x100fe200078e0a1a */
[----:B------:R-:W-:Y:S01]  /*6b80*/  ISETP.GT.U32.AND P3, PT, R26, R3, PT ;  /* 0x000000031a00720c */ /* 0x000fe20003f64070 */
[----:B------:R-:W-:Y:S02]  /*6b90*/  @!P6 IMAD.IADD R8, R8, 0x1, -R26 ;  /* 0x000000010808e824 */ /* 0x000fe400078e0a1a */
[----:B------:R-:W-:Y:S01]  /*6ba0*/  @!P0 IMAD.MOV R21, RZ, RZ, -R21 ;  /* 0x000000ffff158224 */ /* 0x000fe200078e0a15 */
[----:B------:R-:W-:Y:S01]  /*6bb0*/  ISETP.GT.U32.AND P0, PT, R26, R4, PT ;  /* 0x000000041a00720c */ /* 0x000fe20003f04070 */
[----:B------:R-:W-:Y:S01]  /*6bc0*/  IMAD.HI.U32 R20, R0, R13, RZ ;  /* 0x0000000d00147227 */ /* 0x000fe200078e00ff */
[----:B------:R-:W-:Y:S02]  /*6bd0*/  ISETP.GT.U32.AND P6, PT, R26, R8, PT ;  /* 0x000000081a00720c */ /* 0x000fe40003fc4070 */
[----:B------:R0:W-:Y:S01]  /*6be0*/  STL [R1+0x1fc], R21 ;  /* 0x0001fc1501007387 */ /* 0x0001e20000100800 */
[----:B------:R-:W-:-:S04]  /*6bf0*/  IMAD.HI.U32 R18, R0, R16, RZ ;  /* 0x0000001000127227 */ /* 0x000fc800078e00ff */
[----:B------:R-:W-:Y:S02]  /*6c00*/  IMAD.MOV R20, RZ, RZ, -R20 ;  /* 0x000000ffff147224 */ /* 0x000fe400078e0a14 */
[----:B------:R-:W-:Y:S02]  /*6c10*/  IMAD.MOV R5, RZ, RZ, -R5 ;  /* 0x000000ffff057224 */ /* 0x000fe400078e0a05 */
[----:B------:R-:W-:Y:S01]  /*6c20*/  IMAD R9, R26, R6, R9 ;  /* 0x000000061a097224 */ /* 0x000fe200078e0209 */
[----:B------:R-:W-:Y:S01]  /*6c30*/  IADD3 R6, R2, 0x106, RZ ;  /* 0x0000010602067810 */ /* 0x000fe20007ffe0ff */
[----:B------:R-:W-:Y:S02]  /*6c40*/  IMAD.MOV R18, RZ, RZ, -R18 ;  /* 0x000000ffff127224 */ /* 0x000fe400078e0a12 */
[C---:B------:R-:W-:Y:S01]  /*6c50*/  IMAD R13, R26.reuse, R20, R13 ;  /* 0x000000141a0d7224 */ /* 0x040fe200078e020d */
[----:B------:R-:W-:Y:S01]  /*6c60*/  IABS R17, R6 ;  /* 0x0000000600117213 */ /* 0x000fe20000000000 */
[C---:B------:R-:W-:Y:S01]  /*6c70*/  IMAD R14, R26.reuse, R5, R14 ;  /* 0x000000051a0e7224 */ /* 0x040fe200078e020e */
[----:B------:R-:W-:Y:S01]  /*6c80*/  IABS R5, R7 ;  /* 0x0000000700057213 */ /* 0x000fe20000000000 */
[----:B------:R-:W-:Y:S01]  /*6c90*/  @!P4 IMAD.MOV R19, RZ, RZ, -R19 ;  /* 0x000000ffff13c224 */ /* 0x000fe200078e0a13 */
[C---:B------:R-:W-:Y:S01]  /*6ca0*/  ISETP.GT.U32.AND P4, PT, R26.reuse, R9, PT ;  /* 0x000000091a00720c */ /* 0x040fe20003f84070 */
[----:B------:R-:W-:-:S02]  /*6cb0*/  IMAD R16, R26, R18, R16 ;  /* 0x000000121a107224 */ /* 0x000fc400078e0210 */
[--C-:B------:R-:W-:Y:S01]  /*6cc0*/  @!P0 IMAD.IADD R4, R4, 0x1, -R26.reuse ;  /* 0x0000000104048824 */ /* 0x100fe200078e0a1a */
[C---:B------:R-:W-:Y:S01]  /*6cd0*/  ISETP.GT.U32.AND P0, PT, R26.reuse, R13, PT ;  /* 0x0000000d1a00720c */ /* 0x040fe20003f04070 */
[--C-:B------:R-:W-:Y:S01]  /*6ce0*/  @!P3 IMAD.IADD R3, R3, 0x1, -R26.reuse ;  /* 0x000000010303b824 */ /* 0x100fe200078e0a1a */
[----:B------:R-:W-:Y:S01]  /*6cf0*/  ISETP.GT.U32.AND P3, PT, R26, R14, PT ;  /* 0x0000000e1a00720c */ /* 0x000fe20003f64070 */
[----:B------:R-:W-:Y:S01]  /*6d00*/  @!P6 IMAD.IADD R8, R8, 0x1, -R26 ;  /* 0x000000010808e824 */ /* 0x000fe200078e0a1a */
[----:B------:R-:W-:Y:S01]  /*6d10*/  ISETP.GT.U32.AND P6, PT, R26, R16, PT ;  /* 0x000000101a00720c */ /* 0x000fe20003fc4070 */
[----:B------:R1:W-:Y:S01]  /*6d20*/  STL [R1+0x1f8], R19 ;  /* 0x0001f81301007387 */ /* 0x0003e20000100800 */
[----:B------:R-:W-:Y:S02]  /*6d30*/  IMAD.MOV.U32 R22, RZ, RZ, R3 ;  /* 0x000000ffff167224 */ /* 0x000fe400078e0003 */
[----:B0-----:R-:W-:Y:S02]  /*6d40*/  IMAD.MOV.U32 R21, RZ, RZ, R4 ;  /* 0x000000ffff157224 */ /* 0x001fe400078e0004 */
[----:B------:R-:W-:Y:S01]  /*6d50*/  @!P4 IMAD.IADD R9, R9, 0x1, -R26 ;  /* 0x000000010909c824 */ /* 0x000fe200078e0a1a */
[----:B------:R-:W-:Y:S01]  /*6d60*/  ISETP.GE.AND P4, PT, R15, RZ, PT ;  /* 0x000000ff0f00720c */ /* 0x000fe20003f86270 */
[----:B------:R-:W-:Y:S01]  /*6d70*/  @!P5 IMAD.MOV R22, RZ, RZ, -R22 ;  /* 0x000000ffff16d224 */ /* 0x000fe200078e0a16 */
[----:B------:R-:W-:Y:S01]  /*6d80*/  IADD3 R15, R2, 0x102, RZ ;  /* 0x00000102020f7810 */ /* 0x000fe20007ffe0ff */
[----:B------:R-:W-:Y:S01]  /*6d90*/  @!P0 IMAD.IADD R13, R13, 0x1, -R26 ;  /* 0x000000010d0d8824 */ /* 0x000fe200078e0a1a */
[----:B------:R-:W-:Y:S01]  /*6da0*/  ISETP.GT.U32.AND P0, PT, R26, R9, PT ;  /* 0x000000091a00720c */ /* 0x000fe20003f04070 */
[----:B-1----:R-:W-:Y:S01]  /*6db0*/  IMAD.HI.U32 R19, R0, R17, RZ ;  /* 0x0000001100137227 */ /* 0x002fe200078e00ff */
[----:B------:R-:W-:Y:S01]  /*6dc0*/  IABS R3, R15 ;  /* 0x0000000f00037213 */ /* 0x000fe20000000000 */
[----:B------:R-:W-:Y:S01]  /*6dd0*/  STL [R1+0x1f4], R22 ;  /* 0x0001f41601007387 */ /* 0x000fe20000100800 */
[----:B------:R-:W-:Y:S01]  /*6de0*/  ISETP.GT.U32.AND P5, PT, R26, R13, PT ;  /* 0x0000000d1a00720c */ /* 0x000fe20003fa4070 */
[----:B------:R-:W-:-:S02]  /*6df0*/  IMAD.MOV R19, RZ, RZ, -R19 ;  /* 0x000000ffff137224 */ /* 0x000fc400078e0a13 */
[--C-:B------:R-:W-:Y:S01]  /*6e00*/  @!P3 IMAD.IADD R14, R14, 0x1, -R26.reuse ;  /* 0x000000010e0eb824 */ /* 0x100fe200078e0a1a */
[----:B------:R-:W-:Y:S01]  /*6e10*/  ISETP.GE.AND P3, PT, R10, RZ, PT ;  /* 0x000000ff0a00720c */ /* 0x000fe20003f66270 */
[----:B------:R-:W-:Y:S01]  /*6e20*/  @!P6 IMAD.IADD R16, R16, 0x1, -R26 ;  /* 0x000000011010e824 */ /* 0x000fe200078e0a1a */
[----:B------:R-:W-:Y:S01]  /*6e30*/  IADD3 R10, R2, 0x100, RZ ;  /* 0x00000100020a7810 */ /* 0x000fe20007ffe0ff */
[C---:B------:R-:W-:Y:S01]  /*6e40*/  IMAD R17, R26.reuse, R19, R17 ;  /* 0x000000131a117224 */ /* 0x040fe200078e0211 */
[C---:B------:R-:W-:Y:S01]  /*6e50*/  ISETP.GT.U32.AND P6, PT, R26.reuse, R14, PT ;  /* 0x0000000e1a00720c */ /* 0x040fe20003fc4070 */
[----:B------:R-:W-:Y:S01]  /*6e60*/  @!P1 IMAD.MOV R21, RZ, RZ, -R21 ;  /* 0x000000ffff159224 */ /* 0x000fe200078e0a15 */
[----:B------:R-:W-:Y:S01]  /*6e70*/  ISETP.GT.U32.AND P1, PT, R26, R16, PT ;  /* 0x000000101a00720c */ /* 0x000fe20003f24070 */
[----:B------:R-:W-:Y:S01]  /*6e80*/  IMAD.HI.U32 R20, R0, R5, RZ ;  /* 0x0000000500147227 */ /* 0x000fe200078e00ff */
[----:B------:R-:W-:Y:S02]  /*6e90*/  IABS R4, R10 ;  /* 0x0000000a00047213 */ /* 0x000fe40000000000 */
[----:B------:R-:W-:Y:S01]  /*6ea0*/  STL [R1+0x1f0], R21 ;  /* 0x0001f01501007387 */ /* 0x000fe20000100800 */
[----:B------:R-:W-:Y:S01]  /*6eb0*/  @!P2 IMAD.MOV R8, RZ, RZ, -R8 ;  /* 0x000000ffff08a224 */ /* 0x000fe200078e0a08 */
[----:B------:R-:W-:Y:S01]  /*6ec0*/  ISETP.GT.U32.AND P2, PT, R26, R17, PT ;  /* 0x000000111a00720c */ /* 0x000fe20003f44070 */
[----:B------:R-:W-:-:S02]  /*6ed0*/  IMAD.MOV R20, RZ, RZ, -R20 ;  /* 0x000000ffff147224 */ /* 0x000fc400078e0a14 */
[--C-:B------:R-:W-:Y:S01]  /*6ee0*/  @!P0 IMAD.IADD R9, R9, 0x1, -R26.reuse ;  /* 0x0000000109098824 */ /* 0x100fe200078e0a1a */
[----:B------:R-:W-:Y:S01]  /*6ef0*/  ISETP.GE.AND P0, PT, R12, RZ, PT ;  /* 0x000000ff0c00720c */ /* 0x000fe20003f06270 */
[----:B------:R-:W-:Y:S01]  /*6f00*/  IMAD R5, R26, R20, R5 ;  /* 0x000000141a057224 */ /* 0x000fe200078e0205 */
        /* <DEDUP_REMOVED lines=8> */
[----:B0-----:R-:W-:-:S04]  /*6f90*/  IMAD.HI.U32 R8, R0, R4, RZ ;  /* 0x0000000400087227 */ /* 0x001fc800078e00ff */
[----:B------:R-:W-:Y:S01]  /*6fa0*/  IMAD.MOV R6, RZ, RZ, -R11 ;  /* 0x000000ffff067224 */ /* 0x000fe200078e0a0b */
[----:B------:R-:W-:Y:S01]  /*6fb0*/  IADD3 R11, R2, 0xfa, RZ ;  /* 0x000000fa020b7810 */ /* 0x000fe20007ffe0ff */
[----:B------:R-:W-:Y:S01]  /*6fc0*/  @!P2 IMAD.IADD R17, R17, 0x1, -R26 ;  /* 0x000000011111a824 */ /* 0x000fe200078e0a1a */
[----:B------:R-:W-:Y:S01]  /*6fd0*/  ISETP.GE.AND P2, PT, R7, RZ, PT ;  /* 0x000000ff0700720c */ /* 0x000fe20003f46270 */
[----:B------:R-:W-:Y:S02]  /*6fe0*/  IMAD.MOV.U32 R19, RZ, RZ, R9 ;  /* 0x000000ffff137224 */ /* 0x000fe400078e0009 */
[----:B------:R-:W-:Y:S02]  /*6ff0*/  IMAD.MOV R7, RZ, RZ, -R8 ;  /* 0x000000ffff077224 */ /* 0x000fe400078e0a08 */
[----:B------:R-:W-:Y:S01]  /*7000*/  IMAD R6, R26, R6, R3 ;  /* 0x000000061a067224 */ /* 0x000fe200078e0203 */
[----:B------:R-:W-:Y:S01]  /*7010*/  IADD3 R3, R2, 0xfe, RZ ;  /* 0x000000fe02037810 */ /* 0x000fe20007ffe0ff */
[----:B------:R-:W-:-:S02]  /*7020*/  IMAD.MOV.U32 R9, RZ, RZ, R13 ;  /* 0x000000ffff097224 */ /* 0x000fc400078e000d */
[----:B------:R-:W-:Y:S01]  /*7030*/  IMAD R4, R26, R7, R4 ;  /* 0x000000071a047224 */ /* 0x000fe200078e0204 */
[----:B------:R-:W-:Y:S01]  /*7040*/  IADD3 R7, R2, 0xfc, RZ ;  /* 0x000000fc02077810 */ /* 0x000fe20007ffe0ff */
[----:B------:R-:W-:Y:S01]  /*7050*/  IMAD.MOV.U32 R8, RZ, RZ, R16 ;  /* 0x000000ffff087224 */ /* 0x000fe200078e0010 */
[----:B------:R-:W-:Y:S01]  /*7060*/  IABS R12, R3 ;  /* 0x00000003000c7213 */ /* 0x000fe20000000000 */
[----:B------:R-:W-:Y:S01]  /*7070*/  @!P0 IMAD.MOV R9, RZ, RZ, -R9 ;  /* 0x000000ffff098224 */ /* 0x000fe200078e0a09 */
[C---:B------:R-:W-:Y:S01]  /*7080*/  ISETP.GT.U32.AND P0, PT, R26.reuse, R6, PT ;  /* 0x000000061a00720c */ /* 0x040fe20003f04070 */
[----:B------:R-:W-:Y:S01]  /*7090*/  @!P4 IMAD.MOV R19, RZ, RZ, -R19 ;  /* 0x000000ffff13c224 */ /* 0x000fe200078e0a13 */
[----:B------:R-:W-:Y:S01]  /*70a0*/  ISETP.GT.U32.AND P4, PT, R26, R17, PT ;  /* 0x000000111a00720c */ /* 0x000fe20003f84070 */
[----:B------:R-:W-:Y:S01]  /*70b0*/  IMAD.MOV.U32 R18, RZ, RZ, R14 ;  /* 0x000000ffff127224 */ /* 0x000fe200078e000e */
[----:B------:R-:W-:Y:S01]  /*70c0*/  IADD3 R14, R2, 0xf0, RZ ;  /* 0x000000f0020e7810 */ /* 0x000fe20007ffe0ff */
[----:B------:R-:W-:Y:S01]  /*70d0*/  @!P6 IMAD.IADD R5, R5, 0x1, -R26 ;  /* 0x000000010505e824 */ /* 0x000fe200078e0a1a */
[----:B------:R-:W-:Y:S01]  /*70e0*/  STL [R1+0x1e8], R19 ;  /* 0x0001e81301007387 */ /* 0x000fe20000100800 */
[----:B------:R-:W-:Y:S01]  /*70f0*/  @!P5 IMAD.MOV R8, RZ, RZ, -R8 ;  /* 0x000000ffff08d224 */ /* 0x000fe200078e0a08 */
[C---:B------:R-:W-:Y:S01]  /*7100*/  ISETP.GT.U32.AND P5, PT, R26.reuse, R4, PT ;  /* 0x000000041a00720c */ /* 0x040fe20003fa4070 */
[----:B------:R-:W-:Y:S01]  /*7110*/  @!P3 IMAD.MOV R18, RZ, RZ, -R18 ;  /* 0x000000ffff12b224 */ /* 0x000fe200078e0a12 */
[----:B------:R-:W-:-:S02]  /*7120*/  ISETP.GT.U32.AND P3, PT, R26, R5, PT ;  /* 0x000000051a00720c */ /* 0x000fc40003f64070 */
[----:B------:R-:W-:Y:S01]  /*7130*/  ISETP.GE.AND P6, PT, R15, RZ, PT ;  /* 0x000000ff0f00720c */ /* 0x000fe20003fc6270 */
[--C-:B------:R-:W-:Y:S01]  /*7140*/  @!P0 IMAD.IADD R6, R6, 0x1, -R26.reuse ;  /* 0x0000000106068824 */ /* 0x100fe200078e0a1a */
[----:B------:R-:W-:Y:S01]  /*7150*/  STL [R1+0x1e4], R18 ;  /* 0x0001e41201007387 */ /* 0x000fe20000100800 */
[--C-:B------:R-:W-:Y:S01]  /*7160*/  @!P4 IMAD.IADD R17, R17, 0x1, -R26.reuse ;  /* 0x000000011111c824 */ /* 0x100fe200078e0a1a */
[----:B------:R-:W-:Y:S02]  /*7170*/  ISETP.GE.AND P0, PT, R7, RZ, PT ;  /* 0x000000ff0700720c */ /* 0x000fe40003f06270 */
[----:B------:R0:W-:Y:S01]  /*7180*/  STL [R1+0x1e0], R9 ;  /* 0x0001e00901007387 */ /* 0x0001e20000100800 */
[----:B------:R-:W-:Y:S02]  /*7190*/  ISETP.GE.AND P4, PT, R10, RZ, PT ;  /* 0x000000ff0a00720c */ /* 0x000fe40003f86270 */
[--C-:B------:R-:W-:Y:S01]  /*71a0*/  @!P5 IMAD.IADD R4, R4, 0x1, -R26.reuse ;  /* 0x000000010404d824 */ /* 0x100fe200078e0a1a */
[----:B------:R1:W-:Y:S01]  /*71b0*/  STL [R1+0x1c4], R8 ;  /* 0x0001c40801007387 */ /* 0x0003e20000100800 */
[----:B------:R-:W-:Y:S01]  /*71c0*/  ISETP.GT.U32.AND P5, PT, R26, R6, PT ;  /* 0x000000061a00720c */ /* 0x000fe20003fa4070 */
[----:B------:R-:W-:Y:S01]  /*71d0*/  @!P3 IMAD.IADD R5, R5, 0x1, -R26 ;  /* 0x000000010505b824 */ /* 0x000fe200078e0a1a */
[----:B------:R-:W-:-:S02]  /*71e0*/  ISETP.GE.AND P3, PT, R3, RZ, PT ;  /* 0x000000ff0300720c */ /* 0x000fc40003f66270 */
[C---:B------:R-:W-:Y:S01]  /*71f0*/  IADD3 R10, R2.reuse, 0xf6, RZ ;  /* 0x000000f6020a7810 */ /* 0x040fe20007ffe0ff */
[----:B0-----:R-:W-:Y:S01]  /*7200*/  IMAD.MOV.U32 R9, RZ, RZ, R17 ;  /* 0x000000ffff097224 */ /* 0x001fe200078e0011 */
[----:B------:R-:W-:Y:S02]  /*7210*/  IADD3 R17, R2, 0xf2, RZ ;  /* 0x000000f202117810 */ /* 0x000fe40007ffe0ff */
[----:B-1----:R-:W-:Y:S01]  /*7220*/  IABS R8, R7 ;  /* 0x0000000700087213 */ /* 0x002fe20000000000 */
[----:B------:R-:W-:-:S04]  /*7230*/  IMAD.HI.U32 R7, R0, R12, RZ ;  /* 0x0000000c00077227 */ /* 0x000fc800078e00ff */
[----:B------:R-:W-:Y:S02]  /*7240*/  IMAD.MOV.U32 R3, RZ, RZ, R8 ;  /* 0x000000ffff037224 */ /* 0x000fe400078e0008 */
[----:B------:R-:W-:Y:S01]  /*7250*/  @!P1 IMAD.MOV R9, RZ, RZ, -R9 ;  /* 0x000000ffff099224 */ /* 0x000fe200078e0a09 */
[----:B------:R-:W-:Y:S01]  /*7260*/  ISETP.GT.U32.AND P1, PT, R26, R4, PT ;  /* 0x000000041a00720c */ /* 0x000fe20003f24070 */
[----:B------:R-:W-:Y:S02]  /*7270*/  IMAD.MOV R7, RZ, RZ, -R7 ;  /* 0x000000ffff077224 */ /* 0x000fe400078e0a07 */
[----:B------:R-:W-:Y:S01]  /*7280*/  IMAD.HI.U32 R8, R0, R3, RZ ;  /* 0x0000000300087227 */ /* 0x000fe200078e00ff */
[----:B------:R0:W-:Y:S03]  /*7290*/  STL [R1+0x1c8], R9 ;  /* 0x0001c80901007387 */ /* 0x0001e60000100800 */
[----:B------:R-:W-:-:S02]  /*72a0*/  IMAD R12, R26, R7, R12 ;  /* 0x000000071a0c7224 */ /* 0x000fc400078e020c */
[----:B------:R-:W-:-:S03]  /*72b0*/  @!P5 IMAD.IADD R6, R6, 0x1, -R26 ;  /* 0x000000010606d824 */ /* 0x000fc600078e0a1a */
[----:B------:R-:W-:Y:S01]  /*72c0*/  ISETP.GT.U32.AND P5, PT, R26, R12, PT ;  /* 0x0000000c1a00720c */ /* 0x000fe20003fa4070 */
[----:B------:R-:W-:Y:S02]  /*72d0*/  IMAD.MOV.U32 R13, RZ, RZ, R6 ;  /* 0x000000ffff0d7224 */ /* 0x000fe400078e0006 */
[----:B0-----:R-:W-:Y:S02]  /*72e0*/  IMAD.MOV.U32 R9, RZ, RZ, R5 ;  /* 0x000000ffff097224 */ /* 0x001fe400078e0005 */
[----:B------:R-:W-:Y:S01]  /*72f0*/  IMAD.MOV R5, RZ, RZ, -R8 ;  /* 0x000000ffff057224 */ /* 0x000fe200078e0a08 */
[----:B------:R-:W-:Y:S01]  /*7300*/  IADD3 R8, R2, 0xf8, RZ ;  /* 0x000000f802087810 */ /* 0x000fe20007ffe0ff */
[----:B------:R-:W-:Y:S02]  /*7310*/  @!P6 IMAD.MOV R13, RZ, RZ, -R13 ;  /* 0x000000ffff0de224 */ /* 0x000fe400078e0a0d */
[----:B------:R-:W-:Y:S01]  /*7320*/  IMAD R5, R26, R5, R3 ;  /* 0x000000051a057224 */ /* 0x000fe200078e0203 */
[----:B------:R-:W-:Y:S01]  /*7330*/  IADD3 R3, R2, 0xf4, RZ ;  /* 0x000000f402037810 */ /* 0x000fe20007ffe0ff */
[----:B------:R-:W-:Y:S01]  /*7340*/  @!P2 IMAD.MOV R9, RZ, RZ, -R9 ;  /* 0x000000ffff09a224 */ /* 0x000fe200078e0a09 */
[----:B------:R-:W-:Y:S01]  /*7350*/  ISETP.GE.AND P2, PT, R11, RZ, PT ;  /* 0x000000ff0b00720c */ /* 0x000fe20003f46270 */
[--C-:B------:R-:W-:Y:S01]  /*7360*/  @!P1 IMAD.IADD R4, R4, 0x1, -R26.reuse ;  /* 0x0000000104049824 */ /* 0x100fe200078e0a1a */
[----:B------:R-:W-:Y:S01]  /*7370*/  ISETP.GT.U32.AND P6, PT, R26, R5, PT ;  /* 0x000000051a00720c */ /* 0x000fe20003fc4070 */
[----:B------:R-:W-:Y:S01]  /*7380*/  @!P5 IMAD.IADD R12, R12, 0x1, -R26 ;  /* 0x000000010c0cd824 */ /* 0x000fe200078e0a1a */
[----:B------:R-:W-:Y:S01]  /*7390*/  IABS R11, R11 ;  /* 0x0000000b000b7213 */ /* 0x000fe20000000000 */
[----:B------:R0:W-:Y:S01]  /*73a0*/  STL [R1+0x1cc], R9 ;  /* 0x0001cc0901007387 */ /* 0x0001e20000100800 */
[----:B------:R-:W-:-:S02]  /*73b0*/  ISETP.GE.AND P1, PT, R8, RZ, PT ;  /* 0x000000ff0800720c */ /* 0x000fc40003f26270 */
[----:B------:R-:W-:Y:S01]  /*73c0*/  ISETP.GT.U32.AND P5, PT, R26, R12, PT ;  /* 0x0000000c1a00720c */ /* 0x000fe20003fa4070 */
[----:B------:R-:W-:Y:S01]  /*73d0*/  IMAD.HI.U32 R7, R0, R11, RZ ;  /* 0x0000000b00077227 */ /* 0x000fe200078e00ff */
[----:B------:R-:W-:Y:S01]  /*73e0*/  IABS R8, R8 ;  /* 0x0000000800087213 */ /* 0x000fe20000000000 */
[----:B------:R-:W-:Y:S02]  /*73f0*/  STL [R1+0x1d0], R13 ;  /* 0x0001d00d01007387 */ /* 0x000fe40000100800 */
[----:B------:R-:W-:Y:S02]  /*7400*/  IMAD.MOV R6, RZ, RZ, -R7 ;  /* 0x000000ffff067224 */ /* 0x000fe400078e0a07 */
[----:B0-----:R-:W-:Y:S02]  /*7410*/  IMAD.MOV.U32 R9, RZ, RZ, R4 ;  /* 0x000000ffff097224 */ /* 0x001fe400078e0004 */
[----:B------:R-:W-:Y:S02]  /*7420*/  @!P6 IMAD.IADD R5, R5, 0x1, -R26 ;  /* 0x000000010505e824 */ /* 0x000fe400078e0a1a */
[----:B------:R-:W-:Y:S01]  /*7430*/  @!P4 IMAD.MOV R9, RZ, RZ, -R9 ;  /* 0x000000ffff09c224 */ /* 0x000fe200078e0a09 */
[----:B------:R-:W-:Y:S01]  /*7440*/  ISETP.GE.AND P4, PT, R10, RZ, PT ;  /* 0x000000ff0a00720c */ /* 0x000fe20003f86270 */
[----:B------:R-:W-:Y:S01]  /*7450*/  IMAD R11, R26, R6, R11 ;  /* 0x000000061a0b7224 */ /* 0x000fe200078e020b */
[----:B------:R-:W-:Y:S01]  /*7460*/  IABS R10, R10 ;  /* 0x0000000a000a7213 */ /* 0x000fe20000000000 */
[----:B------:R-:W-:Y:S01]  /*7470*/  IMAD.HI.U32 R4, R0, R8, RZ ;  /* 0x0000000800047227 */ /* 0x000fe200078e00ff */
[----:B------:R-:W-:Y:S01]  /*7480*/  ISETP.GT.U32.AND P6, PT, R26, R5, PT ;  /* 0x000000051a00720c */ /* 0x000fe20003fc4070 */
[----:B------:R0:W-:Y:S02]  /*7490*/  STL [R1+0x1dc], R9 ;  /* 0x0001dc0901007387 */ /* 0x0001e40000100800 */
[----:B------:R-:W-:-:S04]  /*74a0*/  IMAD.HI.U32 R6, R0, R10, RZ ;  /* 0x0000000a00067227 */ /* 0x000fc800078e00ff */
[----:B------:R-:W-:Y:S02]  /*74b0*/  IMAD.MOV R6, RZ, RZ, -R6 ;  /* 0x000000ffff067224 */ /* 0x000fe400078e0a06 */
[----:B------:R-:W-:Y:S01]  /*74c0*/  @!P5 IMAD.IADD R12, R12, 0x1, -R26 ;  /* 0x000000010c0cd824 */ /* 0x000fe200078e0a1a */
[C---:B------:R-:W-:Y:S01]  /*74d0*/  ISETP.GT.U32.AND P5, PT, R26.reuse, R11, PT ;  /* 0x0000000b1a00720c */ /* 0x040fe20003fa4070 */
[----:B------:R-:W-:Y:S01]  /*74e0*/  IMAD.MOV R4, RZ, RZ, -R4 ;  /* 0x000000ffff047224 */ /* 0x000fe200078e0a04 */
[----:B0-----:R-:W-:Y:S01]  /*74f0*/  IABS R9, R3 ;  /* 0x0000000300097213 */ /* 0x001fe20000000000 */
[C---:B------:R-:W-:Y:S02]  /*7500*/  IMAD R10, R26.reuse, R6, R10 ;  /* 0x000000061a0a7224 */ /* 0x040fe400078e020a */
[----:B------:R-:W-:Y:S01]  /*7510*/  IMAD R8, R26, R4, R8 ;  /* 0x000000041a087224 */ /* 0x000fe200078e0208 */
[----:B------:R-:W-:Y:S01]  /*7520*/  IABS R4, R17 ;  /* 0x0000001100047213 */ /* 0x000fe20000000000 */
[----:B------:R-:W-:-:S04]  /*7530*/  IMAD.HI.U32 R7, R0, R9, RZ ;  /* 0x0000000900077227 */ /* 0x000fc800078e00ff */
[----:B------:R-:W-:Y:S02]  /*7540*/  IMAD.MOV.U32 R13, RZ, RZ, R12 ;  /* 0x000000ffff0d7224 */ /* 0x000fe400078e000c */
[--C-:B------:R-:W-:Y:S01]  /*7550*/  @!P6 IMAD.IADD R5, R5, 0x1, -R26.reuse ;  /* 0x000000010505e824 */ /* 0x100fe200078e0a1a */
[C---:B------:R-:W-:Y:S01]  /*7560*/  ISETP.GT.U32.AND P6, PT, R26.reuse, R10, PT ;  /* 0x0000000a1a00720c */ /* 0x040fe20003fc4070 */
[----:B------:R-:W-:Y:S02]  /*7570*/  IMAD.MOV R7, RZ, RZ, -R7 ;  /* 0x000000ffff077224 */ /* 0x000fe400078e0a07 */
[----:B------:R-:W-:Y:S01]  /*7580*/  @!P3 IMAD.MOV R13, RZ, RZ, -R13 ;  /* 0x000000ffff0db224 */ /* 0x000fe200078e0a0d */
[C---:B------:R-:W-:Y:S01]  /*7590*/  ISETP.GT.U32.AND P3, PT, R26.reuse, R8, PT ;  /* 0x000000081a00720c */ /* 0x040fe20003f64070 */
[----:B------:R-:W-:Y:S01]  /*75a0*/  IMAD R9, R26, R7, R9 ;  /* 0x000000071a097224 */ /* 0x000fe200078e0209 */
[----:B------:R-:W-:Y:S01]  /*75b0*/  IADD3 R7, R2, 0xee, RZ ;  /* 0x000000ee02077810 */ /* 0x000fe20007ffe0ff */
[----:B------:R-:W-:Y:S01]  /*75c0*/  @!P5 IMAD.IADD R11, R11, 0x1, -R26 ;  /* 0x000000010b0bd824 */ /* 0x000fe200078e0a1a */
[----:B------:R0:W-:Y:S01]  /*75d0*/  STL [R1+0x1d8], R13 ;  /* 0x0001d80d01007387 */ /* 0x0001e20000100800 */
[----:B------:R-:W-:Y:S01]  /*75e0*/  IMAD.MOV.U32 R12, RZ, RZ, R5 ;  /* 0x000000ffff0c7224 */ /* 0x000fe200078e0005 */
[----:B------:R-:W-:Y:S01]  /*75f0*/  ISETP.GT.U32.AND P5, PT, R26, R9, PT ;  /* 0x000000091a00720c */ /* 0x000fe20003fa4070 */
[----:B------:R-:W-:Y:S01]  /*7600*/  IMAD.HI.U32 R6, R0, R4, RZ ;  /* 0x0000000400067227 */ /* 0x000fe200078e00ff */
[----:B------:R-:W-:-:S03]  /*7610*/  IABS R16, R7 ;  /* 0x0000000700107213 */ /* 0x000fc60000000000 */
[--C-:B------:R-:W-:Y:S02]  /*7620*/  @!P6 IMAD.IADD R10, R10, 0x1, -R26.reuse ;  /* 0x000000010a0ae824 */ /* 0x100fe400078e0a1a */
[----:B------:R-:W-:Y:S01]  /*7630*/  @!P3 IMAD.IADD R8, R8, 0x1, -R26 ;  /* 0x000000010808b824 */ /* 0x000fe200078e0a1a */
[----:B0-----:R-:W-:Y:S01]  /*7640*/  IABS R13, R14 ;  /* 0x0000000e000d7213 */ /* 0x001fe20000000000 */
[----:B------:R-:W-:Y:S01]  /*7650*/  @!P0 IMAD.MOV R12, RZ, RZ, -R12 ;  /* 0x000000ffff0c8224 */ /* 0x000fe200078e0a0c */
[C---:B------:R-:W-:Y:S01]  /*7660*/  ISETP.GT.U32.AND P3, PT, R26.reuse, R11, PT ;  /* 0x0000000b1a00720c */ /* 0x040fe20003f64070 */
[----:B------:R-:W-:Y:S01]  /*7670*/  IMAD.MOV R6, RZ, RZ, -R6 ;  /* 0x000000ffff067224 */ /* 0x000fe200078e0a06 */
[----:B------:R-:W-:Y:S01]  /*7680*/  ISETP.GT.U32.AND P0, PT, R26, R10, PT ;  /* 0x0000000a1a00720c */ /* 0x000fe20003f04070 */
[----:B------:R-:W-:Y:S01]  /*7690*/  IMAD.HI.U32 R5, R0, R13, RZ ;  /* 0x0000000d00057227 */ /* 0x000fe200078e00ff */
[----:B------:R-:W-:Y:S01]  /*76a0*/  ISETP.GT.U32.AND P6, PT, R26, R8, PT ;  /* 0x000000081a00720c */ /* 0x000fe20003fc4070 */
[----:B------:R0:W-:Y:S02]  /*76b0*/  STL [R1+0x1d4], R12 ;  /* 0x0001d40c01007387 */ /* 0x0001e40000100800 */
[----:B------:R-:W-:-:S02]  /*76c0*/  @!P5 IMAD.IADD R9, R9, 0x1, -R26 ;  /* 0x000000010909d824 */ /* 0x000fc400078e0a1a */
[----:B------:R-:W-:Y:S02]  /*76d0*/  IMAD.MOV R5, RZ, RZ, -R5 ;  /* 0x000000ffff057224 */ /* 0x000fe400078e0a05 */
[C---:B------:R-:W-:Y:S01]  /*76e0*/  IMAD R4, R26.reuse, R6, R4 ;  /* 0x000000061a047224 */ /* 0x040fe200078e0204 */
[C---:B------:R-:W-:Y:S01]  /*76f0*/  ISETP.GT.U32.AND P5, PT, R26.reuse, R9, PT ;  /* 0x000000091a00720c */ /* 0x040fe20003fa4070 */
[----:B------:R-:W-:Y:S01]  /*7700*/  IMAD R13, R26, R5, R13 ;  /* 0x000000051a0d7224 */ /* 0x000fe200078e020d */
[----:B------:R-:W-:Y:S01]  /*7710*/  IADD3 R5, R2, 0xea, RZ ;  /* 0x000000ea02057810 */ /* 0x000fe20007ffe0ff */
[--C-:B------:R-:W-:Y:S01]  /*7720*/  @!P3 IMAD.IADD R11, R11, 0x1, -R26.reuse ;  /* 0x000000010b0bb824 */ /* 0x100fe200078e0a1a */
[----:B------:R-:W-:Y:S01]  /*7730*/  ISETP.GT.U32.AND P3, PT, R26, R4, PT ;  /* 0x000000041a00720c */ /* 0x000fe20003f64070 */
[--C-:B------:R-:W-:Y:S01]  /*7740*/  @!P0 IMAD.IADD R10, R10, 0x1, -R26.reuse ;  /* 0x000000010a0a8824 */ /* 0x100fe200078e0a1a */
        /* <DEDUP_REMOVED lines=8> */
[----:B------:R-:W-:Y:S01]  /*77d0*/  ISETP.GE.AND P5, PT, R17, RZ, PT ;  /* 0x000000ff1100720c */ /* 0x000fe20003fa6270 */
[----:B0-----:R-:W-:Y:S01]  /*77e0*/  IMAD.HI.U32 R12, R0, R16, RZ ;  /* 0x00000010000c7227 */ /* 0x001fe200078e00ff */
[----:B------:R-:W-:Y:S01]  /*77f0*/  IABS R17, R5 ;  /* 0x0000000500117213 */ /* 0x000fe20000000000 */
[----:B------:R0:W-:Y:S02]  /*7800*/  STL [R1+0x1a4], R19 ;  /* 0x0001a41301007387 */ /* 0x0001e40000100800 */
[--C-:B------:R-:W-:Y:S01]  /*7810*/  @!P3 IMAD.IADD R4, R4, 0x1, -R26.reuse ;  /* 0x000000010404b824 */ /* 0x100fe200078e0a1a */
[----:B------:R-:W-:Y:S01]  /*7820*/  ISETP.GE.AND P3, PT, R14, RZ, PT ;  /* 0x000000ff0e00720c */ /* 0x000fe20003f66270 */
[----:B------:R-:W-:-:S02]  /*7830*/  @!P0 IMAD.IADD R13, R13, 0x1, -R26 ;  /* 0x000000010d0d8824 */ /* 0x000fc400078e0a1a */
[----:B------:R-:W-:Y:S01]  /*7840*/  IMAD.MOV.U32 R14, RZ, RZ, R17 ;  /* 0x000000ffff0e7224 */ /* 0x000fe200078e0011 */
[C---:B------:R-:W-:Y:S01]  /*7850*/  ISETP.GT.U32.AND P0, PT, R26.reuse, R4, PT ;  /* 0x000000041a00720c */ /* 0x040fe20003f04070 */
[----:B------:R-:W-:Y:S01]  /*7860*/  IMAD.MOV R12, RZ, RZ, -R12 ;  /* 0x000000ffff0c7224 */ /* 0x000fe200078e0a0c */
[----:B------:R-:W-:Y:S01]  /*7870*/  ISETP.GT.U32.AND P2, PT, R26, R13, PT ;  /* 0x0000000d1a00720c */ /* 0x000fe20003f44070 */
[----:B------:R-:W-:-:S04]  /*7880*/  IMAD.HI.U32 R11, R0, R14, RZ ;  /* 0x0000000e000b7227 */ /* 0x000fc800078e00ff */
[----:B------:R-:W-:Y:S02]  /*7890*/  IMAD.MOV.U32 R18, RZ, RZ, R8 ;  /* 0x000000ffff127224 */ /* 0x000fe400078e0008 */
[----:B------:R-:W-:Y:S02]  /*78a0*/  IMAD.MOV R8, RZ, RZ, -R11 ;  /* 0x000000ffff087224 */ /* 0x000fe400078e0a0b */
[----:B------:R-:W-:-:S04]  /*78b0*/  IMAD.HI.U32 R3, R0, R15, RZ ;  /* 0x0000000f00037227 */ /* 0x000fc800078e00ff */
[C---:B------:R-:W-:Y:S02]  /*78c0*/  IMAD R16, R26.reuse, R12, R16 ;  /* 0x0000000c1a107224 */ /* 0x040fe400078e0210 */
[C---:B------:R-:W-:Y:S02]  /*78d0*/  IMAD R14, R26.reuse, R8, R14 ;  /* 0x000000081a0e7224 */ /* 0x040fe400078e020e */
[----:B------:R-:W-:Y:S02]  /*78e0*/  IMAD.MOV R3, RZ, RZ, -R3 ;  /* 0x000000ffff037224 */ /* 0x000fe400078e0a03 */
[----:B------:R-:W-:Y:S01]  /*78f0*/  @!P1 IMAD.MOV R18, RZ, RZ, -R18 ;  /* 0x000000ffff129224 */ /* 0x000fe200078e0a12 */
[C---:B------:R-:W-:Y:S01]  /*7900*/  ISETP.GT.U32.AND P1, PT, R26.reuse, R16, PT ;  /* 0x000000101a00720c */ /* 0x040fe20003f24070 */
[--C-:B------:R-:W-:Y:S01]  /*7910*/  @!P2 IMAD.IADD R13, R13, 0x1, -R26.reuse ;  /* 0x000000010d0da824 */ /* 0x100fe200078e0a1a */
[C---:B------:R-:W-:Y:S01]  /*7920*/  ISETP.GT.U32.AND P2, PT, R26.reuse, R14, PT ;  /* 0x0000000e1a00720c */ /* 0x040fe20003f44070 */
[----:B------:R-:W-:Y:S01]  /*7930*/  IMAD R15, R26, R3, R15 ;  /* 0x000000031a0f7224 */ /* 0x000fe200078e020f */
[----:B------:R-:W-:Y:S01]  /*7940*/  IADD3 R3, R2, 0xe8, RZ ;  /* 0x000000e802037810 */ /* 0x000fe20007ffe0ff */
[----:B------:R-:W-:Y:S01]  /*7950*/  @!P0 IMAD.IADD R4, R4, 0x1, -R26 ;  /* 0x0000000104048824 */ /* 0x000fe200078e0a1a */
[----:B------:R-:W-:Y:S01]  /*7960*/  ISETP.GE.AND P0, PT, R6, RZ, PT ;  /* 0x000000ff0600720c */ /* 0x000fe20003f06270 */
[----:B------:R-:W-:Y:S01]  /*7970*/  @!P6 IMAD.MOV R9, RZ, RZ, -R9 ;  /* 0x000000ffff09e224 */ /* 0x000fe200078e0a09 */
[----:B------:R-:W-:Y:S01]  /*7980*/  ISETP.GT.U32.AND P6, PT, R26, R15, PT ;  /* 0x0000000f1a00720c */ /* 0x000fe20003fc4070 */
[----:B------:R-:W-:Y:S01]  /*7990*/  @!P4 IMAD.MOV R10, RZ, RZ, -R10 ;  /* 0x000000ffff0ac224 */ /* 0x000fe200078e0a0a */
[----:B------:R-:W-:Y:S01]  /*79a0*/  ISETP.GE.AND P4, PT, R7, RZ, PT ;  /* 0x000000ff0700720c */ /* 0x000fe20003f86270 */
        /* <DEDUP_REMOVED lines=11> */
[----:B------:R-:W-:Y:S01]  /*7a60*/  STL [R1+0x1b0], R10 ;  /* 0x0001b00a01007387 */ /* 0x000fe20000100800 */
[C---:B------:R-:W-:Y:S01]  /*7a70*/  ISETP.GT.U32.AND P2, PT, R26.reuse, R14, PT ;  /* 0x0000000e1a00720c */ /* 0x040fe20003f44070 */
[----:B------:R-:W-:Y:S01]  /*7a80*/  @!P6 IMAD.IADD R15, R15, 0x1, -R26 ;  /* 0x000000010f0fe824 */ /* 0x000fe200078e0a1a */
[----:B------:R-:W-:Y:S01]  /*7a90*/  ISETP.GT.U32.AND P6, PT, R26, R16, PT ;  /* 0x000000101a00720c */ /* 0x000fe20003fc4070 */
[----:B------:R0:W-:Y:S01]  /*7aa0*/  STL [R1+0x1b8], R9 ;  /* 0x0001b80901007387 */ /* 0x0001e20000100800 */
[----:B------:R-:W-:-:S02]  /*7ab0*/  IMAD.HI.U32 R8, R0, R11, RZ ;  /* 0x0000000b00087227 */ /* 0x000fc400078e00ff */
[C---:B------:R-:W-:Y:S01]  /*7ac0*/  ISETP.GT.U32.AND P5, PT, R26.reuse, R15, PT ;  /* 0x0000000f1a00720c */ /* 0x040fe20003fa4070 */
[----:B------:R1:W-:Y:S01]  /*7ad0*/  STL [R1+0x1c0], R7 ;  /* 0x0001c00701007387 */ /* 0x0003e20000100800 */
[----:B------:R-:W-:Y:S02]  /*7ae0*/  IMAD.MOV R8, RZ, RZ, -R8 ;  /* 0x000000ffff087224 */ /* 0x000fe400078e0a08 */
[----:B------:R-:W-:Y:S02]  /*7af0*/  @!P3 IMAD.MOV R19, RZ, RZ, -R19 ;  /* 0x000000ffff13b224 */ /* 0x000fe400078e0a13 */
[----:B------:R-:W-:Y:S01]  /*7b00*/  IMAD R11, R26, R8, R11 ;  /* 0x000000081a0b7224 */ /* 0x000fe200078e020b */
[----:B0-----:R-:W-:Y:S01]  /*7b10*/  IADD3 R9, R2, 0xe4, RZ ;  /* 0x000000e402097810 */ /* 0x001fe20007ffe0ff */
[--C-:B------:R-:W-:Y:S01]  /*7b20*/  @!P2 IMAD.IADD R14, R14, 0x1, -R26.reuse ;  /* 0x000000010e0ea824 */ /* 0x100fe200078e0a1a */
[----:B------:R-:W-:Y:S01]  /*7b30*/  IABS R8, R4 ;  /* 0x0000000400087213 */ /* 0x000fe20000000000 */
[----:B------:R-:W-:Y:S01]  /*7b40*/  @!P6 IMAD.IADD R16, R16, 0x1, -R26 ;  /* 0x000000011010e824 */ /* 0x000fe200078e0a1a */
[----:B------:R-:W-:Y:S01]  /*7b50*/  ISETP.GT.U32.AND P6, PT, R26, R11, PT ;  /* 0x0000000b1a00720c */ /* 0x000fe20003fc4070 */
[----:B-1----:R-:W-:Y:S01]  /*7b60*/  IMAD.HI.U32 R7, R0, R5, RZ ;  /* 0x0000000500077227 */ /* 0x002fe200078e00ff */
[----:B------:R-:W-:Y:S01]  /*7b70*/  IABS R12, R9 ;  /* 0x00000009000c7213 */ /* 0x000fe20000000000 */
[----:B------:R-:W-:Y:S02]  /*7b80*/  STL [R1+0x128], R19 ;  /* 0x0001281301007387 */ /* 0x000fe40000100800 */
[----:B------:R-:W-:-:S02]  /*7b90*/  IMAD.MOV R7, RZ, RZ, -R7 ;  /* 0x000000ffff077224 */ /* 0x000fc400078e0a07 */
[----:B------:R-:W-:-:S04]  /*7ba0*/  IMAD.HI.U32 R17, R0, R12, RZ ;  /* 0x0000000c00117227 */ /* 0x000fc800078e00ff */
[----:B------:R-:W-:Y:S01]  /*7bb0*/  IMAD R5, R26, R7, R5 ;  /* 0x000000071a057224 */ /* 0x000fe200078e0205 */
[----:B------:R-:W-:Y:S01]  /*7bc0*/  IADD3 R7, R2, 0xe0, RZ ;  /* 0x000000e002077810 */ /* 0x000fe20007ffe0ff */
[----:B------:R-:W-:Y:S02]  /*7bd0*/  IMAD.MOV.U32 R18, RZ, RZ, R16 ;  /* 0x000000ffff127224 */ /* 0x000fe400078e0010 */
[----:B------:R-:W-:Y:S01]  /*7be0*/  IMAD.MOV R17, RZ, RZ, -R17 ;  /* 0x000000ffff117224 */ /* 0x000fe200078e0a11 */
[----:B------:R-:W-:Y:S01]  /*7bf0*/  ISETP.GT.U32.AND P2, PT, R26, R5, PT ;  /* 0x000000051a00720c */ /* 0x000fe20003f44070 */
[----:B------:R-:W-:Y:S01]  /*7c00*/  @!P6 IMAD.IADD R11, R11, 0x1, -R26 ;  /* 0x000000010b0be824 */ /* 0x000fe200078e0a1a */
[----:B------:R-:W-:Y:S01]  /*7c10*/  IABS R10, R7 ;  /* 0x00000007000a7213 */ /* 0x000fe20000000000 */
[----:B------:R-:W-:Y:S01]  /*7c20*/  @!P4 IMAD.MOV R18, RZ, RZ, -R18 ;  /* 0x000000ffff12c224 */ /* 0x000fe200078e0a12 */
[----:B------:R-:W-:Y:S01]  /*7c30*/  ISETP.GE.AND P6, PT, R6, RZ, PT ;  /* 0x000000ff0600720c */ /* 0x000fe20003fc6270 */
[----:B------:R-:W-:Y:S01]  /*7c40*/  IMAD R12, R26, R17, R12 ;  /* 0x000000111a0c7224 */ /* 0x000fe200078e020c */
[----:B------:R-:W-:Y:S01]  /*7c50*/  IADD3 R6, R2, 0xde, RZ ;  /* 0x000000de02067810 */ /* 0x000fe20007ffe0ff */
[----:B------:R-:W-:Y:S01]  /*7c60*/  IMAD.HI.U32 R13, R0, R10, RZ ;  /* 0x0000000a000d7227 */ /* 0x000fe200078e00ff */
[----:B------:R-:W-:Y:S02]  /*7c70*/  STL [R1+0x12c], R18 ;  /* 0x00012c1201007387 */ /* 0x000fe40000100800 */
[C---:B------:R-:W-:Y:S01]  /*7c80*/  ISETP.GT.U32.AND P3, PT, R26.reuse, R12, PT ;  /* 0x0000000c1a00720c */ /* 0x040fe20003f64070 */
[--C-:B------:R-:W-:Y:S01]  /*7c90*/  @!P5 IMAD.IADD R15, R15, 0x1, -R26.reuse ;  /* 0x000000010f0fd824 */ /* 0x100fe200078e0a1a */
[----:B------:R-:W-:Y:S01]  /*7ca0*/  ISETP.GE.AND P5, PT, R3, RZ, PT ;  /* 0x000000ff0300720c */ /* 0x000fe20003fa6270 */
[----:B------:R-:W-:Y:S01]  /*7cb0*/  @!P2 IMAD.IADD R5, R5, 0x1, -R26 ;  /* 0x000000010505a824 */ /* 0x000fe200078e0a1a */
[----:B------:R-:W-:Y:S01]  /*7cc0*/  ISETP.GT.U32.AND P2, PT, R26, R11, PT ;  /* 0x0000000b1a00720c */ /* 0x000fe20003f44070 */
[----:B------:R-:W-:-:S02]  /*7cd0*/  IMAD.MOV R13, RZ, RZ, -R13 ;  /* 0x000000ffff0d7224 */ /* 0x000fc400078e0a0d */
[----:B------:R-:W-:Y:S01]  /*7ce0*/  @!P0 IMAD.MOV R15, RZ, RZ, -R15 ;  /* 0x000000ffff0f8224 */ /* 0x000fe200078e0a0f */
[----:B------:R-:W-:Y:S01]  /*7cf0*/  ISETP.GT.U32.AND P4, PT, R26, R5, PT ;  /* 0x000000051a00720c */ /* 0x000fe20003f84070 */
[----:B------:R-:W-:Y:S01]  /*7d00*/  IMAD.HI.U32 R3, R0, R8, RZ ;  /* 0x0000000800037227 */ /* 0x000fe200078e00ff */
[----:B------:R-:W-:Y:S02]  /*7d10*/  ISETP.GE.AND P0, PT, R9, RZ, PT ;  /* 0x000000ff0900720c */ /* 0x000fe40003f06270 */
[----:B------:R-:W-:Y:S01]  /*7d20*/  STL [R1+0x13c], R15 ;  /* 0x00013c0f01007387 */ /* 0x000fe20000100800 */
[----:B------:R-:W-:Y:S02]  /*7d30*/  IMAD R9, R26, R13, R10 ;  /* 0x0000000d1a097224 */ /* 0x000fe400078e020a */
[----:B------:R-:W-:Y:S02]  /*7d40*/  IMAD.MOV R3, RZ, RZ, -R3 ;  /* 0x000000ffff037224 */ /* 0x000fe400078e0a03 */
[----:B------:R-:W-:Y:S01]  /*7d50*/  @!P2 IMAD.IADD R11, R11, 0x1, -R26 ;  /* 0x000000010b0ba824 */ /* 0x000fe200078e0a1a */
[----:B------:R-:W-:Y:S01]  /*7d60*/  ISETP.GE.AND P2, PT, R4, RZ, PT ;  /* 0x000000ff0400720c */ /* 0x000fe20003f46270 */
[C---:B------:R-:W-:Y:S01]  /*7d70*/  IMAD R8, R26.reuse, R3, R8 ;  /* 0x000000031a087224 */ /* 0x040fe200078e0208 */
[----:B------:R-:W-:Y:S01]  /*7d80*/  IABS R3, R6 ;  /* 0x0000000600037213 */ /* 0x000fe20000000000 */
[--C-:B------:R-:W-:Y:S01]  /*7d90*/  @!P4 IMAD.IADD R5, R5, 0x1, -R26.reuse ;  /* 0x000000010505c824 */ /* 0x100fe200078e0a1a */
[----:B------:R-:W-:Y:S01]  /*7da0*/  ISETP.GT.U32.AND P4, PT, R26, R9, PT ;  /* 0x000000091a00720c */ /* 0x000fe20003f84070 */
[----:B------:R-:W-:Y:S01]  /*7db0*/  @!P3 IMAD.IADD R12, R12, 0x1, -R26 ;  /* 0x000000010c0cb824 */ /* 0x000fe200078e0a1a */
[----:B------:R-:W-:Y:S01]  /*7dc0*/  IADD3 R4, R2, 0xdc, RZ ;  /* 0x000000dc02047810 */ /* 0x000fe20007ffe0ff */
[----:B------:R-:W-:Y:S01]  /*7dd0*/  IMAD.MOV.U32 R13, RZ, RZ, R11 ;  /* 0x000000ffff0d7224 */ /* 0x000fe200078e000b */
[----:B------:R-:W-:Y:S01]  /*7de0*/  ISETP.GE.AND P3, PT, R7, RZ, PT ;  /* 0x000000ff0700720c */ /* 0x000fe20003f66270 */
[----:B------:R-:W-:Y:S01]  /*7df0*/  @!P1 IMAD.MOV R14, RZ, RZ, -R14 ;  /* 0x000000ffff0e9224 */ /* 0x000fe200078e0a0e */
[C---:B------:R-:W-:Y:S01]  /*7e00*/  ISETP.GT.U32.AND P1, PT, R26.reuse, R8, PT ;  /* 0x000000081a00720c */ /* 0x040fe20003f24070 */
[----:B------:R-:W-:Y:S01]  /*7e10*/  @!P5 IMAD.MOV R13, RZ, RZ, -R13 ;  /* 0x000000ffff0dd224 */ /* 0x000fe200078e0a0d */
[----:B------:R-:W-:Y:S01]  /*7e20*/  ISETP.GT.U32.AND P5, PT, R26, R12, PT ;  /* 0x0000000c1a00720c */ /* 0x000fe20003fa4070 */
[----:B------:R-:W-:Y:S01]  /*7e30*/  IMAD.HI.U32 R10, R0, R3, RZ ;  /* 0x00000003000a7227 */ /* 0x000fe200078e00ff */
[----:B------:R-:W-:Y:S01]  /*7e40*/  IABS R11, R4 ;  /* 0x00000004000b7213 */ /* 0x000fe20000000000 */
[----:B------:R0:W-:Y:S01]  /*7e50*/  STL [R1+0x190], R14 ;  /* 0x0001900e01007387 */ /* 0x0001e20000100800 */
[----:B------:R-:W-:Y:S01]  /*7e60*/  IADD3 R7, R2, 0xda, RZ ;  /* 0x000000da02077810 */ /* 0x000fe20007ffe0ff */
[----:B------:R-:W-:-:S02]  /*7e70*/  @!P4 IMAD.IADD R9, R9, 0x1, -R26 ;  /* 0x000000010909c824 */ /* 0x000fc400078e0a1a */
[----:B------:R-:W-:Y:S01]  /*7e80*/  IMAD.MOV R10, RZ, RZ, -R10 ;  /* 0x000000ffff0a7224 */ /* 0x000fe200078e0a0a */
[----:B------:R1:W-:Y:S02]  /*7e90*/  STL [R1+0x194], R13 ;  /* 0x0001940d01007387 */ /* 0x0003e40000100800 */
[C---:B------:R-:W-:Y:S01]  /*7ea0*/  ISETP.GT.U32.AND P4, PT, R26.reuse, R9, PT ;  /* 0x000000091a00720c */ /* 0x040fe20003f84070 */
[----:B------:R-:W-:Y:S01]  /*7eb0*/  IMAD R3, R26, R10, R3 ;  /* 0x0000000a1a037224 */ /* 0x000fe200078e0203 */
[----:B------:R-:W-:Y:S01]  /*7ec0*/  IABS R10, R7 ;  /* 0x00000007000a7213 */ /* 0x000fe20000000000 */
[--C-:B------:R-:W-:Y:S02]  /*7ed0*/  @!P1 IMAD.IADD R8, R8, 0x1, -R26.reuse ;  /* 0x0000000108089824 */ /* 0x100fe400078e0a1a */
[----:B------:R-:W-:Y:S01]  /*7ee0*/  @!P5 IMAD.IADD R12, R12, 0x1, -R26 ;  /* 0x000000010c0cd824 */ /* 0x000fe200078e0a1a */
[----:B------:R-:W-:Y:S01]  /*7ef0*/  ISETP.GT.U32.AND P5, PT, R26, R3, PT ;  /* 0x000000031a00720c */ /* 0x000fe20003fa4070 */
[----:B0-----:R-:W-:Y:S01]  /*7f00*/  IMAD.HI.U32 R14, R0, R10, RZ ;  /* 0x0000000a000e7227 */ /* 0x001fe200078e00ff */
[----:B------:R-:W-:-:S03]  /*7f10*/  ISETP.GT.U32.AND P1, PT, R26, R8, PT ;  /* 0x000000081a00720c */ /* 0x000fc60003f24070 */
[----:B-1----:R-:W-:Y:S02]  /*7f20*/  IMAD.MOV.U32 R13, RZ, RZ, R5 ;  /* 0x000000ffff0d7224 */ /* 0x002fe400078e0005 */
[----:B------:R-:W-:-:S04]  /*7f30*/  IMAD.HI.U32 R5, R0, R11, RZ ;  /* 0x0000000b00057227 */ /* 0x000fc800078e00ff */
[----:B------:R-:W-:Y:S02]  /*7f40*/  IMAD.MOV R5, RZ, RZ, -R5 ;  /* 0x000000ffff057224 */ /* 0x000fe400078e0a05 */
[----:B------:R-:W-:Y:S02]  /*7f50*/  @!P4 IMAD.IADD R9, R9, 0x1, -R26 ;  /* 0x000000010909c824 */ /* 0x000fe400078e0a1a */
[----:B------:R-:W-:Y:S01]  /*7f60*/  IMAD R11, R26, R5, R11 ;  /* 0x000000051a0b7224 */ /* 0x000fe200078e020b */
[----:B------:R-:W-:Y:S01]  /*7f70*/  IADD3 R5, R2, 0xd6, RZ ;  /* 0x000000d602057810 */ /* 0x000fe20007ffe0ff */
[----:B------:R-:W-:Y:S02]  /*7f80*/  IMAD.MOV.U32 R15, RZ, RZ, R12 ;  /* 0x000000ffff0f7224 */ /* 0x000fe400078e000c */
[--C-:B------:R-:W-:Y:S01]  /*7f90*/  @!P5 IMAD.IADD R3, R3, 0x1, -R26.reuse ;  /* 0x000000010303d824 */ /* 0x100fe200078e0a1a */
[----:B------:R-:W-:Y:S01]  /*7fa0*/  ISETP.GT.U32.AND P4, PT, R26, R11, PT ;  /* 0x0000000b1a00720c */ /* 0x000fe20003f84070 */
[----:B------:R-:W-:Y:S01]  /*7fb0*/  @!P1 IMAD.IADD R8, R8, 0x1, -R26 ;  /* 0x0000000108089824 */ /* 0x000fe200078e0a1a */
[----:B------:R-:W-:Y:S01]  /*7fc0*/  ISETP.GE.AND P1, PT, R4, RZ, PT ;  /* 0x000000ff0400720c */ /* 0x000fe20003f26270 */
[----:B------:R-:W-:Y:S01]  /*7fd0*/  @!P6 IMAD.MOV R13, RZ, RZ, -R13 ;  /* 0x000000ffff0de224 */ /* 0x000fe200078e0a0d */
[----:B------:R-:W-:Y:S01]  /*7fe0*/  IADD3 R4, R2, 0xd8, RZ ;  /* 0x000000d802047810 */ /* 0x000fe20007ffe0ff */
[----:B------:R-:W-:Y:S01]  /*7ff0*/  @!P0 IMAD.MOV R15, RZ, RZ, -R15 ;  /* 0x000000ffff0f8224 */ /* 0x000fe200078e0a0f */
[----:B------:R-:W-:Y:S01]  /*8000*/  ISETP.GT.U32.AND P0, PT, R26, R3, PT ;  /* 0x000000031a00720c */ /* 0x000fe20003f04070 */
[----:B------:R-:W-:Y:S01]  /*8010*/  IMAD.MOV R14, RZ, RZ, -R14 ;  /* 0x000000ffff0e7224 */ /* 0x000fe200078e0a0e */
[----:B------:R-:W-:Y:S01]  /*8020*/  ISETP.GE.AND P6, PT, R6, RZ, PT ;  /* 0x000000ff0600720c */ /* 0x000fe20003fc6270 */
[----:B------:R0:W-:Y:S01]  /*8030*/  STL [R1+0x1a0], R13 ;  /* 0x0001a00d01007387 */ /* 0x0001e20000100800 */
[----:B------:R-:W-:Y:S01]  /*8040*/  IABS R6, R4 ;  /* 0x0000000400067213 */ /* 0x000fe20000000000 */
[----:B------:R-:W-:Y:S01]  /*8050*/  IMAD.MOV.U32 R12, RZ, RZ, R8 ;  /* 0x000000ffff0c7224 */ /* 0x000fe200078e0008 */
[----:B------:R-:W-:Y:S01]  /*8060*/  ISETP.GE.AND P5, PT, R7, RZ, PT ;  /* 0x000000ff0700720c */ /* 0x000fe20003fa6270 */
[----:B------:R-:W-:Y:S01]  /*8070*/  @!P4 IMAD.IADD R11, R11, 0x1, -R26 ;  /* 0x000000010b0bc824 */ /* 0x000fe200078e0a1a */
[----:B------:R-:W-:Y:S01]  /*8080*/  STL [R1+0x198], R15 ;  /* 0x0001980f01007387 */ /* 0x000fe20000100800 */
[----:B------:R-:W-:-:S03]  /*8090*/  IMAD.HI.U32 R7, R0, R6, RZ ;  /* 0x0000000600077227 */ /* 0x000fc600078e00ff */
[C---:B------:R-:W-:Y:S01]  /*80a0*/  ISETP.GT.U32.AND P4, PT, R26.reuse, R11, PT ;  /* 0x0000000b1a00720c */ /* 0x040fe20003f84070 */
[----:B------:R-:W-:Y:S01]  /*80b0*/  IMAD R10, R26, R14, R10 ;  /* 0x0000000e1a0a7224 */ /* 0x000fe200078e020a */
[----:B0-----:R-:W-:Y:S01]  /*80c0*/  IABS R13, R5 ;  /* 0x00000005000d7213 */ /* 0x001fe20000000000 */
[----:B------:R-:W-:Y:S02]  /*80d0*/  IMAD.MOV R7, RZ, RZ, -R7 ;  /* 0x000000ffff077224 */ /* 0x000fe400078e0a07 */
[----:B------:R-:W-:Y:S01]  /*80e0*/  @!P0 IMAD.IADD R3, R3, 0x1, -R26 ;  /* 0x0000000103038824 */ /* 0x000fe200078e0a1a */
[----:B------:R-:W-:Y:S01]  /*80f0*/  ISETP.GE.AND P0, PT, R5, RZ, PT ;  /* 0x000000ff0500720c */ /* 0x000fe20003f06270 */
[----:B------:R-:W-:-:S04]  /*8100*/  IMAD.HI.U32 R8, R0, R13, RZ ;  /* 0x0000000d00087227 */ /* 0x000fc800078e00ff */
[----:B------:R-:W-:Y:S02]  /*8110*/  IMAD.MOV R8, RZ, RZ, -R8 ;  /* 0x000000ffff087224 */ /* 0x000fe400078e0a08 */
[----:B------:R-:W-:Y:S01]  /*8120*/  @!P2 IMAD.MOV R12, RZ, RZ, -R12 ;  /* 0x000000ffff0ca224 */ /* 0x000fe200078e0a0c */
[C---:B------:R-:W-:Y:S01]  /*8130*/  ISETP.GT.U32.AND P2, PT, R26.reuse, R10, PT ;  /* 0x0000000a1a00720c */ /* 0x040fe20003f44070 */
[C---:B------:R-:W-:Y:S02]  /*8140*/  IMAD R6, R26.reuse, R7, R6 ;  /* 0x000000071a067224 */ /* 0x040fe400078e0206 */
[----:B------:R-:W-:Y:S01]  /*8150*/  IMAD R13, R26, R8, R13 ;  /* 0x000000081a0d7224 */ /* 0x000fe200078e020d */
[----:B------:R0:W-:Y:S01]  /*8160*/  STL [R1+0x16c], R12 ;  /* 0x00016c0c01007387 */ /* 0x0001e20000100800 */
[----:B------:R-:W-:Y:S01]  /*8170*/  IMAD.MOV.U32 R14, RZ, RZ, R3 ;  /* 0x000000ffff0e7224 */ /* 0x000fe200078e0003 */
[----:B------:R-:W-:Y:S01]  /*8180*/  IADD3 R8, R2, 0xd2, RZ ;  /* 0x000000d202087810 */ /* 0x000fe20007ffe0ff */
[----:B------:R-:W-:Y:S01]  /*8190*/  @!P4 IMAD.IADD R11, R11, 0x1, -R26 ;  /* 0x000000010b0bc824 */ /* 0x000fe200078e0a1a */
[C---:B------:R-:W-:Y:S01]  /*81a0*/  ISETP.GT.U32.AND P4, PT, R26.reuse, R6, PT ;  /* 0x000000061a00720c */ /* 0x040fe20003f84070 */
[----:B------:R-:W-:Y:S01]  /*81b0*/  @!P6 IMAD.MOV R14, RZ, RZ, -R14 ;  /* 0x000000ffff0ee224 */ /* 0x000fe200078e0a0e */
[----:B------:R-:W-:Y:S01]  /*81c0*/  ISETP.GT.U32.AND P6, PT, R26, R13, PT ;  /* 0x0000000d1a00720c */ /* 0x000fe20003fc4070 */
[----:B------:R-:W-:Y:S01]  /*81d0*/  @!P3 IMAD.MOV R9, RZ, RZ, -R9 ;  /* 0x000000ffff09b224 */ /* 0x000fe200078e0a09 */
[----:B------:R-:W-:Y:S01]  /*81e0*/  ISETP.GE.AND P3, PT, R4, RZ, PT ;  /* 0x000000ff0400720c */ /* 0x000fe20003f66270 */
[----:B------:R-:W-:Y:S01]  /*81f0*/  @!P2 IMAD.IADD R10, R10, 0x1, -R26 ;  /* 0x000000010a0aa824 */ /* 0x000fe200078e0a1a */
[----:B------:R-:W-:Y:S01]  /*8200*/  IADD3 R4, R2, 0xd0, RZ ;  /* 0x000000d002047810 */ /* 0x000fe20007ffe0ff */
[----:B0-----:R-:W-:Y:S01]  /*8210*/  IMAD.MOV.U32 R12, RZ, RZ, R11 ;  /* 0x000000ffff0c7224 */ /* 0x001fe200078e000b */
[----:B------:R0:W-:Y:S01]  /*8220*/  STL [R1+0x170], R9 ;  /* 0x0001700901007387 */ /* 0x0001e20000100800 */
[----:B------:R-:W-:-:S02]  /*8230*/  IABS R7, R8 ;  /* 0x0000000800077213 */ /* 0x000fc40000000000 */
[----:B------:R-:W-:Y:S01]  /*8240*/  ISETP.GT.U32.AND P2, PT, R26, R10, PT ;  /* 0x0000000a1a00720c */ /* 0x000fe20003f44070 */
[----:B------:R-:W-:Y:S01]  /*8250*/  @!P1 IMAD.MOV R12, RZ, RZ, -R12 ;  /* 0x000000ffff0c9224 */ /* 0x000fe200078e0a0c */
[----:B------:R-:W-:Y:S01]  /*8260*/  IABS R3, R4 ;  /* 0x0000000400037213 */ /* 0x000fe20000000000 */
[--C-:B------:R-:W-:Y:S01]  /*8270*/  @!P4 IMAD.IADD R6, R6, 0x1, -R26.reuse ;  /* 0x000000010606c824 */ /* 0x100fe200078e0a1a */
[----:B------:R-:W-:Y:S01]  /*8280*/  STL [R1+0x18c], R14 ;  /* 0x00018c0e01007387 */ /* 0x000fe20000100800 */
[----:B------:R-:W-:Y:S01]  /*8290*/  @!P6 IMAD.IADD R13, R13, 0x1, -R26 ;  /* 0x000000010d0de824 */ /* 0x000fe200078e0a1a */
[----:B0-----:R-:W-:Y:S02]  /*82a0*/  IADD3 R9, R2, 0xd4, RZ ;  /* 0x000000d402097810 */ /* 0x001fe40007ffe0ff */
[----:B------:R0:W-:Y:S01]  /*82b0*/  STL [R1+0x188], R12 ;  /* 0x0001880c01007387 */ /* 0x0001e20000100800 */
[----:B------:R-:W-:Y:S02]  /*82c0*/  ISETP.GT.U32.AND P4, PT, R26, R6, PT ;  /* 0x000000061a00720c */ /* 0x000fe40003f84070 */
[----:B------:R-:W-:-:S02]  /*82d0*/  IABS R5, R9 ;  /* 0x0000000900057213 */ /* 0x000fc40000000000 */
[----:B------:R-:W-:Y:S01]  /*82e0*/  ISETP.GT.U32.AND P6, PT, R26, R13, PT ;  /* 0x0000000d1a00720c */ /* 0x000fe20003fc4070 */
[----:B------:R-:W-:Y:S01]  /*82f0*/  @!P2 IMAD.IADD R10, R10, 0x1, -R26 ;  /* 0x000000010a0aa824 */ /* 0x000fe200078e0a1a */
[----:B------:R-:W-:Y:S01]  /*8300*/  ISETP.GE.AND P2, PT, R8, RZ, PT ;  /* 0x000000ff0800720c */ /* 0x000fe20003f46270 */
[----:B------:R-:W-:Y:S01]  /*8310*/  IMAD.HI.U32 R11, R0, R5, RZ ;  /* 0x00000005000b7227 */ /* 0x000fe200078e00ff */
[----:B------:R-:W-:-:S03]  /*8320*/  ISETP.GE.AND P1, PT, R9, RZ, PT ;  /* 0x000000ff0900720c */ /* 0x000fc60003f26270 */
[----:B------:R-:W-:Y:S02]  /*8330*/  IMAD.MOV R11, RZ, RZ, -R11 ;  /* 0x000000ffff0b7224 */ /* 0x000fe400078e0a0b */
[----:B------:R-:W-:-:S04]  /*8340*/  IMAD.HI.U32 R8, R0, R7, RZ ;  /* 0x0000000700087227 */ /* 0x000fc800078e00ff */
[----:B------:R-:W-:-:S04]  /*8350*/  IMAD.HI.U32 R9, R0, R3, RZ ;  /* 0x0000000300097227 */ /* 0x000fc800078e00ff */
[----:B0-----:R-:W-:Y:S02]  /*8360*/  IMAD.MOV.U32 R12, RZ, RZ, R10 ;  /* 0x000000ffff0c7224 */ /* 0x001fe400078e000a */
[----:B------:R-:W-:Y:S02]  /*8370*/  IMAD R5, R26, R11, R5 ;  /* 0x0000000b1a057224 */ /* 0x000fe400078e0205 */
[----:B------:R-:W-:Y:S02]  /*8380*/  IMAD.MOV R8, RZ, RZ, -R8 ;  /* 0x000000ffff087224 */ /* 0x000fe400078e0a08 */
[--C-:B------:R-:W-:Y:S01]  /*8390*/  @!P4 IMAD.IADD R6, R6, 0x1, -R26.reuse ;  /* 0x000000010606c824 */ /* 0x100fe200078e0a1a */
[----:B------:R-:W-:Y:S01]  /*83a0*/  ISETP.GT.U32.AND P4, PT, R26, R5, PT ;  /* 0x000000051a00720c */ /* 0x000fe20003f84070 */
[----:B------:R-:W-:Y:S02]  /*83b0*/  IMAD.MOV R9, RZ, RZ, -R9 ;  /* 0x000000ffff097224 */ /* 0x000fe400078e0a09 */
[----:B------:R-:W-:-:S02]  /*83c0*/  @!P6 IMAD.IADD R13, R13, 0x1, -R26 ;  /* 0x000000010d0de824 */ /* 0x000fc400078e0a1a */
[----:B------:R-:W-:Y:S01]  /*83d0*/  @!P5 IMAD.MOV R12, RZ, RZ, -R12 ;  /* 0x000000ffff0cd224 */ /* 0x000fe200078e0a0c */
[----:B------:R-:W-:Y:S01]  /*83e0*/  ISETP.GE.AND P5, PT, R4, RZ, PT ;  /* 0x000000ff0400720c */ /* 0x000fe20003fa6270 */
[----:B------:R-:W-:Y:S01]  /*83f0*/  IMAD R4, R26, R8, R7 ;  /* 0x000000081a047224 */ /* 0x000fe200078e0207 */
[C---:B------:R-:W-:Y:S01]  /*8400*/  IADD3 R8, R2.reuse, 0xc8, RZ ;  /* 0x000000c802087810 */ /* 0x040fe20007ffe0ff */
[----:B------:R-:W-:Y:S01]  /*8410*/  IMAD.MOV.U32 R10, RZ, RZ, R6 ;  /* 0x000000ffff0a7224 */ /* 0x000fe200078e0006 */
[----:B------:R-:W-:Y:S01]  /*8420*/  IADD3 R6, R2, 0xcc, RZ ;  /* 0x000000cc02067810 */ /* 0x000fe20007ffe0ff */
[----:B------:R-:W-:Y:S01]  /*8430*/  IMAD R3, R26, R9, R3 ;  /* 0x000000091a037224 */ /* 0x000fe200078e0203 */
[----:B------:R-:W-:Y:S01]  /*8440*/  IADD3 R9, R2, 0xce, RZ ;  /* 0x000000ce02097810 */ /* 0x000fe20007ffe0ff */
[----:B------:R-:W-:Y:S01]  /*8450*/  IMAD.MOV.U32 R15, RZ, RZ, R13 ;  /* 0x000000ffff0f7224 */ /* 0x000fe200078e000d */
[----:B------:R0:W-:Y:S01]  /*8460*/  STL [R1+0x17c], R12 ;  /* 0x00017c0c01007387 */ /* 0x0001e20000100800 */
[----:B------:R-:W-:Y:S01]  /*8470*/  @!P3 IMAD.MOV R10, RZ, RZ, -R10 ;  /* 0x000000ffff0ab224 */ /* 0x000fe200078e0a0a */
[C---:B------:R-:W-:Y:S01]  /*8480*/  ISETP.GT.U32.AND P3, PT, R26.reuse, R4, PT ;  /* 0x000000041a00720c */ /* 0x040fe20003f64070 */
[----:B------:R-:W-:Y:S01]  /*8490*/  @!P0 IMAD.MOV R15, RZ, RZ, -R15 ;  /* 0x000000ffff0f8224 */ /* 0x000fe200078e0a0f */
[----:B------:R-:W-:Y:S01]  /*84a0*/  ISETP.GT.U32.AND P0, PT, R26, R3, PT ;  /* 0x000000031a00720c */ /* 0x000fe20003f04070 */
[----:B------:R-:W-:Y:S01]  /*84b0*/  @!P4 IMAD.IADD R5, R5, 0x1, -R26 ;  /* 0x000000010505c824 */ /* 0x000fe200078e0a1a */
[----:B------:R-:W-:Y:S01]  /*84c0*/  ISETP.GE.AND P6, PT, R9, RZ, PT ;  /* 0x000000ff0900720c */ /* 0x000fe20003fc6270 */
[----:B------:R1:W-:Y:S01]  /*84d0*/  STL [R1+0x180], R10 ;  /* 0x0001800a01007387 */ /* 0x0003e20000100800 */
[----:B------:R-:W-:-:S02]  /*84e0*/  IABS R9, R9 ;  /* 0x0000000900097213 */ /* 0x000fc40000000000 */
[----:B------:R-:W-:Y:S01]  /*84f0*/  ISETP.GT.U32.AND P4, PT, R26, R5, PT ;  /* 0x000000051a00720c */ /* 0x000fe20003f84070 */
[----:B------:R2:W-:Y:S01]  /*8500*/  STL [R1+0x178], R15 ;  /* 0x0001780f01007387 */ /* 0x0005e20000100800 */
[----:B------:R-:W-:Y:S01]  /*8510*/  IADD3 R7, R2, 0xca, RZ ;  /* 0x000000ca02077810 */ /* 0x000fe20007ffe0ff */
[----:B------:R-:W-:Y:S01]  /*8520*/  IMAD.HI.U32 R13, R0, R9, RZ ;  /* 0x00000009000d7227 */ /* 0x000fe200078e00ff */
[----:B0-----:R-:W-:Y:S02]  /*8530*/  IABS R12, R8 ;  /* 0x00000008000c7213 */ /* 0x001fe40000000000 */
[----:B------:R-:W-:Y:S01]  /*8540*/  IABS R11, R7 ;  /* 0x00000007000b7213 */ /* 0x000fe20000000000 */
[--C-:B------:R-:W-:Y:S01]  /*8550*/  @!P3 IMAD.IADD R4, R4, 0x1, -R26.reuse ;  /* 0x000000010404b824 */ /* 0x100fe200078e0a1a */
[----:B-1----:R-:W-:Y:S01]  /*8560*/  IABS R10, R6 ;  /* 0x00000006000a7213 */ /* 0x002fe20000000000 */
[----:B------:R-:W-:Y:S02]  /*8570*/  @!P0 IMAD.IADD R3, R3, 0x1, -R26 ;  /* 0x0000000103038824 */ /* 0x000fe400078e0a1a */
[----:B------:R-:W-:Y:S01]  /*8580*/  IMAD.MOV R13, RZ, RZ, -R13 ;  /* 0x000000ffff0d7224 */ /* 0x000fe200078e0a0d */
[----:B------:R-:W-:Y:S01]  /*8590*/  ISETP.GT.U32.AND P3, PT, R26, R4, PT ;  /* 0x000000041a00720c */ /* 0x000fe20003f64070 */
[----:B------:R-:W-:Y:S01]  /*85a0*/  IMAD.HI.U32 R14, R0, R10, RZ ;  /* 0x0000000a000e7227 */ /* 0x000fe200078e00ff */
[----:B------:R-:W-:-:S03]  /*85b0*/  ISETP.GT.U32.AND P0, PT, R26, R3, PT ;  /* 0x000000031a00720c */ /* 0x000fc60003f04070 */
[----:B------:R-:W-:Y:S01]  /*85c0*/  @!P4 IMAD.IADD R5, R5, 0x1, -R26 ;  /* 0x000000010505c824 */ /* 0x000fe200078e0a1a */
[----:B------:R-:W-:Y:S01]  /*85d0*/  ISETP.GE.AND P4, PT, R6, RZ, PT ;  /* 0x000000ff0600720c */ /* 0x000fe20003f86270 */
[----:B------:R-:W-:Y:S02]  /*85e0*/  IMAD.MOV R14, RZ, RZ, -R14 ;  /* 0x000000ffff0e7224 */ /* 0x000fe400078e0a0e */
[----:B------:R-:W-:Y:S02]  /*85f0*/  IMAD R9, R26, R13, R9 ;  /* 0x0000000d1a097224 */ /* 0x000fe400078e0209 */
[----:B------:R-:W-:-:S04]  /*8600*/  IMAD.HI.U32 R6, R0, R12, RZ ;  /* 0x0000000c00067227 */ /* 0x000fc800078e00ff */
[----:B------:R-:W-:Y:S02]  /*8610*/  IMAD R14, R26, R14, R10 ;  /* 0x0000000e1a0e7224 */ /* 0x000fe400078e020a */
[----:B------:R-:W-:Y:S01]  /*8620*/  @!P3 IMAD.IADD R4, R4, 0x1, -R26 ;  /* 0x000000010404b824 */ /* 0x000fe200078e0a1a */
[----:B------:R-:W-:Y:S01]  /*8630*/  ISETP.GT.U32.AND P3, PT, R26, R9, PT ;  /* 0x000000091a00720c */ /* 0x000fe20003f64070 */
[----:B------:R-:W-:Y:S02]  /*8640*/  IMAD.MOV.U32 R17, RZ, RZ, R5 ;  /* 0x000000ffff117224 */ /* 0x000fe400078e0005 */
[----:B--2---:R-:W-:-:S04]  /*8650*/  IMAD.HI.U32 R15, R0, R11, RZ ;  /* 0x0000000b000f7227 */ /* 0x004fc800078e00ff */
[----:B------:R-:W-:Y:S01]  /*8660*/  IMAD.MOV R5, RZ, RZ, -R6 ;  /* 0x000000ffff057224 */ /* 0x000fe200078e0a06 */
[----:B------:R-:W-:Y:S01]  /*8670*/  IADD3 R6, R2, 0xc2, RZ ;  /* 0x000000c202067810 */ /* 0x000fe20007ffe0ff */
[----:B------:R-:W-:Y:S02]  /*8680*/  @!P0 IMAD.IADD R3, R3, 0x1, -R26 ;  /* 0x0000000103038824 */ /* 0x000fe400078e0a1a */
[----:B------:R-:W-:Y:S01]  /*8690*/  @!P1 IMAD.MOV R17, RZ, RZ, -R17 ;  /* 0x000000ffff119224 */ /* 0x000fe200078e0a11 */
[C---:B------:R-:W-:Y:S01]  /*86a0*/  ISETP.GT.U32.AND P1, PT, R26.reuse, R14, PT ;  /* 0x0000000e1a00720c */ /* 0x040fe20003f24070 */
[----:B------:R-:W-:Y:S02]  /*86b0*/  IMAD.MOV R15, RZ, RZ, -R15 ;  /* 0x000000ffff0f7224 */ /* 0x000fe400078e0a0f */
[----:B------:R-:W-:Y:S01]  /*86c0*/  IMAD R12, R26, R5, R12 ;  /* 0x000000051a0c7224 */ /* 0x000fe200078e020c */
[----:B------:R-:W-:Y:S01]  /*86d0*/  IADD3 R5, R2, 0xc4, RZ ;  /* 0x000000c402057810 */ /* 0x000fe20007ffe0ff */
[----:B------:R-:W-:Y:S01]  /*86e0*/  IMAD.MOV.U32 R13, RZ, RZ, R3 ;  /* 0x000000ffff0d7224 */ /* 0x000fe200078e0003 */
[----:B------:R0:W-:Y:S01]  /*86f0*/  STL [R1+0x168], R17 ;  /* 0x0001681101007387 */ /* 0x0001e20000100800 */
[C---:B------:R-:W-:Y:S01]  /*8700*/  IMAD R11, R26.reuse, R15, R11 ;  /* 0x0000000f1a0b7224 */ /* 0x040fe200078e020b */
[----:B------:R-:W-:Y:S01]  /*8710*/  IABS R3, R5 ;  /* 0x0000000500037213 */ /* 0x000fe20000000000 */
[----:B------:R-:W-:Y:S01]  /*8720*/  @!P5 IMAD.MOV R13, RZ, RZ, -R13 ;  /* 0x000000ffff0dd224 */ /* 0x000fe200078e0a0d */
[----:B------:R-:W-:Y:S01]  /*8730*/  ISETP.GT.U32.AND P5, PT, R26, R12, PT ;  /* 0x0000000c1a00720c */ /* 0x000fe20003fa4070 */
[----:B------:R-:W-:Y:S01]  /*8740*/  IMAD.MOV.U32 R16, RZ, RZ, R4 ;  /* 0x000000ffff107224 */ /* 0x000fe200078e0004 */
[----:B------:R-:W-:Y:S01]  /*8750*/  IADD3 R4, R2, 0xc6, RZ ;  /* 0x000000c602047810 */ /* 0x000fe20007ffe0ff */
[----:B------:R-:W-:Y:S01]  /*8760*/  @!P3 IMAD.IADD R9, R9, 0x1, -R26 ;  /* 0x000000010909b824 */ /* 0x000fe200078e0a1a */
[----:B------:R-:W-:Y:S01]  /*8770*/  ISETP.GT.U32.AND P0, PT, R26, R11, PT ;  /* 0x0000000b1a00720c */ /* 0x000fe20003f04070 */
[----:B------:R-:W-:Y:S01]  /*8780*/  @!P2 IMAD.MOV R16, RZ, RZ, -R16 ;  /* 0x000000ffff10a224 */ /* 0x000fe200078e0a10 */
[----:B------:R-:W-:Y:S01]  /*8790*/  IABS R10, R4 ;  /* 0x00000004000a7213 */ /* 0x000fe20000000000 */
[----:B------:R-:W-:Y:S01]  /*87a0*/  @!P1 IMAD.IADD R14, R14, 0x1, -R26 ;  /* 0x000000010e0e9824 */ /* 0x000fe200078e0a1a */
[----:B------:R-:W-:-:S02]  /*87b0*/  ISETP.GE.AND P2, PT, R7, RZ, PT ;  /* 0x000000ff0700720c */ /* 0x000fc40003f46270 */
[----:B------:R-:W-:Y:S01]  /*87c0*/  ISETP.GT.U32.AND P3, PT, R26, R9, PT ;  /* 0x000000091a00720c */ /* 0x000fe20003f64070 */
[----:B------:R-:W-:Y:S01]  /*87d0*/  IMAD.HI.U32 R7, R0, R10, RZ ;  /* 0x0000000a00077227 */ /* 0x000fe200078e00ff */
[----:B------:R-:W-:Y:S01]  /*87e0*/  ISETP.GT.U32.AND P1, PT, R26, R14, PT ;  /* 0x0000000e1a00720c */ /* 0x000fe20003f24070 */
[----:B------:R1:W-:Y:S01]  /*87f0*/  STL [R1+0x160], R16 ;  /* 0x0001601001007387 */ /* 0x0003e20000100800 */
[----:B------:R-:W-:Y:S01]  /*8800*/  IABS R15, R6 ;  /* 0x00000006000f7213 */ /* 0x000fe20000000000 */
[--C-:B------:R-:W-:Y:S01]  /*8810*/  @!P5 IMAD.IADD R12, R12, 0x1, -R26.reuse ;  /* 0x000000010c0cd824 */ /* 0x100fe200078e0a1a */
[----:B0-----:R-:W-:Y:S01]  /*8820*/  IADD3 R17, R2, 0xb4, RZ ;  /* 0x000000b402117810 */ /* 0x001fe20007ffe0ff */
[----:B------:R-:W-:Y:S01]  /*8830*/  IMAD.MOV R7, RZ, RZ, -R7 ;  /* 0x000000ffff077224 */ /* 0x000fe200078e0a07 */
[----:B------:R0:W-:Y:S01]  /*8840*/  STL [R1+0x15c], R13 ;  /* 0x00015c0d01007387 */ /* 0x0001e20000100800 */
[----:B------:R-:W-:Y:S01]  /*8850*/  @!P0 IMAD.IADD R11, R11, 0x1, -R26 ;  /* 0x000000010b0b8824 */ /* 0x000fe200078e0a1a */
[C---:B------:R-:W-:Y:S01]  /*8860*/  ISETP.GT.U32.AND P5, PT, R26.reuse, R12, PT ;  /* 0x0000000c1a00720c */ /* 0x040fe20003fa4070 */
[----:B------:R-:W-:Y:S01]  /*8870*/  IMAD R10, R26, R7, R10 ;  /* 0x000000071a0a7224 */ /* 0x000fe200078e020a */
[----:B------:R-:W-:Y:S01]  /*8880*/  IABS R18, R17 ;  /* 0x0000001100127213 */ /* 0x000fe20000000000 */
[----:B------:R-:W-:Y:S01]  /*8890*/  IMAD.HI.U32 R7, R0, R3, RZ ;  /* 0x0000000300077227 */ /* 0x000fe200078e00ff */
[----:B------:R-:W-:-:S03]  /*88a0*/  ISETP.GT.U32.AND P0, PT, R26, R11, PT ;  /* 0x0000000b1a00720c */ /* 0x000fc60003f04070 */
[--C-:B------:R-:W-:Y:S01]  /*88b0*/  @!P3 IMAD.IADD R9, R9, 0x1, -R26.reuse ;  /* 0x000000010909b824 */ /* 0x100fe200078e0a1a */
[----:B------:R-:W-:Y:S01]  /*88c0*/  ISETP.GE.AND P3, PT, R8, RZ, PT ;  /* 0x000000ff0800720c */ /* 0x000fe20003f66270 */
[----:B------:R-:W-:Y:S02]  /*88d0*/  IMAD.MOV R7, RZ, RZ, -R7 ;  /* 0x000000ffff077224 */ /* 0x000fe400078e0a07 */
[----:B------:R-:W-:Y:S01]  /*88e0*/  @!P1 IMAD.IADD R14, R14, 0x1, -R26 ;  /* 0x000000010e0e9824 */ /* 0x000fe200078e0a1a */
[C---:B------:R-:W-:Y:S01]  /*88f0*/  ISETP.GT.U32.AND P1, PT, R26.reuse, R10, PT ;  /* 0x0000000a1a00720c */ /* 0x040fe20003f24070 */
[----:B-1----:R-:W-:Y:S02]  /*8900*/  IMAD.MOV.U32 R16, RZ, RZ, R9 ;  /* 0x000000ffff107224 */ /* 0x002fe400078e0009 */
[----:B------:R-:W-:Y:S01]  /*8910*/  IMAD R9, R26, R7, R3 ;  /* 0x000000071a097224 */ /* 0x000fe200078e0203 */
[C---:B------:R-:W-:Y:S01]  /*8920*/  IADD3 R3, R2.reuse, 0xc0, RZ ;  /* 0x000000c002037810 */ /* 0x040fe20007ffe0ff */
[----:B0-----:R-:W-:Y:S01]  /*8930*/  IMAD.MOV.U32 R13, RZ, RZ, R14 ;  /* 0x000000ffff0d7224 */ /* 0x001fe200078e000e */
[----:B------:R-:W-:Y:S01]  /*8940*/  IADD3 R7, R2, 0xba, RZ ;  /* 0x000000ba02077810 */ /* 0x000fe20007ffe0ff */
[----:B------:R-:W-:Y:S01]  /*8950*/  @!P5 IMAD.IADD R12, R12, 0x1, -R26 ;  /* 0x000000010c0cd824 */ /* 0x000fe200078e0a1a */
[----:B------:R-:W-:Y:S01]  /*8960*/  ISETP.GT.U32.AND P5, PT, R26, R9, PT ;  /* 0x000000091a00720c */ /* 0x000fe20003fa4070 */
[----:B------:R-:W-:Y:S01]  /*8970*/  @!P6 IMAD.MOV R16, RZ, RZ, -R16 ;  /* 0x000000ffff10e224 */ /* 0x000fe200078e0a10 */
[----:B------:R-:W-:Y:S01]  /*8980*/  ISETP.GE.AND P6, PT, R4, RZ, PT ;  /* 0x000000ff0400720c */ /* 0x000fe20003fc6270 */
[----:B------:R-:W-:Y:S01]  /*8990*/  @!P4 IMAD.MOV R13, RZ, RZ, -R13 ;  /* 0x000000ffff0dc224 */ /* 0x000fe200078e0a0d */
[----:B------:R-:W-:Y:S01]  /*89a0*/  IADD3 R4, R2, 0xbe, RZ ;  /* 0x000000be02047810 */ /* 0x000fe20007ffe0ff */
[--C-:B------:R-:W-:Y:S01]  /*89b0*/  @!P0 IMAD.IADD R11, R11, 0x1, -R26.reuse ;  /* 0x000000010b0b8824 */ /* 0x100fe200078e0a1a */
[----:B------:R-:W-:Y:S01]  /*89c0*/  STL [R1+0x158], R16 ;  /* 0x0001581001007387 */ /* 0x000fe20000100800 */
[----:B------:R-:W-:Y:S01]  /*89d0*/  @!P1 IMAD.IADD R10, R10, 0x1, -R26 ;  /* 0x000000010a0a9824 */ /* 0x000fe200078e0a1a */
[----:B------:R-:W-:Y:S01]  /*89e0*/  ISETP.GE.AND P0, PT, R6, RZ, PT ;  /* 0x000000ff0600720c */ /* 0x000fe20003f06270 */
[----:B------:R-:W-:Y:S01]  /*89f0*/  IMAD.MOV.U32 R14, RZ, RZ, R11 ;  /* 0x000000ffff0e7224 */ /* 0x000fe200078e000b */
[----:B------:R0:W-:Y:S01]  /*8a00*/  STL [R1+0x140], R13 ;  /* 0x0001400d01007387 */ /* 0x0001e20000100800 */
[----:B------:R-:W-:Y:S01]  /*8a10*/  IMAD.HI.U32 R8, R0, R15, RZ ;  /* 0x0000000f00087227 */ /* 0x000fe200078e00ff */
[----:B------:R-:W-:-:S02]  /*8a20*/  ISETP.GT.U32.AND P1, PT, R26, R10, PT ;  /* 0x0000000a1a00720c */ /* 0x000fc40003f24070 */
[----:B------:R-:W-:Y:S01]  /*8a30*/  IABS R6, R3 ;  /* 0x0000000300067213 */ /* 0x000fe20000000000 */
[----:B------:R-:W-:Y:S01]  /*8a40*/  @!P2 IMAD.MOV R14, RZ, RZ, -R14 ;  /* 0x000000ffff0ea224 */ /* 0x000fe200078e0a0e */
[----:B------:R-:W-:Y:S01]  /*8a50*/  ISETP.GE.AND P2, PT, R3, RZ, PT ;  /* 0x000000ff0300720c */ /* 0x000fe20003f46270 */
[----:B------:R-:W-:Y:S01]  /*8a60*/  @!P5 IMAD.IADD R9, R9, 0x1, -R26 ;  /* 0x000000010909d824 */ /* 0x000fe200078e0a1a */
[----:B------:R-:W-:Y:S01]  /*8a70*/  IADD3 R3, R2, 0xbc, RZ ;  /* 0x000000bc02037810 */ /* 0x000fe20007ffe0ff */
[----:B------:R-:W-:Y:S01]  /*8a80*/  IMAD.MOV R8, RZ, RZ, -R8 ;  /* 0x000000ffff087224 */ /* 0x000fe200078e0a08 */
[----:B------:R1:W-:Y:S01]  /*8a90*/  STL [R1+0x150], R14 ;  /* 0x0001500e01007387 */ /* 0x0003e20000100800 */
[----:B0-----:R-:W-:Y:S01]  /*8aa0*/  IMAD.MOV.U32 R13, RZ, RZ, R12 ;  /* 0x000000ffff0d7224 */ /* 0x001fe200078e000c */
[C---:B------:R-:W-:Y:S01]  /*8ab0*/  ISETP.GT.U32.AND P5, PT, R26.reuse, R9, PT ;  /* 0x000000091a00720c */ /* 0x040fe20003fa4070 */
[----:B------:R-:W-:Y:S01]  /*8ac0*/  IMAD R15, R26, R8, R15 ;  /* 0x000000081a0f7224 */ /* 0x000fe200078e020f */
[----:B------:R-:W-:Y:S01]  /*8ad0*/  ISETP.GE.AND P4, PT, R5, RZ, PT ;  /* 0x000000ff0500720c */ /* 0x000fe20003f86270 */
[----:B------:R-:W-:Y:S01]  /*8ae0*/  @!P3 IMAD.MOV R13, RZ, RZ, -R13 ;  /* 0x000000ffff0db224 */ /* 0x000fe200078e0a0d */
[----:B------:R-:W-:Y:S01]  /*8af0*/  ISETP.GE.AND P3, PT, R4, RZ, PT ;  /* 0x000000ff0400720c */ /* 0x000fe20003f66270 */
[----:B------:R-:W-:Y:S01]  /*8b00*/  IMAD.HI.U32 R8, R0, R6, RZ ;  /* 0x0000000600087227 */ /* 0x000fe200078e00ff */
[----:B------:R-:W-:-:S02]  /*8b10*/  IABS R5, R3 ;  /* 0x0000000300057213 */ /* 0x000fc40000000000 */
[----:B------:R0:W-:Y:S01]  /*8b20*/  STL [R1+0x154], R13 ;  /* 0x0001540d01007387 */ /* 0x0001e20000100800 */
[----:B------:R-:W-:Y:S01]  /*8b30*/  IMAD.MOV R8, RZ, RZ, -R8 ;  /* 0x000000ffff087224 */ /* 0x000fe200078e0a08 */
[----:B------:R-:W-:Y:S01]  /*8b40*/  IABS R11, R7 ;  /* 0x00000007000b7213 */ /* 0x000fe20000000000 */
[----:B------:R-:W-:Y:S01]  /*8b50*/  @!P1 IMAD.IADD R10, R10, 0x1, -R26 ;  /* 0x000000010a0a9824 */ /* 0x000fe200078e0a1a */
[C---:B------:R-:W-:Y:S01]  /*8b60*/  ISETP.GT.U32.AND P1, PT, R26.reuse, R15, PT ;  /* 0x0000000f1a00720c */ /* 0x040fe20003f24070 */
[----:B------:R-:W-:Y:S02]  /*8b70*/  IMAD R6, R26, R8, R6 ;  /* 0x000000081a067224 */ /* 0x000fe400078e0206 */
[----:B------:R-:W-:Y:S02]  /*8b80*/  @!P5 IMAD.IADD R9, R9, 0x1, -R26 ;  /* 0x000000010909d824 */ /* 0x000fe400078e0a1a */
[----:B-1----:R-:W-:Y:S01]  /*8b90*/  IMAD.MOV.U32 R14, RZ, RZ, R10 ;  /* 0x000000ffff0e7224 */ /* 0x002fe200078e000a */
[----:B0-----:R-:W-:Y:S01]  /*8ba0*/  IABS R13, R4 ;  /* 0x00000004000d7213 */ /* 0x001fe20000000000 */
[----:B------:R-:W-:Y:S01]  /*8bb0*/  IMAD.HI.U32 R8, R0, R5, RZ ;  /* 0x0000000500087227 */ /* 0x000fe200078e00ff */
[----:B------:R-:W-:-:S02]  /*8bc0*/  ISETP.GT.U32.AND P5, PT, R26, R6, PT ;  /* 0x000000061a00720c */ /* 0x000fc40003fa4070 */
[----:B------:R-:W-:Y:S01]  /*8bd0*/  IADD3 R10, R2, 0xb0, RZ ;  /* 0x000000b0020a7810 */ /* 0x000fe20007ffe0ff */
[----:B------:R-:W-:-:S04]  /*8be0*/  IMAD.HI.U32 R4, R0, R13, RZ ;  /* 0x0000000d00047227 */ /* 0x000fc800078e00ff */
[----:B------:R-:W-:Y:S02]  /*8bf0*/  IMAD.MOV R4, RZ, RZ, -R4 ;  /* 0x000000ffff047224 */ /* 0x000fe400078e0a04 */
[----:B------:R-:W-:Y:S02]  /*8c00*/  @!P6 IMAD.MOV R14, RZ, RZ, -R14 ;  /* 0x000000ffff0ee224 */ /* 0x000fe400078e0a0e */
[----:B------:R-:W-:Y:S02]  /*8c10*/  IMAD R13, R26, R4, R13 ;  /* 0x000000041a0d7224 */ /* 0x000fe400078e020d */
[----:B------:R-:W-:Y:S01]  /*8c20*/  @!P5 IMAD.IADD R6, R6, 0x1, -R26 ;  /* 0x000000010606d824 */ /* 0x000fe200078e0a1a */
[----:B------:R0:W-:Y:S01]  /*8c30*/  STL [R1+0x148], R14 ;  /* 0x0001480e01007387 */ /* 0x0001e20000100800 */
[----:B------:R-:W-:Y:S01]  /*8c40*/  IMAD.HI.U32 R4, R0, R11, RZ ;  /* 0x0000000b00047227 */ /* 0x000fe200078e00ff */
[C---:B------:R-:W-:Y:S02]  /*8c50*/  ISETP.GT.U32.AND P6, PT, R26.reuse, R13, PT ;  /* 0x0000000d1a00720c */ /* 0x040fe40003fc4070 */
[----:B------:R-:W-:Y:S01]  /*8c60*/  ISETP.GT.U32.AND P5, PT, R26, R6, PT ;  /* 0x000000061a00720c */ /* 0x000fe20003fa4070 */
[----:B------:R-:W-:Y:S01]  /*8c70*/  IMAD.MOV.U32 R12, RZ, RZ, R9 ;  /* 0x000000ffff0c7224 */ /* 0x000fe200078e0009 */
[----:B------:R-:W-:Y:S01]  /*8c80*/  IABS R9, R10 ;  /* 0x0000000a00097213 */ /* 0x000fe20000000000 */
[----:B------:R-:W-:-:S02]  /*8c90*/  IMAD.MOV R8, RZ, RZ, -R8 ;  /* 0x000000ffff087224 */ /* 0x000fc400078e0a08 */
[----:B------:R-:W-:Y:S01]  /*8ca0*/  IMAD.MOV R4, RZ, RZ, -R4 ;  /* 0x000000ffff047224 */ /* 0x000fe200078e0a04 */
[----:B0-----:R-:W-:Y:S01]  /*8cb0*/  IADD3 R14, R2, 0xb8, RZ ;  /* 0x000000b8020e7810 */ /* 0x001fe20007ffe0ff */
[----:B------:R-:W-:Y:S01]  /*8cc0*/  @!P4 IMAD.MOV R12, RZ, RZ, -R12 ;  /* 0x000000ffff0cc224 */ /* 0x000fe200078e0a0c */
[----:B------:R-:W-:Y:S01]  /*8cd0*/  ISETP.GE.AND P4, PT, R3, RZ, PT ;  /* 0x000000ff0300720c */ /* 0x000fe20003f86270 */
[C---:B------:R-:W-:Y:S01]  /*8ce0*/  IMAD R3, R26.reuse, R8, R5 ;  /* 0x000000081a037224 */ /* 0x040fe200078e0205 */
[----:B------:R-:W-:Y:S01]  /*8cf0*/  IABS R8, R14 ;  /* 0x0000000e00087213 */ /* 0x000fe20000000000 */
[--C-:B------:R-:W-:Y:S01]  /*8d00*/  @!P6 IMAD.IADD R13, R13, 0x1, -R26.reuse ;  /* 0x000000010d0de824 */ /* 0x100fe200078e0a1a */
[----:B------:R0:W-:Y:S01]  /*8d10*/  STL [R1+0x14c], R12 ;  /* 0x00014c0c01007387 */ /* 0x0001e20000100800 */
[----:B------:R-:W-:Y:S01]  /*8d20*/  IMAD R11, R26, R4, R11 ;  /* 0x000000041a0b7224 */ /* 0x000fe200078e020b */
[----:B------:R-:W-:Y:S01]  /*8d30*/  IADD3 R4, R2, 0xb6, RZ ;  /* 0x000000b602047810 */ /* 0x000fe20007ffe0ff */
[--C-:B------:R-:W-:Y:S01]  /*8d40*/  @!P5 IMAD.IADD R6, R6, 0x1, -R26.reuse ;  /* 0x000000010606d824 */ /* 0x100fe200078e0a1a */
[----:B------:R-:W-:Y:S01]  /*8d50*/  ISETP.GT.U32.AND P6, PT, R26, R13, PT ;  /* 0x0000000d1a00720c */ /* 0x000fe20003fc4070 */
[----:B------:R-:W-:Y:S01]  /*8d60*/  @!P1 IMAD.IADD R15, R15, 0x1, -R26 ;  /* 0x000000010f0f9824 */ /* 0x000fe200078e0a1a */
[----:B------:R-:W-:Y:S01]  /*8d70*/  IABS R20, R4 ;  /* 0x0000000400147213 */ /* 0x000fe20000000000 */
[----:B------:R-:W-:Y:S01]  /*8d80*/  IMAD.HI.U32 R21, R0, R18, RZ ;  /* 0x0000001200157227 */ /* 0x000fe200078e00ff */
[----:B------:R-:W-:-:S02]  /*8d90*/  ISETP.GT.U32.AND P5, PT, R26, R3, PT ;  /* 0x000000031a00720c */ /* 0x000fc40003fa4070 */
[----:B------:R-:W-:Y:S01]  /*8da0*/  ISETP.GT.U32.AND P1, PT, R26, R15, PT ;  /* 0x0000000f1a00720c */ /* 0x000fe20003f24070 */
[----:B0-----:R-:W-:Y:S01]  /*8db0*/  IMAD.HI.U32 R12, R0, R8, RZ ;  /* 0x00000008000c7227 */ /* 0x001fe200078e00ff */
[----:B------:R-:W-:-:S03]  /*8dc0*/  IADD3 R5, R2, 0xb2, RZ ;  /* 0x000000b202057810 */ /* 0x000fc60007ffe0ff */
[----:B------:R-:W-:Y:S02]  /*8dd0*/  IMAD.MOV R12, RZ, RZ, -R12 ;  /* 0x000000ffff0c7224 */ /* 0x000fe400078e0a0c */
[----:B------:R-:W-:Y:S01]  /*8de0*/  @!P6 IMAD.IADD R13, R13, 0x1, -R26 ;  /* 0x000000010d0de824 */ /* 0x000fe200078e0a1a */
[----:B------:R-:W-:Y:S01]  /*8df0*/  ISETP.GT.U32.AND P6, PT, R26, R11, PT ;  /* 0x0000000b1a00720c */ /* 0x000fe20003fc4070 */
[----:B------:R-:W-:-:S04]  /*8e00*/  IMAD.HI.U32 R19, R0, R20, RZ ;  /* 0x0000001400137227 */ /* 0x000fc800078e00ff */
[C---:B------:R-:W-:Y:S02]  /*8e10*/  IMAD R8, R26.reuse, R12, R8 ;  /* 0x0000000c1a087224 */ /* 0x040fe400078e0208 */
[----:B------:R-:W-:Y:S02]  /*8e20*/  IMAD.MOV R19, RZ, RZ, -R19 ;  /* 0x000000ffff137224 */ /* 0x000fe400078e0a13 */
[----:B------:R-:W-:Y:S01]  /*8e30*/  @!P5 IMAD.IADD R3, R3, 0x1, -R26 ;  /* 0x000000010303d824 */ /* 0x000fe200078e0a1a */
[C---:B------:R-:W-:Y:S01]  /*8e40*/  ISETP.GT.U32.AND P5, PT, R26.reuse, R8, PT ;  /* 0x000000081a00720c */ /* 0x040fe20003fa4070 */
[C---:B------:R-:W-:Y:S02]  /*8e50*/  IMAD R19, R26.reuse, R19, R20 ;  /* 0x000000131a137224 */ /* 0x040fe400078e0214 */
[--C-:B------:R-:W-:Y:S02]  /*8e60*/  @!P6 IMAD.IADD R11, R11, 0x1, -R26.reuse ;  /* 0x000000010b0be824 */ /* 0x100fe400078e0a1a */
[----:B------:R-:W-:Y:S01]  /*8e70*/  @!P1 IMAD.IADD R15, R15, 0x1, -R26 ;  /* 0x000000010f0f9824 */ /* 0x000fe200078e0a1a */
[----:B------:R-:W-:Y:S01]  /*8e80*/  ISETP.GT.U32.AND P6, PT, R26, R19, PT ;  /* 0x000000131a00720c */ /* 0x000fe20003fc4070 */
[----:B------:R-:W-:Y:S01]  /*8e90*/  IMAD.MOV R21, RZ, RZ, -R21 ;  /* 0x000000ffff157224 */ /* 0x000fe200078e0a15 */
[----:B------:R-:W-:Y:S01]  /*8ea0*/  ISETP.GE.AND P1, PT, R7, RZ, PT ;  /* 0x000000ff0700720c */ /* 0x000fe20003f26270 */
[----:B------:R-:W-:Y:S01]  /*8eb0*/  IMAD.MOV.U32 R22, RZ, RZ, R15 ;  /* 0x000000ffff167224 */ /* 0x000fe200078e000f */
[----:B------:R-:W-:Y:S01]  /*8ec0*/  IABS R7, R5 ;  /* 0x0000000500077213 */ /* 0x000fe20000000000 */
[----:B------:R-:W-:Y:S01]  /*8ed0*/  IMAD.HI.U32 R12, R0, R9, RZ ;  /* 0x00000009000c7227 */ /* 0x000fe200078e00ff */
[----:B------:R-:W-:-:S03]  /*8ee0*/  IADD3 R15, R2, 0xac, RZ ;  /* 0x000000ac020f7810 */ /* 0x000fc60007ffe0ff */
[----:B------:R-:W-:Y:S01]  /*8ef0*/  @!P5 IMAD.IADD R8, R8, 0x1, -R26 ;  /* 0x000000010808d824 */ /* 0x000fe200078e0a1a */
[C---:B------:R-:W-:Y:S01]  /*8f00*/  ISETP.GT.U32.AND P5, PT, R26.reuse, R11, PT ;  /* 0x0000000b1a00720c */ /* 0x040fe20003fa4070 */
[----:B------:R-:W-:Y:S01]  /*8f10*/  @!P0 IMAD.MOV R22, RZ, RZ, -R22 ;  /* 0x000000ffff168224 */ /* 0x000fe200078e0a16 */
[C---:B------:R-:W-:Y:S01]  /*8f20*/  ISETP.GT.U32.AND P0, PT, R26.reuse, R3, PT ;  /* 0x000000031a00720c */ /* 0x040fe20003f04070 */
[----:B------:R-:W-:Y:S01]  /*8f30*/  @!P6 IMAD.IADD R19, R19, 0x1, -R26 ;  /* 0x000000011313e824 */ /* 0x000fe200078e0a1a */
[----:B------:R-:W-:Y:S01]  /*8f40*/  ISETP.GT.U32.AND P6, PT, R26, R8, PT ;  /* 0x000000081a00720c */ /* 0x000fe20003fc4070 */
[----:B------:R-:W-:Y:S01]  /*8f50*/  IMAD.HI.U32 R16, R0, R7, RZ ;  /* 0x0000000700107227 */ /* 0x000fe200078e00ff */
[----:B------:R-:W-:Y:S03]  /*8f60*/  STL [R1+0x138], R22 ;  /* 0x0001381601007387 */ /* 0x000fe60000100800 */
[----:B------:R-:W-:-:S02]  /*8f70*/  IMAD R18, R26, R21, R18 ;  /* 0x000000151a127224 */ /* 0x000fc400078e0212 */
[----:B------:R-:W-:Y:S02]  /*8f80*/  IMAD.MOV R16, RZ, RZ, -R16 ;  /* 0x000000ffff107224 */ /* 0x000fe400078e0a10 */
[----:B------:R-:W-:Y:S02]  /*8f90*/  IMAD.MOV R12, RZ, RZ, -R12 ;  /* 0x000000ffff0c7224 */ /* 0x000fe400078e0a0c */
[----:B------:R-:W-:Y:S01]  /*8fa0*/  @!P3 IMAD.MOV R13, RZ, RZ, -R13 ;  /* 0x000000ffff0db224 */ /* 0x000fe200078e0a0d */
[C---:B------:R-:W-:Y:S01]  /*8fb0*/  ISETP.GT.U32.AND P3, PT, R26.reuse, R18, PT ;  /* 0x000000121a00720c */ /* 0x040fe20003f64070 */
[----:B------:R-:W-:Y:S01]  /*8fc0*/  IMAD.MOV.U32 R20, RZ, RZ, R6 ;  /* 0x000000ffff147224 */ /* 0x000fe200078e0006 */
[----:B------:R-:W-:Y:S01]  /*8fd0*/  IABS R6, R15 ;  /* 0x0000000f00067213 */ /* 0x000fe20000000000 */
[----:B------:R-:W-:Y:S01]  /*8fe0*/  IMAD R7, R26, R16, R7 ;  /* 0x000000101a077224 */ /* 0x000fe200078e0207 */
[----:B------:R-:W-:Y:S01]  /*8ff0*/  IADD3 R16, R2, 0xae, RZ ;  /* 0x000000ae02107810 */ /* 0x000fe20007ffe0ff */
[----:B------:R-:W-:-:S02]  /*9000*/  IMAD R9, R26, R12, R9 ;  /* 0x0000000c1a097224 */ /* 0x000fc400078e0209 */
[----:B------:R-:W-:Y:S01]  /*9010*/  @!P2 IMAD.MOV R20, RZ, RZ, -R20 ;  /* 0x000000ffff14a224 */ /* 0x000fe200078e0a14 */
[C---:B------:R-:W-:Y:S01]  /*9020*/  ISETP.GT.U32.AND P2, PT, R26.reuse, R19, PT ;  /* 0x000000131a00720c */ /* 0x040fe20003f44070 */
[--C-:B------:R-:W-:Y:S01]  /*9030*/  @!P0 IMAD.IADD R3, R3, 0x1, -R26.reuse ;  /* 0x0000000103038824 */ /* 0x100fe200078e0a1a */
[----:B------:R-:W-:Y:S01]  /*9040*/  ISETP.GT.U32.AND P0, PT, R26, R7, PT ;  /* 0x000000071a00720c */ /* 0x000fe20003f04070 */
[--C-:B------:R-:W-:Y:S01]  /*9050*/  @!P6 IMAD.IADD R8, R8, 0x1, -R26.reuse ;  /* 0x000000010808e824 */ /* 0x100fe200078e0a1a */
[----:B------:R-:W-:Y:S01]  /*9060*/  IABS R12, R16 ;  /* 0x00000010000c7213 */ /* 0x000fe20000000000 */
[----:B------:R-:W-:Y:S01]  /*9070*/  STL [R1+0x134], R20 ;  /* 0x0001341401007387 */ /* 0x000fe20000100800 */
[----:B------:R-:W-:Y:S01]  /*9080*/  ISETP.GT.U32.AND P6, PT, R26, R9, PT ;  /* 0x000000091a00720c */ /* 0x000fe20003fc4070 */
[--C-:B------:R-:W-:Y:S01]  /*9090*/  @!P5 IMAD.IADD R11, R11, 0x1, -R26.reuse ;  /* 0x000000010b0bd824 */ /* 0x100fe200078e0a1a */
[----:B------:R-:W-:Y:S01]  /*90a0*/  ISETP.GE.AND P5, PT, R14, RZ, PT ;  /* 0x000000ff0e00720c */ /* 0x000fe20003fa6270 */
[----:B------:R0:W-:Y:S01]  /*90b0*/  STL [R1+0x130], R13 ;  /* 0x0001300d01007387 */ /* 0x0001e20000100800 */
[----:B------:R-:W-:Y:S01]  /*90c0*/  @!P3 IMAD.IADD R18, R18, 0x1, -R26 ;  /* 0x000000011212b824 */ /* 0x000fe200078e0a1a */
[----:B------:R-:W-:Y:S01]  /*90d0*/  ISETP.GE.AND P3, PT, R17, RZ, PT ;  /* 0x000000ff1100720c */ /* 0x000fe20003f66270 */
[----:B------:R-:W-:Y:S01]  /*90e0*/  IMAD.MOV.U32 R21, RZ, RZ, R3 ;  /* 0x000000ffff157224 */ /* 0x000fe200078e0003 */
[----:B------:R-:W-:Y:S01]  /*90f0*/  IADD3 R3, R2, 0xaa, RZ ;  /* 0x000000aa02037810 */ /* 0x000fe20007ffe0ff */
[----:B------:R-:W-:-:S04]  /*9100*/  IMAD.HI.U32 R14, R0, R6, RZ ;  /* 0x00000006000e7227 */ /* 0x000fc800078e00ff */
[----:B------:R-:W-:Y:S01]  /*9110*/  @!P4 IMAD.MOV R21, RZ, RZ, -R21 ;  /* 0x000000ffff15c224 */ /* 0x000fe200078e0a15 */
[----:B------:R-:W-:Y:S01]  /*9120*/  ISETP.GT.U32.AND P4, PT, R26, R18, PT ;  /* 0x000000121a00720c */ /* 0x000fe20003f84070 */
[----:B0-----:R-:W-:-:S03]  /*9130*/  IMAD.HI.U32 R13, R0, R12, RZ ;  /* 0x0000000c000d7227 */ /* 0x001fc600078e00ff */
[----:B------:R0:W-:Y:S01]  /*9140*/  STL [R1+0x124], R21 ;  /* 0x0001241501007387 */ /* 0x0001e20000100800 */
[----:B------:R-:W-:Y:S02]  /*9150*/  IMAD.MOV R13, RZ, RZ, -R13 ;  /* 0x000000ffff0d7224 */ /* 0x000fe400078e0a0d */
[--C-:B------:R-:W-:Y:S01]  /*9160*/  @!P2 IMAD.IADD R19, R19, 0x1, -R26.reuse ;  /* 0x000000011313a824 */ /* 0x100fe200078e0a1a */
[----:B------:R-:W-:Y:S01]  /*9170*/  ISETP.GE.AND P2, PT, R4, RZ, PT ;  /* 0x000000ff0400720c */ /* 0x000fe20003f46270 */
[----:B------:R-:W-:Y:S01]  /*9180*/  @!P0 IMAD.IADD R7, R7, 0x1, -R26 ;  /* 0x0000000107078824 */ /* 0x000fe200078e0a1a */
[----:B------:R-:W-:Y:S01]  /*9190*/  ISETP.GE.AND P0, PT, R5, RZ, PT ;  /* 0x000000ff0500720c */ /* 0x000fe20003f06270 */
[----:B------:R-:W-:Y:S01]  /*91a0*/  IMAD.MOV.U32 R20, RZ, RZ, R11 ;  /* 0x000000ffff147224 */ /* 0x000fe200078e000b */
[----:B------:R-:W-:Y:S01]  /*91b0*/  IADD3 R4, R2, 0xa8, RZ ;  /* 0x000000a802047810 */ /* 0x000fe20007ffe0ff */
[----:B------:R-:W-:Y:S01]  /*91c0*/  IMAD R13, R26, R13, R12 ;  /* 0x0000000d1a0d7224 */ /* 0x000fe200078e020c */
[----:B------:R-:W-:Y:S01]  /*91d0*/  IABS R12, R3 ;  /* 0x00000003000c7213 */ /* 0x000fe20000000000 */
[----:B------:R-:W-:Y:S01]  /*91e0*/  @!P6 IMAD.IADD R9, R9, 0x1, -R26 ;  /* 0x000000010909e824 */ /* 0x000fe200078e0a1a */
[----:B0-----:R-:W-:Y:S01]  /*91f0*/  IABS R21, c[0x0][0x178] ;  /* 0x00005e0000157a13 */ /* 0x001fe20000000000 */
[----:B------:R-:W-:-:S02]  /*9200*/  IMAD.MOV R14, RZ, RZ, -R14 ;  /* 0x000000ffff0e7224 */ /* 0x000fc400078e0a0e */
[----:B------:R-:W-:Y:S01]  /*9210*/  @!P1 IMAD.MOV R20, RZ, RZ, -R20 ;  /* 0x000000ffff149224 */ /* 0x000fe200078e0a14 */
[C---:B------:R-:W-:Y:S01]  /*9220*/  ISETP.GT.U32.AND P1, PT, R26.reuse, R7, PT ;  /* 0x000000071a00720c */ /* 0x040fe20003f24070 */
[----:B------:R-:W-:Y:S01]  /*9230*/  @!P5 IMAD.MOV R8, RZ, RZ, -R8 ;  /* 0x000000ffff08d224 */ /* 0x000fe200078e0a08 */
[C---:B------:R-:W-:Y:S01]  /*9240*/  ISETP.GT.U32.AND P6, PT, R26.reuse, R9, PT ;  /* 0x000000091a00720c */ /* 0x040fe20003fc4070 */
[C---:B------:R-:W-:Y:S01]  /*9250*/  IMAD R6, R26.reuse, R14, R6 ;  /* 0x0000000e1a067224 */ /* 0x040fe200078e0206 */
[----:B------:R-:W-:Y:S01]  /*9260*/  ISETP.GT.U32.AND P5, PT, R26, R13, PT ;  /* 0x0000000d1a00720c */ /* 0x000fe20003fa4070 */
[----:B------:R-:W-:Y:S01]  /*9270*/  IMAD.MOV.U32 R5, RZ, RZ, R19 ;  /* 0x000000ffff057224 */ /* 0x000fe200078e0013 */
[----:B------:R-:W-:Y:S01]  /*9280*/  STL [R1+0x120], R20 ;  /* 0x0001201401007387 */ /* 0x000fe20000100800 */
[----:B------:R-:W-:Y:S01]  /*9290*/  @!P4 IMAD.IADD R18, R18, 0x1, -R26 ;  /* 0x000000011212c824 */ /* 0x000fe200078e0a1a */
[----:B------:R-:W-:Y:S01]  /*92a0*/  ISETP.GT.U32.AND P4, PT, R26, R6, PT ;  /* 0x000000061a00720c */ /* 0x000fe20003f84070 */
[----:B------:R-:W-:Y:S01]  /*92b0*/  @!P2 IMAD.MOV R5, RZ, RZ, -R5 ;  /* 0x000000ffff05a224 */ /* 0x000fe200078e0a05 */
[----:B------:R-:W-:Y:S01]  /*92c0*/  ISETP.GE.AND P2, PT, R10, RZ, PT ;  /* 0x000000ff0a00720c */ /* 0x000fe20003f46270 */
[----:B------:R0:W-:Y:S01]  /*92d0*/  STL [R1+0x11c], R8 ;  /* 0x00011c0801007387 */ /* 0x0001e20000100800 */
[----:B------:R-:W-:-:S02]  /*92e0*/  IMAD.MOV.U32 R14, RZ, RZ, R18 ;  /* 0x000000ffff0e7224 */ /* 0x000fc400078e0012 */
[--C-:B------:R-:W-:Y:S01]  /*92f0*/  @!P1 IMAD.IADD R7, R7, 0x1, -R26.reuse ;  /* 0x0000000107079824 */ /* 0x100fe200078e0a1a */
[----:B------:R1:W-:Y:S01]  /*9300*/  STL [R1+0x118], R5 ;  /* 0x0001180501007387 */ /* 0x0003e20000100800 */
[--C-:B------:R-:W-:Y:S01]  /*9310*/  @!P6 IMAD.IADD R9, R9, 0x1, -R26.reuse ;  /* 0x000000010909e824 */ /* 0x100fe200078e0a1a */
[----:B------:R-:W-:Y:S01]  /*9320*/  ISETP.GE.AND P1, PT, R16, RZ, PT ;  /* 0x000000ff1000720c */ /* 0x000fe20003f26270 */
[----:B------:R-:W-:Y:S01]  /*9330*/  @!P5 IMAD.IADD R13, R13, 0x1, -R26 ;  /* 0x000000010d0dd824 */ /* 0x000fe200078e0a1a */
[----:B------:R-:W-:Y:S01]  /*9340*/  ISETP.GE.AND P5, PT, R3, RZ, PT ;  /* 0x000000ff0300720c */ /* 0x000fe20003fa6270 */
[----:B------:R-:W-:Y:S01]  /*9350*/  IMAD.MOV.U32 R11, RZ, RZ, R7 ;  /* 0x000000ffff0b7224 */ /* 0x000fe200078e0007 */
[----:B------:R-:W-:Y:S01]  /*9360*/  ISETP.GE.AND P6, PT, R15, RZ, PT ;  /* 0x000000ff0f00720c */ /* 0x000fe20003fc6270 */
[----:B0-----:R-:W-:Y:S01]  /*9370*/  IMAD.HI.U32 R8, R0, R12, RZ ;  /* 0x0000000c00087227 */ /* 0x001fe200078e00ff */
[----:B-1----:R-:W-:-:S03]  /*9380*/  IABS R5, R4 ;  /* 0x0000000400057213 */ /* 0x002fc60000000000 */
[----:B------:R-:W-:Y:S02]  /*9390*/  IMAD.MOV R8, RZ, RZ, -R8 ;  /* 0x000000ffff087224 */ /* 0x000fe400078e0a08 */
[----:B------:R-:W-:Y:S01]  /*93a0*/  @!P3 IMAD.MOV R14, RZ, RZ, -R14 ;  /* 0x000000ffff0eb224 */ /* 0x000fe200078e0a0e */
[C---:B------:R-:W-:Y:S01]  /*93b0*/  ISETP.GT.U32.AND P3, PT, R26.reuse, R13, PT ;  /* 0x0000000d1a00720c */ /* 0x040fe20003f64070 */
[----:B------:R-:W-:Y:S02]  /*93c0*/  IMAD R12, R26, R8, R12 ;  /* 0x000000081a0c7224 */ /* 0x000fe400078e020c */
[----:B------:R-:W-:Y:S01]  /*93d0*/  IMAD.MOV.U32 R7, RZ, RZ, R9 ;  /* 0x000000ffff077224 */ /* 0x000fe200078e0009 */
[----:B------:R-:W-:Y:S01]  /*93e0*/  STL [R1+0x114], R14 ;  /* 0x0001140e01007387 */ /* 0x000fe20000100800 */
[----:B------:R-:W-:Y:S02]  /*93f0*/  @!P4 IMAD.IADD R6, R6, 0x1, -R26 ;  /* 0x000000010606c824 */ /* 0x000fe400078e0a1a */
[----:B------:R-:W-:Y:S01]  /*9400*/  @!P2 IMAD.MOV R7, RZ, RZ, -R7 ;  /* 0x000000ffff07a224 */ /* 0x000fe200078e0a07 */
[----:B------:R-:W-:Y:S01]  /*9410*/  ISETP.GT.U32.AND P2, PT, R26, R12, PT ;  /* 0x0000000c1a00720c */ /* 0x000fe20003f44070 */
[----:B------:R-:W-:Y:S01]  /*9420*/  IMAD.HI.U32 R3, R0, R5, RZ ;  /* 0x0000000500037227 */ /* 0x000fe200078e00ff */
[----:B------:R-:W-:-:S03]  /*9430*/  ISETP.GT.U32.AND P4, PT, R26, R6, PT ;  /* 0x000000061a00720c */ /* 0x000fc60003f84070 */
[----:B------:R-:W-:Y:S01]  /*9440*/  @!P0 IMAD.MOV R11, RZ, RZ, -R11 ;  /* 0x000000ffff0b8224 */ /* 0x000fe200078e0a0b */
[----:B------:R-:W-:Y:S01]  /*9450*/  ISETP.GE.AND P0, PT, R4, RZ, PT ;  /* 0x000000ff0400720c */ /* 0x000fe20003f06270 */
[----:B------:R-:W-:Y:S01]  /*9460*/  IMAD.MOV R3, RZ, RZ, -R3 ;  /* 0x000000ffff037224 */ /* 0x000fe200078e0a03 */
[----:B------:R-:W-:Y:S01]  /*9470*/  IADD3 R4, R2, 0xa6, RZ ;  /* 0x000000a602047810 */ /* 0x000fe20007ffe0ff */
[--C-:B------:R-:W-:Y:S01]  /*9480*/  @!P3 IMAD.IADD R13, R13, 0x1, -R26.reuse ;  /* 0x000000010d0db824 */ /* 0x100fe200078e0a1a */
[----:B------:R-:W-:Y:S01]  /*9490*/  STL [R1+0x110], R11 ;  /* 0x0001100b01007387 */ /* 0x000fe20000100800 */
[----:B------:R-:W-:Y:S01]  /*94a0*/  IMAD R15, R26, R3, R5 ;  /* 0x000000031a0f7224 */ /* 0x000fe200078e0205 */
[----:B------:R-:W-:Y:S01]  /*94b0*/  ISETP.GE.AND P3, PT, R4, RZ, PT ;  /* 0x000000ff0400720c */ /* 0x000fe20003f66270 */
[--C-:B------:R-:W-:Y:S01]  /*94c0*/  @!P2 IMAD.IADD R12, R12, 0x1, -R26.reuse ;  /* 0x000000010c0ca824 */ /* 0x100fe200078e0a1a */
[----:B------:R0:W-:Y:S01]  /*94d0*/  STL [R1+0x10c], R7 ;  /* 0x00010c0701007387 */ /* 0x0001e20000100800 */
[----:B------:R-:W-:Y:S01]  /*94e0*/  IABS R4, R4 ;  /* 0x0000000400047213 */ /* 0x000fe20000000000 */
[----:B------:R-:W-:Y:S01]  /*94f0*/  @!P4 IMAD.IADD R6, R6, 0x1, -R26 ;  /* 0x000000010606c824 */ /* 0x000fe200078e0a1a */
[----:B------:R-:W-:-:S02]  /*9500*/  ISETP.GT.U32.AND P4, PT, R26, R15, PT ;  /* 0x0000000f1a00720c */ /* 0x000fc40003f84070 */
[----:B------:R-:W-:Y:S01]  /*9510*/  IADD3 R3, R2, 0xa2, RZ ;  /* 0x000000a202037810 */ /* 0x000fe20007ffe0ff */
[----:B------:R-:W-:Y:S01]  /*9520*/  IMAD.HI.U32 R9, R0, R4, RZ ;  /* 0x0000000400097227 */ /* 0x000fe200078e00ff */
[----:B------:R-:W-:Y:S02]  /*9530*/  IADD3 R5, R2, 0xa4, RZ ;  /* 0x000000a402057810 */ /* 0x000fe40007ffe0ff */
[----:B------:R-:W-:Y:S01]  /*9540*/  IABS R8, R3 ;  /* 0x0000000300087213 */ /* 0x000fe20000000000 */
[----:B0-----:R-:W-:Y:S01]  /*9550*/  IMAD.MOV.U32 R7, RZ, RZ, R13 ;  /* 0x000000ffff077224 */ /* 0x001fe200078e000d */
[----:B------:R-:W-:Y:S01]  /*9560*/  IABS R10, R5 ;  /* 0x00000005000a7213 */ /* 0x000fe20000000000 */
[----:B------:R-:W-:Y:S01]  /*9570*/  IMAD.MOV R9, RZ, RZ, -R9 ;  /* 0x000000ffff097224 */ /* 0x000fe200078e0a09 */
[----:B------:R-:W-:Y:S01]  /*9580*/  ISETP.GE.AND P2, PT, R5, RZ, PT ;  /* 0x000000ff0500720c */ /* 0x000fe20003f46270 */
[----:B------:R-:W-:Y:S01]  /*9590*/  @!P1 IMAD.MOV R7, RZ, RZ, -R7 ;  /* 0x000000ffff079224 */ /* 0x000fe200078e0a07 */
[C---:B------:R-:W-:Y:S01]  /*95a0*/  ISETP.GT.U32.AND P1, PT, R26.reuse, R12, PT ;  /* 0x0000000c1a00720c */ /* 0x040fe20003f24070 */
[----:B------:R-:W-:Y:S01]  /*95b0*/  IMAD R13, R26, R9, R4 ;  /* 0x000000091a0d7224 */ /* 0x000fe200078e0204 */
[----:B------:R-:W-:Y:S01]  /*95c0*/  IADD3 R9, R2, 0x9e, RZ ;  /* 0x0000009e02097810 */ /* 0x000fe20007ffe0ff */
[----:B------:R-:W-:Y:S01]  /*95d0*/  @!P4 IMAD.IADD R15, R15, 0x1, -R26 ;  /* 0x000000010f0fc824 */ /* 0x000fe200078e0a1a */
[----:B------:R0:W-:Y:S01]  /*95e0*/  STL [R1+0xa4], R7 ;  /* 0x0000a40701007387 */ /* 0x0001e20000100800 */
[----:B------:R-:W-:Y:S01]  /*95f0*/  IMAD.HI.U32 R5, R0, R8, RZ ;  /* 0x0000000800057227 */ /* 0x000fe200078e00ff */
[----:B------:R-:W-:-:S02]  /*9600*/  IADD3 R4, R2, 0x9a, RZ ;  /* 0x0000009a02047810 */ /* 0x000fc40007ffe0ff */
[----:B------:R-:W-:Y:S01]  /*9610*/  ISETP.GT.U32.AND P4, PT, R26, R15, PT ;  /* 0x0000000f1a00720c */ /* 0x000fe20003f84070 */
[----:B------:R-:W-:Y:S01]  /*9620*/  IMAD.MOV R5, RZ, RZ, -R5 ;  /* 0x000000ffff057224 */ /* 0x000fe200078e0a05 */
[----:B------:R-:W-:Y:S01]  /*9630*/  IABS R14, R9 ;  /* 0x00000009000e7213 */ /* 0x000fe20000000000 */
[----:B------:R-:W-:Y:S01]  /*9640*/  @!P6 IMAD.MOV R6, RZ, RZ, -R6 ;  /* 0x000000ffff06e224 */ /* 0x000fe200078e0a06 */
[----:B------:R-:W-:Y:S01]  /*9650*/  ISETP.GE.AND P6, PT, R3, RZ, PT ;  /* 0x000000ff0300720c */ /* 0x000fe20003fc6270 */
[----:B------:R-:W-:Y:S01]  /*9660*/  @!P1 IMAD.IADD R12, R12, 0x1, -R26 ;  /* 0x000000010c0c9824 */ /* 0x000fe200078e0a1a */
[----:B------:R-:W-:Y:S01]  /*9670*/  ISETP.GT.U32.AND P1, PT, R26, R13, PT ;  /* 0x0000000d1a00720c */ /* 0x000fe20003f24070 */
[----:B0-----:R-:W-:Y:S01]  /*9680*/  IMAD.HI.U32 R7, R0, R10, RZ ;  /* 0x0000000a00077227 */ /* 0x001fe200078e00ff */
[----:B------:R-:W-:Y:S01]  /*9690*/  IADD3 R3, R2, 0xa0, RZ ;  /* 0x000000a002037810 */ /* 0x000fe20007ffe0ff */
[----:B------:R0:W-:Y:S02]  /*96a0*/  STL [R1+0x108], R6 ;  /* 0x0001080601007387 */ /* 0x0001e40000100800 */
[----:B------:R-:W-:-:S02]  /*96b0*/  IMAD.MOV R7, RZ, RZ, -R7 ;  /* 0x000000ffff077224 */ /* 0x000fc400078e0a07 */
[C---:B------:R-:W-:Y:S01]  /*96c0*/  IMAD R8, R26.reuse, R5, R8 ;  /* 0x000000051a087224 */ /* 0x040fe200078e0208 */
[----:B------:R-:W-:Y:S01]  /*96d0*/  IABS R5, R3 ;  /* 0x0000000300057213 */ /* 0x000fe20000000000 */
[----:B------:R-:W-:Y:S01]  /*96e0*/  IMAD R10, R26, R7, R10 ;  /* 0x000000071a0a7224 */ /* 0x000fe200078e020a */
[----:B------:R-:W-:Y:S01]  /*96f0*/  IADD3 R7, R2, 0x9c, RZ ;  /* 0x0000009c02077810 */ /* 0x000fe20007ffe0ff */
[----:B------:R-:W-:Y:S02]  /*9700*/  IMAD.MOV.U32 R16, RZ, RZ, R12 ;  /* 0x000000ffff107224 */ /* 0x000fe400078e000c */
[--C-:B------:R-:W-:Y:S01]  /*9710*/  @!P1 IMAD.IADD R13, R13, 0x1, -R26.reuse ;  /* 0x000000010d0d9824 */ /* 0x100fe200078e0a1a */
[C---:B------:R-:W-:Y:S01]  /*9720*/  ISETP.GT.U32.AND P1, PT, R26.reuse, R8, PT ;  /* 0x000000081a00720c */ /* 0x040fe20003f24070 */
[----:B------:R-:W-:Y:S01]  /*9730*/  @!P4 IMAD.IADD R15, R15, 0x1, -R26 ;  /* 0x000000010f0fc824 */ /* 0x000fe200078e0a1a */
[C---:B------:R-:W-:Y:S01]  /*9740*/  ISETP.GT.U32.AND P4, PT, R26.reuse, R10, PT ;  /* 0x0000000a1a00720c */ /* 0x040fe20003f84070 */
[----:B------:R-:W-:Y:S01]  /*9750*/  @!P5 IMAD.MOV R16, RZ, RZ, -R16 ;  /* 0x000000ffff10d224 */ /* 0x000fe200078e0a10 */
[----:B------:R-:W-:Y:S01]  /*9760*/  ISETP.GT.U32.AND P5, PT, R26, R13, PT ;  /* 0x0000000d1a00720c */ /* 0x000fe20003fa4070 */
[----:B------:R-:W-:Y:S01]  /*9770*/  IMAD.HI.U32 R12, R0, R5, RZ ;  /* 0x00000005000c7227 */ /* 0x000fe200078e00ff */
[----:B------:R-:W-:-:S02]  /*9780*/  IABS R11, R7 ;  /* 0x00000007000b7213 */ /* 0x000fc40000000000 */
[----:B0-----:R-:W-:Y:S01]  /*9790*/  IABS R6, R4 ;  /* 0x0000000400067213 */ /* 0x001fe20000000000 */
[----:B------:R-:W-:Y:S01]  /*97a0*/  IMAD.MOV R12, RZ, RZ, -R12 ;  /* 0x000000ffff0c7224 */ /* 0x000fe200078e0a0c */
[----:B------:R-:W-:Y:S01]  /*97b0*/  STL [R1+0xb8], R16 ;  /* 0x0000b81001007387 */ /* 0x000fe20000100800 */
[----:B------:R-:W-:Y:S01]  /*97c0*/  @!P0 IMAD.MOV R15, RZ, RZ, -R15 ;  /* 0x000000ffff0f8224 */ /* 0x000fe200078e0a0f */
[----:B------:R-:W-:Y:S01]  /*97d0*/  ISETP.GE.AND P0, PT, R3, RZ, PT ;  /* 0x000000ff0300720c */ /* 0x000fe20003f06270 */
[--C-:B------:R-:W-:Y:S02]  /*97e0*/  @!P1 IMAD.IADD R8, R8, 0x1, -R26.reuse ;  /* 0x0000000108089824 */ /* 0x100fe400078e0a1a */
[----:B------:R-:W-:Y:S01]  /*97f0*/  IMAD R3, R26, R12, R5 ;  /* 0x0000000c1a037224 */ /* 0x000fe200078e0205 */
[----:B------:R0:W-:Y:S01]  /*9800*/  STL [R1+0x100], R15 ;  /* 0x0001000f01007387 */ /* 0x0001e20000100800 */
[--C-:B------:R-:W-:Y:S01]  /*9810*/  @!P4 IMAD.IADD R10, R10, 0x1, -R26.reuse ;  /* 0x000000010a0ac824 */ /* 0x100fe200078e0a1a */
[C---:B------:R-:W-:Y:S01]  /*9820*/  ISETP.GT.U32.AND P1, PT, R26.reuse, R8, PT ;  /* 0x000000081a00720c */ /* 0x040fe20003f24070 */
[----:B------:R-:W-:Y:S01]  /*9830*/  @!P5 IMAD.IADD R13, R13, 0x1, -R26 ;  /* 0x000000010d0dd824 */ /* 0x000fe200078e0a1a */
[----:B------:R-:W-:Y:S01]  /*9840*/  ISETP.GT.U32.AND P5, PT, R26, R3, PT ;  /* 0x000000031a00720c */ /* 0x000fe20003fa4070 */
[----:B------:R-:W-:Y:S01]  /*9850*/  IMAD.HI.U32 R5, R0, R11, RZ ;  /* 0x0000000b00057227 */ /* 0x000fe200078e00ff */
[----:B------:R-:W-:-:S03]  /*9860*/  ISETP.GT.U32.AND P4, PT, R26, R10, PT ;  /* 0x0000000a1a00720c */ /* 0x000fc60003f84070 */
        /* <DEDUP_REMOVED lines=8> */
[--C-:B------:R-:W-:Y:S01]  /*98f0*/  @!P5 IMAD.IADD R3, R3, 0x1, -R26.reuse ;  /* 0x000000010303d824 */ /* 0x100fe200078e0a1a */
[----:B------:R-:W-:Y:S01]  /*9900*/  ISETP.GT.U32.AND P1, PT, R26, R11, PT ;  /* 0x0000000b1a00720c */ /* 0x000fe20003f24070 */
        /* <DEDUP_REMOVED lines=9> */
[----:B------:R-:W-:Y:S01]  /*99a0*/  @!P3 IMAD.MOV R16, RZ, RZ, -R16 ;  /* 0x000000ffff10b224 */ /* 0x000fe200078e0a10 */
[C---:B------:R-:W-:Y:S01]  /*99b0*/  ISETP.GT.U32.AND P3, PT, R26.reuse, R9, PT ;  /* 0x000000091a00720c */ /* 0x040fe20003f64070 */
[----:B------:R-:W-:Y:S01]  /*99c0*/  @!P6 IMAD.MOV R13, RZ, RZ, -R13 ;  /* 0x000000ffff0de224 */ /* 0x000fe200078e0a0d */
[----:B------:R-:W-:Y:S01]  /*99d0*/  ISETP.GT.U32.AND P6, PT, R26, R6, PT ;  /* 0x000000061a00720c */ /* 0x000fe20003fc4070 */
[----:B------:R-:W-:Y:S01]  /*99e0*/  IMAD.MOV.U32 R14, RZ, RZ, R10 ;  /* 0x000000ffff0e7224 */ /* 0x000fe200078e000a */
[----:B------:R-:W-:Y:S01]  /*99f0*/  STL [R1+0xe0], R16 ;  /* 0x0000e01001007387 */ /* 0x000fe20000100800 */
[----:B------:R-:W-:Y:S01]  /*9a00*/  IMAD.MOV.U32 R10, RZ, RZ, R12 ;  /* 0x000000ffff0a7224 */ /* 0x000fe200078e000c */
[----:B------:R-:W-:Y:S01]  /*9a10*/  IABS R12, R8 ;  /* 0x00000008000c7213 */ /* 0x000fe20000000000 */
[----:B------:R-:W-:Y:S01]  /*9a20*/  @!P2 IMAD.MOV R14, RZ, RZ, -R14 ;  /* 0x000000ffff0ea224 */ /* 0x000fe200078e0a0e */
[----:B------:R-:W-:Y:S01]  /*9a30*/  ISETP.GE.AND P2, PT, R7, RZ, PT ;  /* 0x000000ff0700720c */ /* 0x000fe20003f46270 */
[----:B------:R-:W-:-:S03]  /*9a40*/  IMAD.HI.U32 R7, R0, R10, RZ ;  /* 0x0000000a00077227 */ /* 0x000fc600078e00ff */
[----:B------:R-:W-:Y:S01]  /*9a50*/  STL [R1+0xe8], R14 ;  /* 0x0000e80e01007387 */ /* 0x000fe20000100800 */
[--C-:B------:R-:W-:Y:S02]  /*9a60*/  @!P1 IMAD.IADD R11, R11, 0x1, -R26.reuse ;  /* 0x000000010b0b9824 */ /* 0x100fe400078e0a1a */
[--C-:B------:R-:W-:Y:S01]  /*9a70*/  @!P5 IMAD.IADD R3, R3, 0x1, -R26.reuse ;  /* 0x000000010303d824 */ /* 0x100fe200078e0a1a */
[----:B------:R0:W-:Y:S01]  /*9a80*/  STL [R1+0xf0], R13 ;  /* 0x0000f00d01007387 */ /* 0x0001e20000100800 */
[----:B------:R-:W-:Y:S01]  /*9a90*/  IMAD.MOV R7, RZ, RZ, -R7 ;  /* 0x000000ffff077224 */ /* 0x000fe200078e0a07 */
[----:B------:R-:W-:Y:S01]  /*9aa0*/  ISETP.GE.AND P5, PT, R4, RZ, PT ;  /* 0x000000ff0400720c */ /* 0x000fe20003fa6270 */
[--C-:B------:R-:W-:Y:S01]  /*9ab0*/  @!P3 IMAD.IADD R9, R9, 0x1, -R26.reuse ;  /* 0x000000010909b824 */ /* 0x100fe200078e0a1a */
[----:B------:R-:W-:Y:S01]  /*9ac0*/  ISETP.GE.AND P3, PT, R5, RZ, PT ;  /* 0x000000ff0500720c */ /* 0x000fe20003f66270 */
[----:B------:R-:W-:Y:S01]  /*9ad0*/  @!P6 IMAD.IADD R6, R6, 0x1, -R26 ;  /* 0x000000010606e824 */ /* 0x000fe200078e0a1a */
[C---:B------:R-:W-:Y:S01]  /*9ae0*/  ISETP.GT.U32.AND P6, PT, R26.reuse, R11, PT ;  /* 0x0000000b1a00720c */ /* 0x040fe20003fc4070 */
[C---:B------:R-:W-:Y:S01]  /*9af0*/  IMAD R10, R26.reuse, R7, R10 ;  /* 0x000000071a0a7224 */ /* 0x040fe200078e020a */
[----:B------:R-:W-:Y:S01]  /*9b00*/  ISETP.GT.U32.AND P1, PT, R26, R9, PT ;  /* 0x000000091a00720c */ /* 0x000fe20003f24070 */
[----:B------:R-:W-:Y:S01]  /*9b10*/  IMAD.HI.U32 R7, R0, R12, RZ ;  /* 0x0000000c00077227 */ /* 0x000fe200078e00ff */
[----:B------:R-:W-:-:S02]  /*9b20*/  IADD3 R5, R2, 0x94, RZ ;  /* 0x0000009402057810 */ /* 0x000fc40007ffe0ff */
[C---:B------:R-:W-:Y:S01]  /*9b30*/  IADD3 R4, R2.reuse, 0x92, RZ ;  /* 0x0000009202047810 */ /* 0x040fe20007ffe0ff */
[----:B0-----:R-:W-:Y:S01]  /*9b40*/  IMAD.MOV.U32 R13, RZ, RZ, R3 ;  /* 0x000000ffff0d7224 */ /* 0x001fe200078e0003 */
[----:B------:R-:W-:Y:S01]  /*9b50*/  IADD3 R3, R2, 0x90, RZ ;  /* 0x0000009002037810 */ /* 0x000fe20007ffe0ff */
[----:B------:R-:W-:Y:S02]  /*9b60*/  IMAD.MOV R7, RZ, RZ, -R7 ;  /* 0x000000ffff077224 */ /* 0x000fe400078e0a07 */
[----:B------:R-:W-:Y:S01]  /*9b70*/  @!P0 IMAD.MOV R13, RZ, RZ, -R13 ;  /* 0x000000ffff0d8224 */ /* 0x000fe200078e0a0d */
[C---:B------:R-:W-:Y:S01]  /*9b80*/  ISETP.GT.U32.AND P0, PT, R26.reuse, R6, PT ;  /* 0x000000061a00720c */ /* 0x040fe20003f04070 */
[C---:B------:R-:W-:Y:S01]  /*9b90*/  IMAD R12, R26.reuse, R7, R12 ;  /* 0x000000071a0c7224 */ /* 0x040fe200078e020c */
[----:B------:R-:W-:Y:S01]  /*9ba0*/  IABS R14, R3 ;  /* 0x00000003000e7213 */ /* 0x000fe20000000000 */
        /* <DEDUP_REMOVED lines=14> */
[----:B------:R-:W-:Y:S02]  /*9c90*/  IMAD.MOV R14, RZ, RZ, -R14 ;  /* 0x000000ffff0e7224 */ /* 0x000fe400078e0a0e */
[--C-:B------:R-:W-:Y:S02]  /*9ca0*/  @!P6 IMAD.IADD R12, R12, 0x1, -R26.reuse ;  /* 0x000000010c0ce824 */ /* 0x100fe400078e0a1a */
[----:B------:R-:W-:Y:S02]  /*9cb0*/  IMAD.MOV R9, RZ, RZ, -R15 ;  /* 0x000000ffff097224 */ /* 0x000fe400078e0a0f */
[----:B------:R-:W-:Y:S01]  /*9cc0*/  IMAD R13, R26, R14, R13 ;  /* 0x0000000e1a0d7224 */ /* 0x000fe200078e020d */
[----:B------:R-:W-:Y:S01]  /*9cd0*/  IADD3 R14, R2, 0x8e, RZ ;  /* 0x0000008e020e7810 */ /* 0x000fe20007ffe0ff */
[----:B------:R-:W-:Y:S01]  /*9ce0*/  @!P1 IMAD.IADD R10, R10, 0x1, -R26 ;  /* 0x000000010a0a9824 */ /* 0x000fe200078e0a1a */
[----:B------:R-:W-:Y:S01]  /*9cf0*/  ISETP.GE.AND P1, PT, R5, RZ, PT ;  /* 0x000000ff0500720c */ /* 0x000fe20003f26270 */
[----:B------:R-:W-:Y:S01]  /*9d00*/  @!P4 IMAD.MOV R16, RZ, RZ, -R16 ;  /* 0x000000ffff10c224 */ /* 0x000fe200078e0a10 */
[----:B------:R-:W-:Y:S01]  /*9d10*/  ISETP.GT.U32.AND P4, PT, R26, R12, PT ;  /* 0x0000000c1a00720c */ /* 0x000fe20003f84070 */
[----:B------:R-:W-:Y:S01]  /*9d20*/  IMAD.HI.U32 R5, R0, R8, RZ ;  /* 0x0000000800057227 */ /* 0x000fe200078e00ff */
[----:B------:R-:W-:-:S02]  /*9d30*/  ISETP.GT.U32.AND P2, PT, R26, R13, PT ;  /* 0x0000000d1a00720c */ /* 0x000fc40003f44070 */
[C---:B------:R-:W-:Y:S01]  /*9d40*/  ISETP.GT.U32.AND P6, PT, R26.reuse, R10, PT ;  /* 0x0000000a1a00720c */ /* 0x040fe20003fc4070 */
[----:B------:R-:W-:Y:S01]  /*9d50*/  IMAD R7, R26, R9, R7 ;  /* 0x000000091a077224 */ /* 0x000fe200078e0207 */
[----:B------:R0:W-:Y:S01]  /*9d60*/  STL [R1+0xe4], R16 ;  /* 0x0000e41001007387 */ /* 0x0001e20000100800 */
[----:B------:R-:W-:Y:S01]  /*9d70*/  IMAD.MOV R5, RZ, RZ, -R5 ;  /* 0x000000ffff057224 */ /* 0x000fe200078e0a05 */
[----:B------:R-:W-:Y:S01]  /*9d80*/  IADD3 R9, R2, 0x8a, RZ ;  /* 0x0000008a02097810 */ /* 0x000fe20007ffe0ff */
[----:B------:R-:W-:Y:S01]  /*9d90*/  @!P5 IMAD.MOV R6, RZ, RZ, -R6 ;  /* 0x000000ffff06d224 */ /* 0x000fe200078e0a06 */
[C---:B------:R-:W-:Y:S01]  /*9da0*/  ISETP.GT.U32.AND P5, PT, R26.reuse, R7, PT ;  /* 0x000000071a00720c */ /* 0x040fe20003fa4070 */
[----:B------:R-:W-:Y:S01]  /*9db0*/  IMAD R8, R26, R5, R8 ;  /* 0x000000051a087224 */ /* 0x000fe200078e0208 */
[----:B------:R-:W-:Y:S01]  /*9dc0*/  IABS R5, R14 ;  /* 0x0000000e00057213 */ /* 0x000fe20000000000 */
[--C-:B------:R-:W-:Y:S01]  /*9dd0*/  @!P4 IMAD.IADD R12, R12, 0x1, -R26.reuse ;  /* 0x000000010c0cc824 */ /* 0x100fe200078e0a1a */
[----:B------:R-:W-:Y:S01]  /*9de0*/  STL [R1+0xcc], R11 ;  /* 0x0000cc0b01007387 */ /* 0x000fe20000100800 */
[--C-:B------:R-:W-:Y:S01]  /*9df0*/  @!P2 IMAD.IADD R13, R13, 0x1, -R26.reuse ;  /* 0x000000010d0da824 */ /* 0x100fe200078e0a1a */
[----:B------:R-:W-:Y:S01]  /*9e00*/  ISETP.GT.U32.AND P4, PT, R26, R8, PT ;  /* 0x000000081a00720c */ /* 0x000fe20003f84070 */
[----:B------:R-:W-:Y:S01]  /*9e10*/  @!P6 IMAD.IADD R10, R10, 0x1, -R26 ;  /* 0x000000010a0ae824 */ /* 0x000fe200078e0a1a */
[----:B------:R-:W-:Y:S01]  /*9e20*/  ISETP.GE.AND P6, PT, R4, RZ, PT ;  /* 0x000000ff0400720c */ /* 0x000fe20003fc6270 */
[----:B------:R1:W-:Y:S01]  /*9e30*/  STL [R1+0xd0], R6 ;  /* 0x0000d00601007387 */ /* 0x0003e20000100800 */
[----:B------:R-:W-:Y:S01]  /*9e40*/  IADD3 R4, R2, 0x8c, RZ ;  /* 0x0000008c02047810 */ /* 0x000fe20007ffe0ff */
[----:B------:R-:W-:Y:S01]  /*9e50*/  @!P0 IMAD.MOV R12, RZ, RZ, -R12 ;  /* 0x000000ffff0c8224 */ /* 0x000fe200078e0a0c */
[----:B------:R-:W-:Y:S01]  /*9e60*/  ISETP.GE.AND P2, PT, R3, RZ, PT ;  /* 0x000000ff0300720c */ /* 0x000fe20003f46270 */
[----:B------:R-:W-:Y:S01]  /*9e70*/  @!P5 IMAD.IADD R7, R7, 0x1, -R26 ;  /* 0x000000010707d824 */ /* 0x000fe200078e0a1a */
[----:B------:R-:W-:Y:S01]  /*9e80*/  ISETP.GT.U32.AND P5, PT, R26, R13, PT ;  /* 0x0000000d1a00720c */ /* 0x000fe20003fa4070 */
[----:B------:R-:W-:Y:S01]  /*9e90*/  IMAD.HI.U32 R3, R0, R5, RZ ;  /* 0x0000000500037227 */ /* 0x000fe200078e00ff */
[----:B0-----:R-:W-:-:S02]  /*9ea0*/  IABS R16, R9 ;  /* 0x0000000900107213 */ /* 0x001fc40000000000 */
[----:B-1----:R-:W-:Y:S01]  /*9eb0*/  IABS R6, R4 ;  /* 0x0000000400067213 */ /* 0x002fe20000000000 */
[----:B------:R-:W-:Y:S02]  /*9ec0*/  IMAD.MOV R3, RZ, RZ, -R3 ;  /* 0x000000ffff037224 */ /* 0x000fe400078e0a03 */
[----:B------:R-:W-:Y:S01]  /*9ed0*/  @!P4 IMAD.IADD R8, R8, 0x1, -R26 ;  /* 0x000000010808c824 */ /* 0x000fe200078e0a1a */
[----:B------:R-:W-:Y:S01]  /*9ee0*/  ISETP.GT.U32.AND P4, PT, R26, R7, PT ;  /* 0x000000071a00720c */ /* 0x000fe20003f84070 */
[----:B------:R-:W-:Y:S02]  /*9ef0*/  IMAD.MOV.U32 R11, RZ, RZ, R10 ;  /* 0x000000ffff0b7224 */ /* 0x000fe400078e000a */
        /* <DEDUP_REMOVED lines=13> */
[----:B------:R-:W-:Y:S02]  /*9fd0*/  IMAD.MOV R17, RZ, RZ, -R17 ;  /* 0x000000ffff117224 */ /* 0x000fe400078e0a11 */
[----:B------:R-:W-:Y:S01]  /*9fe0*/  @!P5 IMAD.IADD R5, R5, 0x1, -R26 ;  /* 0x000000010505d824 */ /* 0x000fe200078e0a1a */
[----:B------:R-:W-:Y:S01]  /*9ff0*/  ISETP.GE.AND P5, PT, R4, RZ, PT ;  /* 0x000000ff0400720c */ /* 0x000fe20003fa6270 */
[----:B------:R-:W-:Y:S01]  /*a000*/  IMAD R4, R26, R17, R16 ;  /* 0x000000111a047224 */ /* 0x000fe200078e0210 */
[----:B------:R0:W-:Y:S01]  /*a010*/  STL [R1+0xd4], R11 ;  /* 0x0000d40b01007387 */ /* 0x0001e20000100800 */
[----:B------:R-:W-:Y:S01]  /*a020*/  IMAD.HI.U32 R15, R0, R10, RZ ;  /* 0x0000000a000f7227 */ /* 0x000fe200078e00ff */
[----:B------:R-:W-:Y:S02]  /*a030*/  ISETP.GT.U32.AND P0, PT, R26, R5, PT ;  /* 0x000000051a00720c */ /* 0x000fe40003f04070 */
[----:B------:R-:W-:Y:S01]  /*a040*/  STL [R1+0xc8], R12 ;  /* 0x0000c80c01007387 */ /* 0x000fe20000100800 */
[--C-:B------:R-:W-:Y:S01]  /*a050*/  @!P4 IMAD.IADD R6, R6, 0x1, -R26.reuse ;  /* 0x000000010606c824 */ /* 0x100fe200078e0a1a */
[----:B------:R-:W-:Y:S01]  /*a060*/  ISETP.GT.U32.AND P4, PT, R26, R4, PT ;  /* 0x000000041a00720c */ /* 0x000fe20003f84070 */
[----:B------:R-:W-:Y:S01]  /*a070*/  @!P3 IMAD.IADD R8, R8, 0x1, -R26 ;  /* 0x000000010808b824 */ /* 0x000fe200078e0a1a */
[----:B------:R-:W-:Y:S01]  /*a080*/  ISETP.GE.AND P3, PT, R14, RZ, PT ;  /* 0x000000ff0e00720c */ /* 0x000fe20003f66270 */
[----:B------:R-:W-:Y:S01]  /*a090*/  IMAD.MOV.U32 R18, RZ, RZ, R13 ;  /* 0x000000ffff127224 */ /* 0x000fe200078e000d */
[C---:B0-----:R-:W-:Y:S01]  /*a0a0*/  IADD3 R11, R2.reuse, 0x86, RZ ;  /* 0x00000086020b7810 */ /* 0x041fe20007ffe0ff */
[----:B------:R-:W-:Y:S01]  /*a0b0*/  IMAD.MOV R15, RZ, RZ, -R15 ;  /* 0x000000ffff0f7224 */ /* 0x000fe200078e0a0f */
[----:B------:R-:W-:Y:S01]  /*a0c0*/  IADD3 R13, R2, 0x78, RZ ;  /* 0x00000078020d7810 */ /* 0x000fe20007ffe0ff */
[----:B------:R-:W-:Y:S01]  /*a0d0*/  @!P1 IMAD.MOV R18, RZ, RZ, -R18 ;  /* 0x000000ffff129224 */ /* 0x000fe200078e0a12 */
[----:B------:R-:W-:Y:S01]  /*a0e0*/  IABS R14, R11 ;  /* 0x0000000b000e7213 */ /* 0x000fe20000000000 */
[----:B------:R-:W-:Y:S01]  /*a0f0*/  @!P2 IMAD.MOV R8, RZ, RZ, -R8 ;  /* 0x000000ffff08a224 */ /* 0x000fe200078e0a08 */
[----:B------:R-:W-:Y:S01]  /*a100*/  ISETP.GE.AND P2, PT, R3, RZ, PT ;  /* 0x000000ff0300720c */ /* 0x000fe20003f46270 */
[----:B------:R-:W-:Y:S01]  /*a110*/  @!P6 IMAD.MOV R7, RZ, RZ, -R7 ;  /* 0x000000ffff07e224 */ /* 0x000fe200078e0a07 */
[C---:B------:R-:W-:Y:S01]  /*a120*/  ISETP.GT.U32.AND P1, PT, R26.reuse, R6, PT ;  /* 0x000000061a00720c */ /* 0x040fe20003f24070 */
[----:B------:R-:W-:Y:S01]  /*a130*/  IMAD R10, R26, R15, R10 ;  /* 0x0000000f1a0a7224 */ /* 0x000fe200078e020a */
[----:B------:R-:W-:Y:S01]  /*a140*/  IADD3 R3, R2, 0x84, RZ ;  /* 0x0000008402037810 */ /* 0x000fe20007ffe0ff */
[--C-:B------:R-:W-:Y:S01]  /*a150*/  @!P0 IMAD.IADD R5, R5, 0x1, -R26.reuse ;  /* 0x0000000105058824 */ /* 0x100fe200078e0a1a */
[----:B------:R-:W-:Y:S01]  /*a160*/  ISETP.GE.AND P6, PT, R9, RZ, PT ;  /* 0x000000ff0900720c */ /* 0x000fe20003fc6270 */
[----:B------:R-:W-:Y:S01]  /*a170*/  STL [R1+0xc4], R18 ;  /* 0x0000c41201007387 */ /* 0x000fe20000100800 */
[----:B------:R-:W-:Y:S01]  /*a180*/  @!P4 IMAD.IADD R4, R4, 0x1, -R26 ;  /* 0x000000010404c824 */ /* 0x000fe200078e0a1a */
[----:B------:R-:W-:Y:S01]  /*a190*/  ISETP.GT.U32.AND P0, PT, R26, R10, PT ;  /* 0x0000000a1a00720c */ /* 0x000fe20003f04070 */
[----:B------:R-:W-:Y:S01]  /*a1a0*/  IMAD.MOV.U32 R9, RZ, RZ, R5 ;  /* 0x000000ffff097224 */ /* 0x000fe200078e0005 */
[----:B------:R0:W-:Y:S01]  /*a1b0*/  STL [R1+0xc0], R7 ;  /* 0x0000c00701007387 */ /* 0x0001e20000100800 */
[----:B------:R-:W-:-:S02]  /*a1c0*/  IABS R16, R3 ;  /* 0x0000000300107213 */ /* 0x000fc40000000000 */
[----:B------:R-:W-:Y:S01]  /*a1d0*/  @!P3 IMAD.MOV R9, RZ, RZ, -R9 ;  /* 0x000000ffff09b224 */ /* 0x000fe200078e0a09 */
[----:B------:R-:W-:Y:S01]  /*a1e0*/  ISETP.GT.U32.AND P3, PT, R26, R4, PT ;  /* 0x000000041a00720c */ /* 0x000fe20003f64070 */
[----:B------:R-:W-:Y:S01]  /*a1f0*/  @!P1 IMAD.IADD R6, R6, 0x1, -R26 ;  /* 0x0000000106069824 */ /* 0x000fe200078e0a1a */
[----:B------:R1:W-:Y:S01]  /*a200*/  STL [R1+0xbc], R8 ;  /* 0x0000bc0801007387 */ /* 0x0003e20000100800 */
[C---:B------:R-:W-:Y:S01]  /*a210*/  IMAD.HI.U32 R5, R0.reuse, R16, RZ ;  /* 0x0000001000057227 */ /* 0x040fe200078e00ff */
[----:B------:R-:W-:Y:S02]  /*a220*/  ISETP.GE.AND P4, PT, R3, RZ, PT ;  /* 0x000000ff0300720c */ /* 0x000fe40003f86270 */
[----:B------:R2:W-:Y:S01]  /*a230*/  STL [R1+0xb4], R9 ;  /* 0x0000b40901007387 */ /* 0x0005e20000100800 */
[----:B0-----:R-:W-:Y:S01]  /*a240*/  IMAD.HI.U32 R7, R0, R14, RZ ;  /* 0x0000000e00077227 */ /* 0x001fe200078e00ff */
[C---:B------:R-:W-:Y:S02]  /*a250*/  IADD3 R3, R2.reuse, 0x7e, RZ ;  /* 0x0000007e02037810 */ /* 0x040fe40007ffe0ff */
[----:B------:R-:W-:Y:S01]  /*a260*/  ISETP.GE.AND P1, PT, R11, RZ, PT ;  /* 0x000000ff0b00720c */ /* 0x000fe20003f26270 */
[----:B------:R-:W-:Y:S01]  /*a270*/  IMAD.MOV R7, RZ, RZ, -R7 ;  /* 0x000000ffff077224 */ /* 0x000fe200078e0a07 */
[----:B-1----:R-:W-:Y:S01]  /*a280*/  IADD3 R8, R2, 0x82, RZ ;  /* 0x0000008202087810 */ /* 0x002fe20007ffe0ff */
[----:B------:R-:W-:-:S02]  /*a290*/  IMAD.MOV R5, RZ, RZ, -R5 ;  /* 0x000000ffff057224 */ /* 0x000fc400078e0a05 */
[----:B------:R-:W-:Y:S01]  /*a2a0*/  IMAD R17, R26, R7, R14 ;  /* 0x000000071a117224 */ /* 0x000fe200078e020e */
[----:B------:R-:W-:Y:S01]  /*a2b0*/  IADD3 R7, R2, 0x80, RZ ;  /* 0x0000008002077810 */ /* 0x000fe20007ffe0ff */
[----:B------:R-:W-:Y:S01]  /*a2c0*/  @!P0 IMAD.IADD R10, R10, 0x1, -R26 ;  /* 0x000000010a0a8824 */ /* 0x000fe200078e0a1a */
[----:B------:R-:W-:Y:S01]  /*a2d0*/  IABS R15, R8 ;  /* 0x00000008000f7213 */ /* 0x000fe20000000000 */
[----:B------:R-:W-:Y:S01]  /*a2e0*/  @!P5 IMAD.MOV R6, RZ, RZ, -R6 ;  /* 0x000000ffff06d224 */ /* 0x000fe200078e0a06 */
[C---:B------:R-:W-:Y:S01]  /*a2f0*/  ISETP.GT.U32.AND P5, PT, R26.reuse, R17, PT ;  /* 0x000000111a00720c */ /* 0x040fe20003fa4070 */
[C---:B------:R-:W-:Y:S01]  /*a300*/  IMAD R16, R26.reuse, R5, R16 ;  /* 0x000000051a107224 */ /* 0x040fe200078e0210 */
[----:B------:R-:W-:Y:S01]  /*a310*/  ISETP.GT.U32.AND P0, PT, R26, R10, PT ;  /* 0x0000000a1a00720c */ /* 0x000fe20003f04070 */
[----:B------:R-:W-:Y:S01]  /*a320*/  @!P3 IMAD.IADD R4, R4, 0x1, -R26 ;  /* 0x000000010404b824 */ /* 0x000fe200078e0a1a */
[----:B------:R-:W-:Y:S01]  /*a330*/  IABS R12, R7 ;  /* 0x00000007000c7213 */ /* 0x000fe20000000000 */
[----:B------:R0:W-:Y:S01]  /*a340*/  STL [R1+0xac], R6 ;  /* 0x0000ac0601007387 */ /* 0x0001e20000100800 */
[----:B------:R-:W-:Y:S01]  /*a350*/  ISETP.GT.U32.AND P3, PT, R26, R16, PT ;  /* 0x000000101a00720c */ /* 0x000fe20003f64070 */
[----:B--2---:R-:W-:Y:S01]  /*a360*/  IMAD.MOV.U32 R9, RZ, RZ, R4 ;  /* 0x000000ffff097224 */ /* 0x004fe200078e0004 */
[----:B------:R-:W-:Y:S01]  /*a370*/  IABS R14, R3 ;  /* 0x00000003000e7213 */ /* 0x000fe20000000000 */
[----:B------:R-:W-:Y:S01]  /*a380*/  IMAD.HI.U32 R5, R0, R15, RZ ;  /* 0x0000000f00057227 */ /* 0x000fe200078e00ff */
[----:B------:R-:W-:-:S03]  /*a390*/  IADD3 R4, R2, 0x7a, RZ ;  /* 0x0000007a02047810 */ /* 0x000fc60007ffe0ff */
[----:B------:R-:W-:Y:S01]  /*a3a0*/  @!P5 IMAD.IADD R17, R17, 0x1, -R26 ;  /* 0x000000011111d824 */ /* 0x000fe200078e0a1a */
[----:B------:R-:W-:Y:S01]  /*a3b0*/  ISETP.GE.AND P5, PT, R7, RZ, PT ;  /* 0x000000ff0700720c */ /* 0x000fe20003fa6270 */
[----:B0-----:R-:W-:Y:S01]  /*a3c0*/  IMAD.HI.U32 R6, R0, R12, RZ ;  /* 0x0000000c00067227 */ /* 0x001fe200078e00ff */
[----:B------:R-:W-:-:S03]  /*a3d0*/  IADD3 R7, R2, 0x7c, RZ ;  /* 0x0000007c02077810 */ /* 0x000fc60007ffe0ff */
[--C-:B------:R-:W-:Y:S01]  /*a3e0*/  @!P0 IMAD.IADD R10, R10, 0x1, -R26.reuse ;  /* 0x000000010a0a8824 */ /* 0x100fe200078e0a1a */
[----:B------:R-:W-:Y:S01]  /*a3f0*/  ISETP.GE.AND P0, PT, R8, RZ, PT ;  /* 0x000000ff0800720c */ /* 0x000fe20003f06270 */
[----:B------:R-:W-:Y:S02]  /*a400*/  @!P3 IMAD.IADD R16, R16, 0x1, -R26 ;  /* 0x000000011010b824 */ /* 0x000fe400078e0a1a */
[----:B------:R-:W-:Y:S01]  /*a410*/  @!P6 IMAD.MOV R9, RZ, RZ, -R9 ;  /* 0x000000ffff09e224 */ /* 0x000fe200078e0a09 */
[C---:B------:R-:W-:Y:S01]  /*a420*/  ISETP.GT.U32.AND P6, PT, R26.reuse, R17, PT ;  /* 0x000000111a00720c */ /* 0x040fe20003fc4070 */
[----:B------:R-:W-:Y:S01]  /*a430*/  IMAD.MOV R6, RZ, RZ, -R6 ;  /* 0x000000ffff067224 */ /* 0x000fe200078e0a06 */
[C---:B------:R-:W-:Y:S01]  /*a440*/  ISETP.GT.U32.AND P3, PT, R26.reuse, R16, PT ;  /* 0x000000101a00720c */ /* 0x040fe20003f64070 */
[----:B------:R-:W-:Y:S01]  /*a450*/  IMAD.MOV R8, RZ, RZ, -R5 ;  /* 0x000000ffff087224 */ /* 0x000fe200078e0a05 */
[----:B------:R0:W-:Y:S01]  /*a460*/  STL [R1+0xa8], R9 ;  /* 0x0000a80901007387 */ /* 0x0001e20000100800 */
[----:B------:R-:W-:-:S02]  /*a470*/  IMAD R12, R26, R6, R12 ;  /* 0x000000061a0c7224 */ /* 0x000fc400078e020c */
[----:B------:R-:W-:-:S04]  /*a480*/  IMAD.HI.U32 R5, R0, R14, RZ ;  /* 0x0000000e00057227 */ /* 0x000fc800078e00ff */
[C---:B------:R-:W-:Y:S01]  /*a490*/  IMAD R15, R26.reuse, R8, R15 ;  /* 0x000000081a0f7224 */ /* 0x040fe200078e020f */
[----:B------:R-:W-:Y:S01]  /*a4a0*/  IABS R8, R7 ;  /* 0x0000000700087213 */ /* 0x000fe20000000000 */
[----:B------:R-:W-:Y:S01]  /*a4b0*/  IMAD.MOV.U32 R6, RZ, RZ, R10 ;  /* 0x000000ffff067224 */ /* 0x000fe200078e000a */
[----:B0-----:R-:W-:Y:S01]  /*a4c0*/  IABS R9, R13 ;  /* 0x0000000d00097213 */ /* 0x001fe20000000000 */
[----:B------:R-:W-:Y:S02]  /*a4d0*/  IMAD.MOV R5, RZ, RZ, -R5 ;  /* 0x000000ffff057224 */ /* 0x000fe400078e0a05 */
[----:B------:R-:W-:Y:S01]  /*a4e0*/  @!P2 IMAD.MOV R6, RZ, RZ, -R6 ;  /* 0x000000ffff06a224 */ /* 0x000fe200078e0a06 */
[C---:B------:R-:W-:Y:S01]  /*a4f0*/  ISETP.GT.U32.AND P2, PT, R26.reuse, R15, PT ;  /* 0x0000000f1a00720c */ /* 0x040fe20003f44070 */
[C---:B------:R-:W-:Y:S01]  /*a500*/  IMAD R14, R26.reuse, R5, R14 ;  /* 0x000000051a0e7224 */ /* 0x040fe200078e020e */
[----:B------:R-:W-:Y:S01]  /*a510*/  IABS R5, R4 ;  /* 0x0000000400057213 */ /* 0x000fe20000000000 */
[--C-:B------:R-:W-:Y:S01]  /*a520*/  @!P6 IMAD.IADD R17, R17, 0x1, -R26.reuse ;  /* 0x000000011111e824 */ /* 0x100fe200078e0a1a */
[----:B------:R-:W-:Y:S01]  /*a530*/  ISETP.GT.U32.AND P6, PT, R26, R12, PT ;  /* 0x0000000c1a00720c */ /* 0x000fe20003fc4070 */
[----:B------:R-:W-:Y:S01]  /*a540*/  @!P3 IMAD.IADD R16, R16, 0x1, -R26 ;  /* 0x000000011010b824 */ /* 0x000fe200078e0a1a */
[----:B------:R-:W-:Y:S01]  /*a550*/  ISETP.GT.U32.AND P3, PT, R26, R14, PT ;  /* 0x0000000e1a00720c */ /* 0x000fe20003f64070 */
[----:B------:R-:W-:Y:S01]  /*a560*/  IMAD.HI.U32 R11, R0, R8, RZ ;  /* 0x00000008000b7227 */ /* 0x000fe200078e00ff */
[----:B------:R0:W-:Y:S03]  /*a570*/  STL [R1+0xb0], R6 ;  /* 0x0000b00601007387 */ /* 0x0001e60000100800 */
[----:B------:R-:W-:-:S02]  /*a580*/  IMAD.MOV R11, RZ, RZ, -R11 ;  /* 0x000000ffff0b7224 */ /* 0x000fc400078e0a0b */
[--C-:B------:R-:W-:Y:S01]  /*a590*/  @!P2 IMAD.IADD R15, R15, 0x1, -R26.reuse ;  /* 0x000000010f0fa824 */ /* 0x100fe200078e0a1a */
[----:B------:R-:W-:Y:S01]  /*a5a0*/  ISETP.GE.AND P2, PT, R3, RZ, PT ;  /* 0x000000ff0300720c */ /* 0x000fe20003f46270 */
[----:B------:R-:W-:Y:S02]  /*a5b0*/  IMAD.MOV.U32 R3, RZ, RZ, R9 ;  /* 0x000000ffff037224 */ /* 0x000fe400078e0009 */
[--C-:B------:R-:W-:Y:S01]  /*a5c0*/  @!P6 IMAD.IADD R12, R12, 0x1, -R26.reuse ;  /* 0x000000010c0ce824 */ /* 0x100fe200078e0a1a */
[----:B------:R-:W-:Y:S01]  /*a5d0*/  ISETP.GT.U32.AND P6, PT, R26, R15, PT ;  /* 0x0000000f1a00720c */ /* 0x000fe20003fc4070 */
[----:B------:R-:W-:Y:S01]  /*a5e0*/  @!P3 IMAD.IADD R14, R14, 0x1, -R26 ;  /* 0x000000010e0eb824 */ /* 0x000fe200078e0a1a */
[----:B0-----:R-:W-:Y:S01]  /*a5f0*/  IADD3 R6, R2, 0x76, RZ ;  /* 0x0000007602067810 */ /* 0x001fe20007ffe0ff */
[----:B------:R-:W-:Y:S01]  /*a600*/  IMAD.HI.U32 R9, R0, R5, RZ ;  /* 0x0000000500097227 */ /* 0x000fe200078e00ff */
[----:B------:R-:W-:Y:S02]  /*a610*/  ISETP.GT.U32.AND P3, PT, R26, R12, PT ;  /* 0x0000000c1a00720c */ /* 0x000fe40003f64070 */
[----:B------:R-:W-:Y:S01]  /*a620*/  IABS R10, R6 ;  /* 0x00000006000a7213 */ /* 0x000fe20000000000 */
[----:B------:R-:W-:-:S02]  /*a630*/  IMAD.MOV R9, RZ, RZ, -R9 ;  /* 0x000000ffff097224 */ /* 0x000fc400078e0a09 */
[C---:B------:R-:W-:Y:S02]  /*a640*/  IMAD R8, R26.reuse, R11, R8 ;  /* 0x0000000b1a087224 */ /* 0x040fe400078e0208 */
[----:B------:R-:W-:Y:S01]  /*a650*/  IMAD R5, R26, R9, R5 ;  /* 0x000000091a057224 */ /* 0x000fe200078e0205 */
[----:B------:R-:W-:Y:S01]  /*a660*/  IADD3 R9, R2, 0x74, RZ ;  /* 0x0000007402097810 */ /* 0x000fe20007ffe0ff */
[--C-:B------:R-:W-:Y:S01]  /*a670*/  @!P6 IMAD.IADD R15, R15, 0x1, -R26.reuse ;  /* 0x000000010f0fe824 */ /* 0x100fe200078e0a1a */
[----:B------:R-:W-:Y:S01]  /*a680*/  ISETP.GT.U32.AND P6, PT, R26, R8, PT ;  /* 0x000000081a00720c */ /* 0x000fe20003fc4070 */
[----:B------:R-:W-:Y:S02]  /*a690*/  IMAD.MOV.U32 R19, RZ, RZ, R17 ;  /* 0x000000ffff137224 */ /* 0x000fe400078e0011 */
[----:B------:R-:W-:Y:S01]  /*a6a0*/  @!P3 IMAD.IADD R12, R12, 0x1, -R26 ;  /* 0x000000010c0cb824 */ /* 0x000fe200078e0a1a */
[C---:B------:R-:W-:Y:S01]  /*a6b0*/  ISETP.GT.U32.AND P3, PT, R26.reuse, R5, PT ;  /* 0x000000051a00720c */ /* 0x040fe20003f64070 */
[----:B------:R-:W-:Y:S01]  /*a6c0*/  @!P1 IMAD.MOV R19, RZ, RZ, -R19 ;  /* 0x000000ffff139224 */ /* 0x000fe200078e0a13 */
[----:B------:R-:W-:Y:S01]  /*a6d0*/  ISETP.GT.U32.AND P1, PT, R26, R14, PT ;  /* 0x0000000e1a00720c */ /* 0x000fe20003f24070 */
[----:B------:R-:W-:-:S02]  /*a6e0*/  IMAD.MOV.U32 R18, RZ, RZ, R16 ;  /* 0x000000ffff127224 */ /* 0x000fc400078e0010 */
[C---:B------:R-:W-:Y:S01]  /*a6f0*/  IMAD.HI.U32 R11, R0.reuse, R3, RZ ;  /* 0x00000003000b7227 */ /* 0x040fe200078e00ff */
[----:B------:R-:W-:Y:S03]  /*a700*/  STL [R1+0x70], R19 ;  /* 0x0000701301007387 */ /* 0x000fe60000100800 */
[----:B------:R-:W-:Y:S01]  /*a710*/  @!P4 IMAD.MOV R18, RZ, RZ, -R18 ;  /* 0x000000ffff12c224 */ /* 0x000fe200078e0a12 */
[----:B------:R-:W-:Y:S01]  /*a720*/  ISETP.GE.AND P4, PT, R7, RZ, PT ;  /* 0x000000ff0700720c */ /* 0x000fe20003f86270 */
[----:B------:R-:W-:-:S03]  /*a730*/  IMAD.HI.U32 R7, R0, R10, RZ ;  /* 0x0000000a00077227 */ /* 0x000fc600078e00ff */
[----:B------:R-:W-:Y:S01]  /*a740*/  STL [R1+0x78], R18 ;  /* 0x0000781201007387 */ /* 0x000fe20000100800 */
[----:B------:R-:W-:Y:S02]  /*a750*/  IMAD.MOV R11, RZ, RZ, -R11 ;  /* 0x000000ffff0b7224 */ /* 0x000fe400078e0a0b */
[--C-:B------:R-:W-:Y:S02]  /*a760*/  @!P6 IMAD.IADD R8, R8, 0x1, -R26.reuse ;  /* 0x000000010808e824 */ /* 0x100fe400078e0a1a */
[----:B------:R-:W-:Y:S02]  /*a770*/  IMAD.MOV R7, RZ, RZ, -R7 ;  /* 0x000000ffff077224 */ /* 0x000fe400078e0a07 */
[C---:B------:R-:W-:Y:S01]  /*a780*/  IMAD R3, R26.reuse, R11, R3 ;  /* 0x0000000b1a037224 */ /* 0x040fe200078e0203 */
[----:B------:R-:W-:Y:S01]  /*a790*/  IABS R11, R9 ;  /* 0x00000009000b7213 */ /* 0x000fe20000000000 */
[----:B------:R-:W-:Y:S02]  /*a7a0*/  IMAD.MOV.U32 R16, RZ, RZ, R15 ;  /* 0x000000ffff107224 */ /* 0x000fe400078e000f */
[--C-:B------:R-:W-:Y:S01]  /*a7b0*/  @!P3 IMAD.IADD R5, R5, 0x1, -R26.reuse ;  /* 0x000000010505b824 */ /* 0x100fe200078e0a1a */
[----:B------:R-:W-:Y:S01]  /*a7c0*/  ISETP.GT.U32.AND P3, PT, R26, R8, PT ;  /* 0x000000081a00720c */ /* 0x000fe20003f64070 */
[----:B------:R-:W-:Y:S01]  /*a7d0*/  @!P1 IMAD.IADD R14, R14, 0x1, -R26 ;  /* 0x000000010e0e9824 */ /* 0x000fe200078e0a1a */
[----:B------:R-:W-:Y:S01]  /*a7e0*/  ISETP.GE.AND P1, PT, R4, RZ, PT ;  /* 0x000000ff0400720c */ /* 0x000fe20003f26270 */
[----:B------:R-:W-:Y:S01]  /*a7f0*/  IMAD R10, R26, R7, R10 ;  /* 0x000000071a0a7224 */ /* 0x000fe200078e020a */
[----:B------:R-:W-:Y:S01]  /*a800*/  IADD3 R4, R2, 0x72, RZ ;  /* 0x0000007202047810 */ /* 0x000fe20007ffe0ff */
[----:B------:R-:W-:Y:S01]  /*a810*/  @!P0 IMAD.MOV R16, RZ, RZ, -R16 ;  /* 0x000000ffff108224 */ /* 0x000fe200078e0a10 */
[C---:B------:R-:W-:Y:S01]  /*a820*/  ISETP.GT.U32.AND P6, PT, R26.reuse, R3, PT ;  /* 0x000000031a00720c */ /* 0x040fe20003fc4070 */
[----:B------:R-:W-:Y:S01]  /*a830*/  IMAD.MOV.U32 R15, RZ, RZ, R12 ;  /* 0x000000ffff0f7224 */ /* 0x000fe200078e000c */
[----:B------:R-:W-:Y:S01]  /*a840*/  ISETP.GT.U32.AND P0, PT, R26, R5, PT ;  /* 0x000000051a00720c */ /* 0x000fe20003f04070 */
[----:B------:R-:W-:Y:S01]  /*a850*/  IMAD.HI.U32 R12, R0, R11, RZ ;  /* 0x0000000b000c7227 */ /* 0x000fe200078e00ff */
[----:B------:R-:W-:Y:S01]  /*a860*/  IABS R7, R4 ;  /* 0x0000000400077213 */ /* 0x000fe20000000000 */
[----:B------:R0:W-:Y:S02]  /*a870*/  STL [R1+0x84], R16 ;  /* 0x0000841001007387 */ /* 0x0001e40000100800 */
[----:B------:R-:W-:Y:S01]  /*a880*/  @!P5 IMAD.MOV R15, RZ, RZ, -R15 ;  /* 0x000000ffff0fd224 */ /* 0x000fe200078e0a0f */
[----:B------:R-:W-:Y:S01]  /*a890*/  ISETP.GT.U32.AND P5, PT, R26, R10, PT ;  /* 0x0000000a1a00720c */ /* 0x000fe20003fa4070 */
[----:B------:R-:W-:Y:S01]  /*a8a0*/  @!P2 IMAD.MOV R14, RZ, RZ, -R14 ;  /* 0x000000ffff0ea224 */ /* 0x000fe200078e0a0e */
[----:B------:R-:W-:Y:S01]  /*a8b0*/  ISETP.GE.AND P2, PT, R13, RZ, PT ;  /* 0x000000ff0d00720c */ /* 0x000fe20003f46270 */
[----:B------:R-:W-:Y:S01]  /*a8c0*/  IMAD.HI.U32 R13, R0, R7, RZ ;  /* 0x00000007000d7227 */ /* 0x000fe200078e00ff */
[----:B------:R1:W-:Y:S03]  /*a8d0*/  STL [R1+0xa0], R15 ;  /* 0x0000a00f01007387 */ /* 0x0003e60000100800 */
[----:B------:R-:W-:Y:S01]  /*a8e0*/  IMAD.MOV R12, RZ, RZ, -R12 ;  /* 0x000000ffff0c7224 */ /* 0x000fe200078e0a0c */
[----:B------:R2:W-:Y:S01]  /*a8f0*/  STL [R1+0x88], R14 ;  /* 0x0000880e01007387 */ /* 0x0005e20000100800 */
[--C-:B------:R-:W-:Y:S01]  /*a900*/  @!P3 IMAD.IADD R8, R8, 0x1, -R26.reuse ;  /* 0x000000010808b824 */ /* 0x100fe200078e0a1a */
[----:B------:R-:W-:Y:S01]  /*a910*/  ISETP.GE.AND P3, PT, R6, RZ, PT ;  /* 0x000000ff0600720c */ /* 0x000fe20003f66270 */
[--C-:B------:R-:W-:Y:S01]  /*a920*/  @!P6 IMAD.IADD R3, R3, 0x1, -R26.reuse ;  /* 0x000000010303e824 */ /* 0x100fe200078e0a1a */
[C---:B0-----:R-:W-:Y:S01]  /*a930*/  IADD3 R16, R2.reuse, 0x62, RZ ;  /* 0x0000006202107810 */ /* 0x041fe20007ffe0ff */
[----:B------:R-:W-:Y:S01]  /*a940*/  IMAD.MOV R13, RZ, RZ, -R13 ;  /* 0x000000ffff0d7224 */ /* 0x000fe200078e0a0d */
[----:B-1----:R-:W-:Y:S01]  /*a950*/  IADD3 R15, R2, 0x68, RZ ;  /* 0x00000068020f7810 */ /* 0x002fe20007ffe0ff */
[----:B------:R-:W-:Y:S01]  /*a960*/  @!P0 IMAD.IADD R5, R5, 0x1, -R26 ;  /* 0x0000000105058824 */ /* 0x000fe200078e0a1a */
[----:B------:R-:W-:Y:S01]  /*a970*/  ISETP.GE.AND P0, PT, R9, RZ, PT ;  /* 0x000000ff0900720c */ /* 0x000fe20003f06270 */
[C---:B------:R-:W-:Y:S01]  /*a980*/  IMAD R6, R26.reuse, R12, R11 ;  /* 0x0000000c1a067224 */ /* 0x040fe200078e020b */
[----:B------:R-:W-:Y:S01]  /*a990*/  ISETP.GT.U32.AND P6, PT, R26, R3, PT ;  /* 0x000000031a00720c */ /* 0x000fe20003fc4070 */
[----:B--2---:R-:W-:Y:S01]  /*a9a0*/  IMAD.MOV.U32 R14, RZ, RZ, R8 ;  /* 0x000000ffff0e7224 */ /* 0x004fe200078e0008 */
[----:B------:R-:W-:Y:S01]  /*a9b0*/  IADD3 R8, R2, 0x70, RZ ;  /* 0x0000007002087810 */ /* 0x000fe20007ffe0ff */
[----:B------:R-:W-:-:S02]  /*a9c0*/  @!P5 IMAD.IADD R10, R10, 0x1, -R26 ;  /* 0x000000010a0ad824 */ /* 0x000fc400078e0a1a */
[C---:B------:R-:W-:Y:S02]  /*a9d0*/  IMAD R7, R26.reuse, R13, R7 ;  /* 0x0000000d1a077224 */ /* 0x040fe400078e0207 */
[----:B------:R-:W-:Y:S01]  /*a9e0*/  @!P4 IMAD.MOV R14, RZ, RZ, -R14 ;  /* 0x000000ffff0ec224 */ /* 0x000fe200078e0a0e */
[C---:B------:R-:W-:Y:S01]  /*a9f0*/  ISETP.GT.U32.AND P4, PT, R26.reuse, R6, PT ;  /* 0x000000061a00720c */ /* 0x040fe20003f84070 */
[----:B------:R-:W-:Y:S01]  /*aa00*/  IMAD.MOV.U32 R9, RZ, RZ, R5 ;  /* 0x000000ffff097224 */ /* 0x000fe200078e0005 */
[C---:B------:R-:W-:Y:S02]  /*aa10*/  ISETP.GT.U32.AND P5, PT, R26.reuse, R10, PT ;  /* 0x0000000a1a00720c */ /* 0x040fe40003fa4070 */
[----:B------:R-:W-:Y:S01]  /*aa20*/  IABS R5, R8 ;  /* 0x0000000800057213 */ /* 0x000fe20000000000 */
[----:B------:R-:W-:Y:S01]  /*aa30*/  @!P1 IMAD.MOV R9, RZ, RZ, -R9 ;  /* 0x000000ffff099224 */ /* 0x000fe200078e0a09 */
[----:B------:R-:W-:Y:S01]  /*aa40*/  ISETP.GT.U32.AND P1, PT, R26, R7, PT ;  /* 0x000000071a00720c */ /* 0x000fe20003f24070 */
[----:B------:R-:W-:Y:S01]  /*aa50*/  @!P6 IMAD.IADD R3, R3, 0x1, -R26 ;  /* 0x000000010303e824 */ /* 0x000fe200078e0a1a */
[----:B------:R-:W-:Y:S01]  /*aa60*/  STL [R1+0x8c], R14 ;  /* 0x00008c0e01007387 */ /* 0x000fe20000100800 */
[----:B------:R-:W-:-:S02]  /*aa70*/  ISETP.GE.AND P6, PT, R4, RZ, PT ;  /* 0x000000ff0400720c */ /* 0x000fc40003fc6270 */
[----:B------:R-:W-:Y:S01]  /*aa80*/  @!P2 IMAD.MOV R3, RZ, RZ, -R3 ;  /* 0x000000ffff03a224 */ /* 0x000fe200078e0a03 */
[----:B------:R-:W-:Y:S01]  /*aa90*/  ISETP.GE.AND P2, PT, R8, RZ, PT ;  /* 0x000000ff0800720c */ /* 0x000fe20003f46270 */
[--C-:B------:R-:W-:Y:S01]  /*aaa0*/  @!P4 IMAD.IADD R6, R6, 0x1, -R26.reuse ;  /* 0x000000010606c824 */ /* 0x100fe200078e0a1a */
[----:B------:R0:W-:Y:S01]  /*aab0*/  STL [R1+0x90], R9 ;  /* 0x0000900901007387 */ /* 0x0001e20000100800 */
[--C-:B------:R-:W-:Y:S01]  /*aac0*/  @!P5 IMAD.IADD R10, R10, 0x1, -R26.reuse ;  /* 0x000000010a0ad824 */ /* 0x100fe200078e0a1a */
[----:B------:R-:W-:Y:S01]  /*aad0*/  IADD3 R4, R2, 0x6c, RZ ;  /* 0x0000006c02047810 */ /* 0x000fe20007ffe0ff */
[----:B------:R-:W-:Y:S01]  /*aae0*/  IMAD.HI.U32 R8, R0, R5, RZ ;  /* 0x0000000500087227 */ /* 0x000fe200078e00ff */
[----:B------:R-:W-:Y:S01]  /*aaf0*/  ISETP.GT.U32.AND P4, PT, R26, R6, PT ;  /* 0x000000061a00720c */ /* 0x000fe20003f84070 */
[----:B------:R1:W-:Y:S02]  /*ab00*/  STL [R1+0x9c], R3 ;  /* 0x00009c0301007387 */ /* 0x0003e40000100800 */
[----:B------:R-:W-:-:S02]  /*ab10*/  @!P1 IMAD.IADD R7, R7, 0x1, -R26 ;  /* 0x0000000107079824 */ /* 0x000fc400078e0a1a */
[----:B------:R-:W-:Y:S01]  /*ab20*/  IMAD.MOV.U32 R11, RZ, RZ, R10 ;  /* 0x000000ffff0b7224 */ /* 0x000fe200078e000a */
[----:B0-----:R-:W-:Y:S01]  /*ab30*/  IADD3 R9, R2, 0x6e, RZ ;  /* 0x0000006e02097810 */ /* 0x001fe20007ffe0ff */
[----:B------:R-:W-:Y:S01]  /*ab40*/  IMAD.MOV R8, RZ, RZ, -R8 ;  /* 0x000000ffff087224 */ /* 0x000fe200078e0a08 */
[----:B------:R-:W-:Y:S01]  /*ab50*/  ISETP.GT.U32.AND P1, PT, R26, R7, PT ;  /* 0x000000071a00720c */ /* 0x000fe20003f24070 */
[----:B------:R-:W-:Y:S01]  /*ab60*/  @!P3 IMAD.MOV R11, RZ, RZ, -R11 ;  /* 0x000000ffff0bb224 */ /* 0x000fe200078e0a0b */
[----:B------:R-:W-:Y:S02]  /*ab70*/  ISETP.GE.AND P5, PT, R9, RZ, PT ;  /* 0x000000ff0900720c */ /* 0x000fe40003fa6270 */
[----:B------:R-:W-:Y:S01]  /*ab80*/  IABS R9, R9 ;  /* 0x0000000900097213 */ /* 0x000fe20000000000 */
[----:B------:R-:W-:Y:S01]  /*ab90*/  @!P4 IMAD.IADD R6, R6, 0x1, -R26 ;  /* 0x000000010606c824 */ /* 0x000fe200078e0a1a */
[----:B-1----:R-:W-:Y:S01]  /*aba0*/  IABS R3, R4 ;  /* 0x0000000400037213 */ /* 0x002fe20000000000 */
[----:B------:R0:W-:Y:S01]  /*abb0*/  STL [R1+0x380], R11 ;  /* 0x0003800b01007387 */ /* 0x0001e20000100800 */
[----:B------:R-:W-:Y:S01]  /*abc0*/  ISETP.GE.AND P3, PT, R4, RZ, PT ;  /* 0x000000ff0400720c */ /* 0x000fe20003f66270 */
[----:B------:R-:W-:Y:S01]  /*abd0*/  IMAD R4, R26, R8, R5 ;  /* 0x000000081a047224 */ /* 0x000fe200078e0205 */
[----:B------:R-:W-:Y:S01]  /*abe0*/  IADD3 R8, R2, 0x6a, RZ ;  /* 0x0000006a02087810 */ /* 0x000fe20007ffe0ff */
[----:B------:R-:W-:-:S03]  /*abf0*/  IMAD.HI.U32 R10, R0, R9, RZ ;  /* 0x00000009000a7227 */ /* 0x000fc600078e00ff */
[----:B------:R-:W-:Y:S01]  /*ac00*/  ISETP.GT.U32.AND P4, PT, R26, R4, PT ;  /* 0x000000041a00720c */ /* 0x000fe20003f84070 */
[----:B------:R-:W-:Y:S01]  /*ac10*/  IMAD.MOV R10, RZ, RZ, -R10 ;  /* 0x000000ffff0a7224 */ /* 0x000fe200078e0a0a */
[----:B------:R-:W-:Y:S01]  /*ac20*/  IABS R29, R8 ;  /* 0x00000008001d7213 */ /* 0x000fe20000000000 */
[----:B------:R-:W-:Y:S01]  /*ac30*/  @!P1 IMAD.IADD R7, R7, 0x1, -R26 ;  /* 0x0000000107079824 */ /* 0x000fe200078e0a1a */
[----:B------:R-:W-:Y:S01]  /*ac40*/  ISETP.GE.AND P1, PT, R8, RZ, PT ;  /* 0x000000ff0800720c */ /* 0x000fe20003f26270 */
[----:B------:R-:W-:Y:S01]  /*ac50*/  IMAD R9, R26, R10, R9 ;  /* 0x0000000a1a097224 */ /* 0x000fe200078e0209 */
[C---:B------:R-:W-:Y:S01]  /*ac60*/  IADD3 R8, R2.reuse, 0x60, RZ ;  /* 0x0000006002087810 */ /* 0x040fe20007ffe0ff */
[----:B0-----:R-:W-:Y:S01]  /*ac70*/  IMAD.MOV.U32 R11, RZ, RZ, R7 ;  /* 0x000000ffff0b7224 */ /* 0x001fe200078e0007 */
[----:B------:R-:W-:Y:S01]  /*ac80*/  IADD3 R7, R2, 0x64, RZ ;  /* 0x0000006402077810 */ /* 0x000fe20007ffe0ff */
[----:B------:R-:W-:Y:S01]  /*ac90*/  IMAD.HI.U32 R5, R0, R3, RZ ;  /* 0x0000000300057227 */ /* 0x000fe200078e00ff */
[----:B------:R-:W-:-:S02]  /*aca0*/  IABS R10, R16 ;  /* 0x00000010000a7213 */ /* 0x000fc40000000000 */
[----:B------:R-:W-:Y:S01]  /*acb0*/  IABS R13, R7 ;  /* 0x00000007000d7213 */ /* 0x000fe20000000000 */
[----:B------:R-:W-:Y:S01]  /*acc0*/  @!P6 IMAD.MOV R11, RZ, RZ, -R11 ;  /* 0x000000ffff0be224 */ /* 0x000fe200078e0a0b */
[----:B------:R-:W-:Y:S01]  /*acd0*/  ISETP.GT.U32.AND P6, PT, R26, R9, PT ;  /* 0x000000091a00720c */ /* 0x000fe20003fc4070 */
[----:B------:R-:W-:Y:S02]  /*ace0*/  @!P4 IMAD.IADD R4, R4, 0x1, -R26 ;  /* 0x000000010404c824 */ /* 0x000fe400078e0a1a */
[----:B------:R-:W-:Y:S02]  /*acf0*/  IMAD.MOV R5, RZ, RZ, -R5 ;  /* 0x000000ffff057224 */ /* 0x000fe400078e0a05 */
[----:B------:R-:W-:Y:S01]  /*ad00*/  IMAD.MOV.U32 R12, RZ, RZ, R6 ;  /* 0x000000ffff0c7224 */ /* 0x000fe200078e0006 */
[C---:B------:R-:W-:Y:S01]  /*ad10*/  ISETP.GT.U32.AND P4, PT, R26.reuse, R4, PT ;  /* 0x000000041a00720c */ /* 0x040fe20003f84070 */
[----:B------:R-:W-:Y:S01]  /*ad20*/  IMAD R3, R26, R5, R3 ;  /* 0x000000051a037224 */ /* 0x000fe200078e0203 */
[----:B------:R-:W-:Y:S01]  /*ad30*/  IADD3 R5, R2, 0x66, RZ ;  /* 0x0000006602057810 */ /* 0x000fe20007ffe0ff */
[----:B------:R-:W-:-:S03]  /*ad40*/  IMAD.HI.U32 R6, R0, R29, RZ ;  /* 0x0000001d00067227 */ /* 0x000fc600078e00ff */
[----:B------:R-:W-:Y:S01]  /*ad50*/  IABS R14, R5 ;  /* 0x00000005000e7213 */ /* 0x000fe20000000000 */
[----:B------:R-:W-:Y:S02]  /*ad60*/  @!P6 IMAD.IADD R9, R9, 0x1, -R26 ;  /* 0x000000010909e824 */ /* 0x000fe400078e0a1a */
[----:B------:R-:W-:Y:S01]  /*ad70*/  @!P0 IMAD.MOV R12, RZ, RZ, -R12 ;  /* 0x000000ffff0c8224 */ /* 0x000fe200078e0a0c */
[----:B------:R-:W-:Y:S01]  /*ad80*/  ISETP.GE.AND P0, PT, R15, RZ, PT ;  /* 0x000000ff0f00720c */ /* 0x000fe20003f06270 */
[----:B------:R-:W-:Y:S01]  /*ad90*/  IMAD.MOV R6, RZ, RZ, -R6 ;  /* 0x000000ffff067224 */ /* 0x000fe200078e0a06 */
[----:B------:R-:W-:Y:S01]  /*ada0*/  ISETP.GT.U32.AND P6, PT, R26, R9, PT ;  /* 0x000000091a00720c */ /* 0x000fe20003fc4070 */
[----:B------:R-:W-:Y:S01]  /*adb0*/  @!P4 IMAD.IADD R4, R4, 0x1, -R26 ;  /* 0x000000010404c824 */ /* 0x000fe200078e0a1a */
[C---:B------:R-:W-:Y:S01]  /*adc0*/  ISETP.GT.U32.AND P4, PT, R26.reuse, R3, PT ;  /* 0x000000031a00720c */ /* 0x040fe20003f84070 */
[----:B------:R-:W-:Y:S01]  /*add0*/  IMAD R29, R26, R6, R29 ;  /* 0x000000061a1d7224 */ /* 0x000fe200078e021d */
[----:B------:R-:W-:Y:S01]  /*ade0*/  IABS R15, R15 ;  /* 0x0000000f000f7213 */ /* 0x000fe20000000000 */
[----:B------:R0:W-:Y:S01]  /*adf0*/  STL [R1+0x98], R12 ;  /* 0x0000980c01007387 */ /* 0x0001e20000100800 */
[----:B------:R-:W-:-:S03]  /*ae00*/  IMAD.MOV.U32 R18, RZ, RZ, R4 ;  /* 0x000000ffff127224 */ /* 0x000fc600078e0004 */
[C---:B------:R-:W-:Y:S01]  /*ae10*/  IMAD.HI.U32 R6, R0.reuse, R15, RZ ;  /* 0x0000000f00067227 */ /* 0x040fe200078e00ff */
[----:B------:R1:W-:Y:S03]  /*ae20*/  STL [R1+0x354], R11 ;  /* 0x0003540b01007387 */ /* 0x0003e60000100800 */
[----:B------:R-:W-:Y:S02]  /*ae30*/  IMAD.MOV R6, RZ, RZ, -R6 ;  /* 0x000000ffff067224 */ /* 0x000fe400078e0a06 */
[----:B0-----:R-:W-:-:S04]  /*ae40*/  IMAD.HI.U32 R12, R0, R14, RZ ;  /* 0x0000000e000c7227 */ /* 0x001fc800078e00ff */
[----:B------:R-:W-:Y:S01]  /*ae50*/  @!P6 IMAD.IADD R9, R9, 0x1, -R26 ;  /* 0x000000010909e824 */ /* 0x000fe200078e0a1a */
[----:B------:R-:W-:Y:S01]  /*ae60*/  ISETP.GT.U32.AND P6, PT, R26, R29, PT ;  /* 0x0000001d1a00720c */ /* 0x000fe20003fc4070 */
[----:B------:R-:W-:Y:S02]  /*ae70*/  IMAD.MOV R12, RZ, RZ, -R12 ;  /* 0x000000ffff0c7224 */ /* 0x000fe400078e0a0c */
[----:B-1----:R-:W-:-:S04]  /*ae80*/  IMAD.HI.U32 R11, R0, R13, RZ ;  /* 0x0000000d000b7227 */ /* 0x002fc800078e00ff */
[----:B------:R-:W-:Y:S02]  /*ae90*/  @!P4 IMAD.IADD R3, R3, 0x1, -R26 ;  /* 0x000000010303c824 */ /* 0x000fe400078e0a1a */
[C---:B------:R-:W-:Y:S01]  /*aea0*/  IMAD R15, R26.reuse, R6, R15 ;  /* 0x000000061a0f7224 */ /* 0x040fe200078e020f */
[----:B------:R-:W-:Y:S01]  /*aeb0*/  IABS R6, R8 ;  /* 0x0000000800067213 */ /* 0x000fe20000000000 */
[C---:B------:R-:W-:Y:S01]  /*aec0*/  IMAD R14, R26.reuse, R12, R14 ;  /* 0x0000000c1a0e7224 */ /* 0x040fe200078e020e */
[C---:B------:R-:W-:Y:S01]  /*aed0*/  ISETP.GT.U32.AND P4, PT, R26.reuse, R3, PT ;  /* 0x000000031a00720c */ /* 0x040fe20003f84070 */
[----:B------:R-:W-:Y:S02]  /*aee0*/  IMAD.MOV R12, RZ, RZ, -R11 ;  /* 0x000000ffff0c7224 */ /* 0x000fe400078e0a0b */
[----:B------:R-:W-:Y:S01]  /*aef0*/  @!P2 IMAD.MOV R18, RZ, RZ, -R18 ;  /* 0x000000ffff12a224 */ /* 0x000fe200078e0a12 */
[C---:B------:R-:W-:Y:S01]  /*af00*/  ISETP.GT.U32.AND P2, PT, R26.reuse, R15, PT ;  /* 0x0000000f1a00720c */ /* 0x040fe20003f44070 */
[----:B------:R-:W-:Y:S01]  /*af10*/  IMAD R13, R26, R12, R13 ;  /* 0x0000000c1a0d7224 */ /* 0x000fe200078e020d */
[----:B------:R-:W-:Y:S01]  /*af20*/  IADD3 R12, R2, 0x5a, RZ ;  /* 0x0000005a020c7810 */ /* 0x000fe20007ffe0ff */
[----:B------:R-:W-:Y:S01]  /*af30*/  IMAD.MOV.U32 R17, RZ, RZ, R9 ;  /* 0x000000ffff117224 */ /* 0x000fe200078e0009 */
[----:B------:R-:W-:Y:S01]  /*af40*/  STL [R1+0x80], R18 ;  /* 0x0000801201007387 */ /* 0x000fe20000100800 */
[----:B------:R-:W-:Y:S01]  /*af50*/  @!P6 IMAD.IADD R29, R29, 0x1, -R26 ;  /* 0x000000011d1de824 */ /* 0x000fe200078e0a1a */
[----:B------:R-:W-:Y:S01]  /*af60*/  ISETP.GT.U32.AND P6, PT, R26, R13, PT ;  /* 0x0000000d1a00720c */ /* 0x000fe20003fc4070 */
[----:B------:R-:W-:-:S04]  /*af70*/  IMAD.HI.U32 R4, R0, R6, RZ ;  /* 0x0000000600047227 */ /* 0x000fc800078e00ff */
[----:B------:R-:W-:Y:S01]  /*af80*/  @!P5 IMAD.MOV R17, RZ, RZ, -R17 ;  /* 0x000000ffff11d224 */ /* 0x000fe200078e0a11 */
[C---:B------:R-:W-:Y:S01]  /*af90*/  ISETP.GT.U32.AND P5, PT, R26.reuse, R14, PT ;  /* 0x0000000e1a00720c */ /* 0x040fe20003fa4070 */
[----:B------:R-:W-:Y:S02]  /*afa0*/  IMAD.MOV R4, RZ, RZ, -R4 ;  /* 0x000000ffff047224 */ /* 0x000fe400078e0a04 */
[--C-:B------:R-:W-:Y:S01]  /*afb0*/  @!P4 IMAD.IADD R3, R3, 0x1, -R26.reuse ;  /* 0x000000010303c824 */ /* 0x100fe200078e0a1a */
[----:B------:R0:W-:Y:S01]  /*afc0*/  STL [R1+0x7c], R17 ;  /* 0x00007c1101007387 */ /* 0x0001e20000100800 */
[----:B------:R-:W-:Y:S01]  /*afd0*/  @!P2 IMAD.IADD R15, R15, 0x1, -R26 ;  /* 0x000000010f0fa824 */ /* 0x000fe200078e0a1a */
[----:B------:R-:W-:Y:S01]  /*afe0*/  ISETP.GT.U32.AND P2, PT, R26, R29, PT ;  /* 0x0000001d1a00720c */ /* 0x000fe20003f44070 */
[----:B------:R-:W-:Y:S01]  /*aff0*/  IMAD.HI.U32 R11, R0, R10, RZ ;  /* 0x0000000a000b7227 */ /* 0x000fe200078e00ff */
[----:B------:R-:W-:-:S03]  /*b000*/  ISETP.GE.AND P4, PT, R5, RZ, PT ;  /* 0x000000ff0500720c */ /* 0x000fc60003f86270 */
[----:B------:R-:W-:Y:S01]  /*b010*/  IMAD R6, R26, R4, R6 ;  /* 0x000000041a067224 */ /* 0x000fe200078e0206 */
[----:B------:R-:W-:Y:S01]  /*b020*/  IADD3 R4, R2, 0x5e, RZ ;  /* 0x0000005e02047810 */ /* 0x000fe20007ffe0ff */
[----:B------:R-:W-:Y:S02]  /*b030*/  IMAD.MOV R11, RZ, RZ, -R11 ;  /* 0x000000ffff0b7224 */ /* 0x000fe400078e0a0b */
[----:B0-----:R-:W-:Y:S01]  /*b040*/  IMAD.MOV.U32 R17, RZ, RZ, R3 ;  /* 0x000000ffff117224 */ /* 0x001fe200078e0003 */
[----:B------:R-:W-:Y:S01]  /*b050*/  IABS R5, R4 ;  /* 0x0000000400057213 */ /* 0x000fe20000000000 */
[----:B------:R-:W-:Y:S02]  /*b060*/  @!P6 IMAD.IADD R13, R13, 0x1, -R26 ;  /* 0x000000010d0de824 */ /* 0x000fe400078e0a1a */
[----:B------:R-:W-:Y:S02]  /*b070*/  @!P3 IMAD.MOV R17, RZ, RZ, -R17 ;  /* 0x000000ffff11b224 */ /* 0x000fe400078e0a11 */
[C---:B------:R-:W-:Y:S01]  /*b080*/  IMAD R9, R26.reuse, R11, R10 ;  /* 0x0000000b1a097224 */ /* 0x040fe200078e020a */
[----:B------:R-:W-:Y:S01]  /*b090*/  ISETP.GT.U32.AND P3, PT, R26, R13, PT ;  /* 0x0000000d1a00720c */ /* 0x000fe20003f64070 */
[--C-:B------:R-:W-:Y:S01]  /*b0a0*/  @!P5 IMAD.IADD R14, R14, 0x1, -R26.reuse ;  /* 0x000000010e0ed824 */ /* 0x100fe200078e0a1a */
[----:B------:R0:W-:Y:S01]  /*b0b0*/  STL [R1+0x74], R17 ;  /* 0x0000741101007387 */ /* 0x0001e20000100800 */
[----:B------:R-:W-:Y:S01]  /*b0c0*/  ISETP.GT.U32.AND P5, PT, R26, R15, PT ;  /* 0x0000000f1a00720c */ /* 0x000fe20003fa4070 */
[----:B------:R-:W-:Y:S01]  /*b0d0*/  @!P2 IMAD.IADD R29, R29, 0x1, -R26 ;  /* 0x000000011d1da824 */ /* 0x000fe200078e0a1a */
[----:B------:R-:W-:-:S02]  /*b0e0*/  IADD3 R11, R2, 0x5c, RZ ;  /* 0x0000005c020b7810 */ /* 0x000fc40007ffe0ff */
[C---:B------:R-:W-:Y:S01]  /*b0f0*/  ISETP.GT.U32.AND P6, PT, R26.reuse, R14, PT ;  /* 0x0000000e1a00720c */ /* 0x040fe20003fc4070 */
[----:B------:R-:W-:Y:S01]  /*b100*/  @!P1 IMAD.MOV R29, RZ, RZ, -R29 ;  /* 0x000000ffff1d9224 */ /* 0x000fe200078e0a1d */
[----:B------:R-:W-:Y:S02]  /*b110*/  ISETP.GT.U32.AND P2, PT, R26, R9, PT ;  /* 0x000000091a00720c */ /* 0x000fe40003f44070 */
[----:B------:R-:W-:Y:S01]  /*b120*/  IABS R3, R11 ;  /* 0x0000000b00037213 */ /* 0x000fe20000000000 */
[----:B0-----:R-:W-:Y:S01]  /*b130*/  IMAD.HI.U32 R17, R0, R5, RZ ;  /* 0x0000000500117227 */ /* 0x001fe200078e00ff */
[----:B------:R-:W-:Y:S01]  /*b140*/  IABS R10, R12 ;  /* 0x0000000c000a7213 */ /* 0x000fe20000000000 */
[----:B------:R-:W-:Y:S02]  /*b150*/  STL [R1+0xef0], R29 ;  /* 0x000ef01d01007387 */ /* 0x000fe40000100800 */
[----:B------:R-:W-:Y:S02]  /*b160*/  IMAD.MOV R17, RZ, RZ, -R17 ;  /* 0x000000ffff117224 */ /* 0x000fe400078e0a11 */
[----:B------:R-:W-:-:S02]  /*b170*/  @!P3 IMAD.IADD R13, R13, 0x1, -R26 ;  /* 0x000000010d0db824 */ /* 0x000fc400078e0a1a */
[----:B------:R-:W-:Y:S02]  /*b180*/  IMAD R5, R26, R17, R5 ;  /* 0x000000111a057224 */ /* 0x000fe400078e0205 */
[----:B------:R-:W-:-:S03]  /*b190*/  IMAD.HI.U32 R17, R0, R3, RZ ;  /* 0x0000000300117227 */ /* 0x000fc600078e00ff */
[C---:B------:R-:W-:Y:S01]  /*b1a0*/  ISETP.GT.U32.AND P3, PT, R26.reuse, R5, PT ;  /* 0x000000051a00720c */ /* 0x040fe20003f64070 */
[--C-:B------:R-:W-:Y:S01]  /*b1b0*/  @!P5 IMAD.IADD R15, R15, 0x1, -R26.reuse ;  /* 0x000000010f0fd824 */ /* 0x100fe200078e0a1a */
[----:B------:R-:W-:Y:S01]  /*b1c0*/  ISETP.GT.U32.AND P5, PT, R26, R6, PT ;  /* 0x000000061a00720c */ /* 0x000fe20003fa4070 */
[--C-:B------:R-:W-:Y:S01]  /*b1d0*/  @!P6 IMAD.IADD R14, R14, 0x1, -R26.reuse ;  /* 0x000000010e0ee824 */ /* 0x100fe200078e0a1a */
[----:B------:R-:W-:Y:S01]  /*b1e0*/  ISETP.GE.AND P6, PT, R7, RZ, PT ;  /* 0x000000ff0700720c */ /* 0x000fe20003fc6270 */
[----:B------:R-:W-:Y:S01]  /*b1f0*/  @!P2 IMAD.IADD R9, R9, 0x1, -R26 ;  /* 0x000000010909a824 */ /* 0x000fe200078e0a1a */
[----:B------:R-:W-:Y:S01]  /*b200*/  ISETP.GE.AND P2, PT, R16, RZ, PT ;  /* 0x000000ff1000720c */ /* 0x000fe20003f46270 */
[----:B------:R-:W-:Y:S02]  /*b210*/  IMAD.MOV R17, RZ, RZ, -R17 ;  /* 0x000000ffff117224 */ /* 0x000fe400078e0a11 */
[----:B------:R-:W-:Y:S01]  /*b220*/  IMAD.HI.U32 R7, R0, R10, RZ ;  /* 0x0000000a00077227 */ /* 0x000fe200078e00ff */
[----:B------:R-:W-:-:S03]  /*b230*/  ISETP.GT.U32.AND P1, PT, R26, R9, PT ;  /* 0x000000091a00720c */ /* 0x000fc60003f24070 */
[C---:B------:R-:W-:Y:S02]  /*b240*/  IMAD R3, R26.reuse, R17, R3 ;  /* 0x000000111a037224 */ /* 0x040fe400078e0203 */
[----:B------:R-:W-:Y:S02]  /*b250*/  IMAD.MOV.U32 R18, RZ, RZ, R15 ;  /* 0x000000ffff127224 */ /* 0x000fe400078e000f */
[----:B------:R-:W-:Y:S01]  /*b260*/  @!P4 IMAD.MOV R14, RZ, RZ, -R14 ;  /* 0x000000ffff0ec224 */ /* 0x000fe200078e0a0e */
[----:B------:R-:W-:Y:S01]  /*b270*/  ISETP.GT.U32.AND P4, PT, R26, R3, PT ;  /* 0x000000031a00720c */ /* 0x000fe20003f84070 */
[----:B------:R-:W-:Y:S01]  /*b280*/  IMAD.MOV R16, RZ, RZ, -R7 ;  /* 0x000000ffff107224 */ /* 0x000fe200078e0a07 */
[----:B------:R-:W-:Y:S01]  /*b290*/  IADD3 R7, R2, 0x58, RZ ;  /* 0x0000005802077810 */ /* 0x000fe20007ffe0ff */
[----:B------:R-:W-:Y:S02]  /*b2a0*/  @!P3 IMAD.IADD R5, R5, 0x1, -R26 ;  /* 0x000000010505b824 */ /* 0x000fe400078e0a1a */
[----:B------:R-:W-:-:S02]  /*b2b0*/  @!P0 IMAD.MOV R18, RZ, RZ, -R18 ;  /* 0x000000ffff128224 */ /* 0x000fc400078e0a12 */
[----:B------:R-:W-:Y:S01]  /*b2c0*/  @!P5 IMAD.IADD R6, R6, 0x1, -R26 ;  /* 0x000000010606d824 */ /* 0x000fe200078e0a1a */
[----:B------:R-:W-:Y:S01]  /*b2d0*/  ISETP.GE.AND P5, PT, R8, RZ, PT ;  /* 0x000000ff0800720c */ /* 0x000fe20003fa6270 */
[C---:B------:R-:W-:Y:S01]  /*b2e0*/  IMAD R10, R26.reuse, R16, R10 ;  /* 0x000000101a0a7224 */ /* 0x040fe200078e020a */
[----:B------:R-:W-:Y:S01]  /*b2f0*/  IABS R8, R7 ;  /* 0x0000000700087213 */ /* 0x000fe20000000000 */
[----:B------:R-:W-:Y:S01]  /*b300*/  @!P6 IMAD.MOV R13, RZ, RZ, -R13 ;  /* 0x000000ffff0de224 */ /* 0x000fe200078e0a0d */
[----:B------:R-:W-:Y:S01]  /*b310*/  ISETP.GT.U32.AND P3, PT, R26, R5, PT ;  /* 0x000000051a00720c */ /* 0x000fe20003f64070 */
[----:B------:R-:W-:Y:S01]  /*b320*/  STL [R1+0x4c], R18 ;  /* 0x00004c1201007387 */ /* 0x000fe20000100800 */
[--C-:B------:R-:W-:Y:S01]  /*b330*/  @!P1 IMAD.IADD R9, R9, 0x1, -R26.reuse ;  /* 0x0000000109099824 */ /* 0x100fe200078e0a1a */
[----:B------:R-:W-:Y:S01]  /*b340*/  ISETP.GE.AND P6, PT, R4, RZ, PT ;  /* 0x000000ff0400720c */ /* 0x000fe20003fc6270 */
[--C-:B------:R-:W-:Y:S01]  /*b350*/  @!P4 IMAD.IADD R3, R3, 0x1, -R26.reuse ;  /* 0x000000010303c824 */ /* 0x100fe200078e0a1a */
[----:B------:R0:W-:Y:S01]  /*b360*/  STL [R1+0x54], R14 ;  /* 0x0000540e01007387 */ /* 0x0001e20000100800 */
[C---:B------:R-:W-:Y:S01]  /*b370*/  ISETP.GT.U32.AND P1, PT, R26.reuse, R10, PT ;  /* 0x0000000a1a00720c */ /* 0x040fe20003f24070 */
[----:B------:R-:W-:Y:S01]  /*b380*/  IMAD.MOV.U32 R15, RZ, RZ, R9 ;  /* 0x000000ffff0f7224 */ /* 0x000fe200078e0009 */
[----:B------:R-:W-:Y:S01]  /*b390*/  ISETP.GT.U32.AND P0, PT, R26, R6, PT ;  /* 0x000000061a00720c */ /* 0x000fe20003f04070 */
[----:B------:R1:W-:Y:S01]  /*b3a0*/  STL [R1+0x60], R13 ;  /* 0x0000600d01007387 */ /* 0x0003e20000100800 */
[----:B------:R-:W-:Y:S01]  /*b3b0*/  IADD3 R4, R2, 0x56, RZ ;  /* 0x0000005602047810 */ /* 0x000fe20007ffe0ff */
[----:B------:R-:W-:Y:S01]  /*b3c0*/  @!P2 IMAD.MOV R15, RZ, RZ, -R15 ;  /* 0x000000ffff0fa224 */ /* 0x000fe200078e0a0f */
[----:B------:R-:W-:Y:S01]  /*b3d0*/  ISETP.GT.U32.AND P2, PT, R26, R3, PT ;  /* 0x000000031a00720c */ /* 0x000fe20003f44070 */
[----:B------:R-:W-:Y:S01]  /*b3e0*/  @!P3 IMAD.IADD R5, R5, 0x1, -R26 ;  /* 0x000000010505b824 */ /* 0x000fe200078e0a1a */
[----:B------:R-:W-:-:S02]  /*b3f0*/  ISETP.GE.AND P3, PT, R12, RZ, PT ;  /* 0x000000ff0c00720c */ /* 0x000fc40003f66270 */
[----:B0-----:R-:W-:Y:S01]  /*b400*/  IABS R14, R4 ;  /* 0x00000004000e7213 */ /* 0x001fe20000000000 */
[----:B------:R-:W-:Y:S01]  /*b410*/  @!P6 IMAD.MOV R5, RZ, RZ, -R5 ;  /* 0x000000ffff05e224 */ /* 0x000fe200078e0a05 */
[----:B------:R-:W-:Y:S01]  /*b420*/  ISETP.GE.AND P4, PT, R7, RZ, PT ;  /* 0x000000ff0700720c */ /* 0x000fe20003f86270 */
[----:B-1----:R-:W-:Y:S01]  /*b430*/  IMAD.HI.U32 R13, R0, R8, RZ ;  /* 0x00000008000d7227 */ /* 0x002fe200078e00ff */
[C---:B------:R-:W-:Y:S01]  /*b440*/  IADD3 R9, R2.reuse, 0x54, RZ ;  /* 0x0000005402097810 */ /* 0x040fe20007ffe0ff */
[----:B------:R-:W-:Y:S01]  /*b450*/  STL [R1+0x64], R15 ;  /* 0x0000640f01007387 */ /* 0x000fe20000100800 */
[C---:B------:R-:W-:Y:S01]  /*b460*/  IADD3 R18, R2.reuse, 0x4e, RZ ;  /* 0x0000004e02127810 */ /* 0x040fe20007ffe0ff */
[----:B------:R-:W-:Y:S01]  /*b470*/  IMAD.MOV R13, RZ, RZ, -R13 ;  /* 0x000000ffff0d7224 */ /* 0x000fe200078e0a0d */
[----:B------:R-:W-:Y:S01]  /*b480*/  IADD3 R12, R2, 0x46, RZ ;  /* 0x00000046020c7810 */ /* 0x000fe20007ffe0ff */
[----:B------:R-:W-:Y:S02]  /*b490*/  @!P1 IMAD.IADD R10, R10, 0x1, -R26 ;  /* 0x000000010a0a9824 */ /* 0x000fe400078e0a1a */
[----:B------:R-:W-:-:S02]  /*b4a0*/  IMAD R8, R26, R13, R8 ;  /* 0x0000000d1a087224 */ /* 0x000fc400078e0208 */
[--C-:B------:R-:W-:Y:S01]  /*b4b0*/  @!P0 IMAD.IADD R6, R6, 0x1, -R26.reuse ;  /* 0x0000000106068824 */ /* 0x100fe200078e0a1a */
[----:B------:R-:W-:Y:S01]  /*b4c0*/  ISETP.GE.AND P0, PT, R11, RZ, PT ;  /* 0x000000ff0b00720c */ /* 0x000fe20003f06270 */
[----:B------:R-:W-:Y:S01]  /*b4d0*/  @!P2 IMAD.IADD R3, R3, 0x1, -R26 ;  /* 0x000000010303a824 */ /* 0x000fe200078e0a1a */
[----:B------:R-:W-:Y:S01]  /*b4e0*/  ISETP.GT.U32.AND P6, PT, R26, R8, PT ;  /* 0x000000081a00720c */ /* 0x000fe20003fc4070 */
[----:B------:R-:W-:Y:S01]  /*b4f0*/  IMAD.HI.U32 R7, R0, R14, RZ ;  /* 0x0000000e00077227 */ /* 0x000fe200078e00ff */
[----:B------:R-:W-:Y:S02]  /*b500*/  ISETP.GT.U32.AND P1, PT, R26, R10, PT ;  /* 0x0000000a1a00720c */ /* 0x000fe40003f24070 */
[----:B------:R-:W-:Y:S01]  /*b510*/  ISETP.GE.AND P2, PT, R9, RZ, PT ;  /* 0x000000ff0900720c */ /* 0x000fe20003f46270 */
[----:B------:R-:W-:Y:S01]  /*b520*/  @!P5 IMAD.MOV R6, RZ, RZ, -R6 ;  /* 0x000000ffff06d224 */ /* 0x000fe200078e0a06 */
[----:B------:R-:W-:Y:S01]  /*b530*/  ISETP.GE.AND P5, PT, R4, RZ, PT ;  /* 0x000000ff0400720c */ /* 0x000fe20003fa6270 */
[----:B------:R-:W-:Y:S01]  /*b540*/  IMAD.MOV.U32 R4, RZ, RZ, R3 ;  /* 0x000000ffff047224 */ /* 0x000fe200078e0003 */
[----:B------:R-:W-:Y:S01]  /*b550*/  IABS R9, R9 ;  /* 0x0000000900097213 */ /* 0x000fe20000000000 */
[----:B------:R-:W-:Y:S01]  /*b560*/  IMAD.MOV R7, RZ, RZ, -R7 ;  /* 0x000000ffff077224 */ /* 0x000fe200078e0a07 */
[----:B------:R0:W-:Y:S01]  /*b570*/  STL [R1+0x6c], R6 ;  /* 0x00006c0601007387 */ /* 0x0001e20000100800 */
[----:B------:R-:W-:-:S02]  /*b580*/  @!P0 IMAD.MOV R4, RZ, RZ, -R4 ;  /* 0x000000ffff048224 */ /* 0x000fc400078e0a04 */
[----:B------:R-:W-:Y:S01]  /*b590*/  @!P6 IMAD.IADD R8, R8, 0x1, -R26 ;  /* 0x000000010808e824 */ /* 0x000fe200078e0a1a */
[----:B------:R1:W-:Y:S01]  /*b5a0*/  STL [R1+0x298], R5 ;  /* 0x0002980501007387 */ /* 0x0003e20000100800 */
[----:B------:R-:W-:Y:S01]  /*b5b0*/  IMAD R14, R26, R7, R14 ;  /* 0x000000071a0e7224 */ /* 0x000fe200078e020e */
[----:B------:R-:W-:Y:S01]  /*b5c0*/  IABS R7, R18 ;  /* 0x0000001200077213 */ /* 0x000fe20000000000 */
[----:B------:R-:W-:Y:S01]  /*b5d0*/  @!P1 IMAD.IADD R10, R10, 0x1, -R26 ;  /* 0x000000010a0a9824 */ /* 0x000fe200078e0a1a */
[----:B------:R-:W-:Y:S01]  /*b5e0*/  ISETP.GT.U32.AND P6, PT, R26, R8, PT ;  /* 0x000000081a00720c */ /* 0x000fe20003fc4070 */
[----:B------:R2:W-:Y:S01]  /*b5f0*/  STL [R1+0x2a0], R4 ;  /* 0x0002a00401007387 */ /* 0x0005e20000100800 */
[----:B0-----:R-:W-:Y:S01]  /*b600*/  IADD3 R6, R2, 0x50, RZ ;  /* 0x0000005002067810 */ /* 0x001fe20007ffe0ff */
[----:B------:R-:W-:Y:S01]  /*b610*/  @!P3 IMAD.MOV R10, RZ, RZ, -R10 ;  /* 0x000000ffff0ab224 */ /* 0x000fe200078e0a0a */
[----:B------:R-:W-:Y:S02]  /*b620*/  ISETP.GT.U32.AND P3, PT, R26, R14, PT ;  /* 0x0000000e1a00720c */ /* 0x000fe40003f64070 */
[----:B-1----:R-:W-:-:S02]  /*b630*/  IADD3 R5, R2, 0x52, RZ ;  /* 0x0000005202057810 */ /* 0x002fc40007ffe0ff */
[----:B------:R-:W-:Y:S01]  /*b640*/  ISETP.GE.AND P0, PT, R6, RZ, PT ;  /* 0x000000ff0600720c */ /* 0x000fe20003f06270 */
[----:B------:R0:W-:Y:S01]  /*b650*/  STL [R1+0x270], R10 ;  /* 0x0002700a01007387 */ /* 0x0001e20000100800 */
[----:B------:R-:W-:Y:S01]  /*b660*/  ISETP.GE.AND P1, PT, R5, RZ, PT ;  /* 0x000000ff0500720c */ /* 0x000fe20003f26270 */
[C---:B--2---:R-:W-:Y:S01]  /*b670*/  IMAD.HI.U32 R4, R0.reuse, R9, RZ ;  /* 0x0000000900047227 */ /* 0x044fe200078e00ff */
[----:B------:R-:W-:Y:S02]  /*b680*/  IABS R5, R5 ;  /* 0x0000000500057213 */ /* 0x000fe40000000000 */
[----:B------:R-:W-:Y:S01]  /*b690*/  IABS R6, R6 ;  /* 0x0000000600067213 */ /* 0x000fe20000000000 */
[----:B------:R-:W-:Y:S02]  /*b6a0*/  IMAD.MOV R4, RZ, RZ, -R4 ;  /* 0x000000ffff047224 */ /* 0x000fe400078e0a04 */
[----:B------:R-:W-:Y:S01]  /*b6b0*/  IMAD.HI.U32 R3, R0, R5, RZ ;  /* 0x0000000500037227 */ /* 0x000fe200078e00ff */
[----:B0-----:R-:W-:-:S03]  /*b6c0*/  IADD3 R10, R2, 0x4c, RZ ;  /* 0x0000004c020a7810 */ /* 0x001fc60007ffe0ff */
[----:B------:R-:W-:Y:S02]  /*b6d0*/  IMAD R9, R26, R4, R9 ;  /* 0x000000041a097224 */ /* 0x000fe400078e0209 */
[----:B------:R-:W-:Y:S02]  /*b6e0*/  IMAD.MOV R3, RZ, RZ, -R3 ;  /* 0x000000ffff037224 */ /* 0x000fe400078e0a03 */
[----:B------:R-:W-:Y:S01]  /*b6f0*/  @!P6 IMAD.IADD R8, R8, 0x1, -R26 ;  /* 0x000000010808e824 */ /* 0x000fe200078e0a1a */
[C---:B------:R-:W-:Y:S01]  /*b700*/  ISETP.GT.U32.AND P6, PT, R26.reuse, R9, PT ;  /* 0x000000091a00720c */ /* 0x040fe20003fc4070 */
[----:B------:R-:W-:Y:S02]  /*b710*/  IMAD R5, R26, R3, R5 ;  /* 0x000000031a057224 */ /* 0x000fe400078e0205 */
[----:B------:R-:W-:Y:S01]  /*b720*/  IMAD.MOV.U32 R11, RZ, RZ, R8 ;  /* 0x000000ffff0b7224 */ /* 0x000fe200078e0008 */
[----:B------:R-:W-:Y:S01]  /*b730*/  IABS R8, R10 ;  /* 0x0000000a00087213 */ /* 0x000fe20000000000 */
[----:B------:R-:W-:-:S02]  /*b740*/  @!P3 IMAD.IADD R14, R14, 0x1, -R26 ;  /* 0x000000010e0eb824 */ /* 0x000fc400078e0a1a */
[----:B------:R-:W-:Y:S01]  /*b750*/  @!P4 IMAD.MOV R11, RZ, RZ, -R11 ;  /* 0x000000ffff0bc224 */ /* 0x000fe200078e0a0b */
[----:B------:R-:W-:Y:S01]  /*b760*/  ISETP.GT.U32.AND P4, PT, R26, R5, PT ;  /* 0x000000051a00720c */ /* 0x000fe20003f84070 */
[----:B------:R-:W-:Y:S01]  /*b770*/  IMAD.HI.U32 R4, R0, R6, RZ ;  /* 0x0000000600047227 */ /* 0x000fe200078e00ff */
[C---:B------:R-:W-:Y:S02]  /*b780*/  ISETP.GT.U32.AND P3, PT, R26.reuse, R14, PT ;  /* 0x0000000e1a00720c */ /* 0x040fe40003f64070 */
[----:B------:R0:W-:Y:S01]  /*b790*/  STL [R1+0x280], R11 ;  /* 0x0002800b01007387 */ /* 0x0001e20000100800 */
[----:B------:R-:W-:Y:S02]  /*b7a0*/  IMAD.MOV R4, RZ, RZ, -R4 ;  /* 0x000000ffff047224 */ /* 0x000fe400078e0a04 */
[----:B------:R-:W-:Y:S02]  /*b7b0*/  @!P6 IMAD.IADD R9, R9, 0x1, -R26 ;  /* 0x000000010909e824 */ /* 0x000fe400078e0a1a */
[----:B------:R-:W-:Y:S01]  /*b7c0*/  IMAD R6, R26, R4, R6 ;  /* 0x000000041a067224 */ /* 0x000fe200078e0206 */
[----:B------:R-:W-:Y:S01]  /*b7d0*/  IADD3 R4, R2, 0x4a, RZ ;  /* 0x0000004a02047810 */ /* 0x000fe20007ffe0ff */
[----:B------:R-:W-:Y:S01]  /*b7e0*/  IMAD.HI.U32 R3, R0, R7, RZ ;  /* 0x0000000700037227 */ /* 0x000fe200078e00ff */
[----:B------:R-:W-:-:S02]  /*b7f0*/  ISETP.GT.U32.AND P6, PT, R26, R9, PT ;  /* 0x000000091a00720c */ /* 0x000fc40003fc4070 */
[----:B0-----:R-:W-:Y:S01]  /*b800*/  IADD3 R11, R2, 0x48, RZ ;  /* 0x00000048020b7810 */ /* 0x001fe20007ffe0ff */
[--C-:B------:R-:W-:Y:S01]  /*b810*/  @!P4 IMAD.IADD R5, R5, 0x1, -R26.reuse ;  /* 0x000000010505c824 */ /* 0x100fe200078e0a1a */
[----:B------:R-:W-:Y:S01]  /*b820*/  IABS R15, R4 ;  /* 0x00000004000f7213 */ /* 0x000fe20000000000 */
[----:B------:R-:W-:Y:S01]  /*b830*/  @!P3 IMAD.IADD R14, R14, 0x1, -R26 ;  /* 0x000000010e0eb824 */ /* 0x000fe200078e0a1a */
[C---:B------:R-:W-:Y:S01]  /*b840*/  ISETP.GT.U32.AND P3, PT, R26.reuse, R6, PT ;  /* 0x000000061a00720c */ /* 0x040fe20003f64070 */
[----:B------:R-:W-:Y:S01]  /*b850*/  IMAD.MOV R3, RZ, RZ, -R3 ;  /* 0x000000ffff037224 */ /* 0x000fe200078e0a03 */
[----:B------:R-:W-:Y:S01]  /*b860*/  ISETP.GT.U32.AND P4, PT, R26, R5, PT ;  /* 0x000000051a00720c */ /* 0x000fe20003f84070 */
[----:B------:R-:W-:Y:S01]  /*b870*/  IMAD.HI.U32 R16, R0, R8, RZ ;  /* 0x0000000800107227 */ /* 0x000fe200078e00ff */
[----:B------:R-:W-:-:S03]  /*b880*/  IABS R13, R11 ;  /* 0x0000000b000d7213 */ /* 0x000fc60000000000 */
[C---:B------:R-:W-:Y:S01]  /*b890*/  IMAD R7, R26.reuse, R3, R7 ;  /* 0x000000031a077224 */ /* 0x040fe200078e0207 */
[----:B------:R-:W-:Y:S01]  /*b8a0*/  IABS R3, R12 ;  /* 0x0000000c00037213 */ /* 0x000fe20000000000 */
[----:B------:R-:W-:Y:S02]  /*b8b0*/  IMAD.MOV R16, RZ, RZ, -R16 ;  /* 0x000000ffff107224 */ /* 0x000fe400078e0a10 */
[----:B------:R-:W-:Y:S01]  /*b8c0*/  @!P6 IMAD.IADD R9, R9, 0x1, -R26 ;  /* 0x000000010909e824 */ /* 0x000fe200078e0a1a */
[C---:B------:R-:W-:Y:S01]  /*b8d0*/  ISETP.GT.U32.AND P6, PT, R26.reuse, R7, PT ;  /* 0x000000071a00720c */ /* 0x040fe20003fc4070 */
[----:B------:R-:W-:Y:S02]  /*b8e0*/  IMAD R8, R26, R16, R8 ;  /* 0x000000101a087224 */ /* 0x000fe400078e0208 */
[----:B------:R-:W-:Y:S02]  /*b8f0*/  IMAD.MOV.U32 R19, RZ, RZ, R14 ;  /* 0x000000ffff137224 */ /* 0x000fe400078e000e */
[--C-:B------:R-:W-:Y:S01]  /*b900*/  @!P3 IMAD.IADD R6, R6, 0x1, -R26.reuse ;  /* 0x000000010606b824 */ /* 0x100fe200078e0a1a */
[----:B------:R-:W-:Y:S01]  /*b910*/  ISETP.GE.AND P3, PT, R18, RZ, PT ;  /* 0x000000ff1200720c */ /* 0x000fe20003f66270 */
[----:B------:R-:W-:Y:S01]  /*b920*/  @!P4 IMAD.IADD R5, R5, 0x1, -R26 ;  /* 0x000000010505c824 */ /* 0x000fe200078e0a1a */
[C---:B------:R-:W-:Y:S01]  /*b930*/  ISETP.GT.U32.AND P4, PT, R26.reuse, R8, PT ;  /* 0x000000081a00720c */ /* 0x040fe20003f84070 */
[----:B------:R-:W-:Y:S01]  /*b940*/  @!P5 IMAD.MOV R19, RZ, RZ, -R19 ;  /* 0x000000ffff13d224 */ /* 0x000fe200078e0a13 */
[----:B------:R-:W-:Y:S01]  /*b950*/  ISETP.GT.U32.AND P5, PT, R26, R6, PT ;  /* 0x000000061a00720c */ /* 0x000fe20003fa4070 */
[----:B------:R-:W-:-:S03]  /*b960*/  IMAD.HI.U32 R16, R0, R15, RZ ;  /* 0x0000000f00107227 */ /* 0x000fc600078e00ff */
[----:B------:R0:W-:Y:S01]  /*b970*/  STL [R1+0x5c], R19 ;  /* 0x00005c1301007387 */ /* 0x0001e20000100800 */
[----:B------:R-:W-:-:S04]  /*b980*/  IMAD.HI.U32 R17, R0, R13, RZ ;  /* 0x0000000d00117227 */ /* 0x000fc800078e00ff */
[----:B------:R-:W-:Y:S02]  /*b990*/  IMAD.MOV R16, RZ, RZ, -R16 ;  /* 0x000000ffff107224 */ /* 0x000fe400078e0a10 */
[----:B------:R-:W-:Y:S01]  /*b9a0*/  @!P6 IMAD.IADD R7, R7, 0x1, -R26 ;  /* 0x000000010707e824 */ /* 0x000fe200078e0a1a */
[----:B------:R-:W-:Y:S01]  /*b9b0*/  ISETP.GE.AND P6, PT, R10, RZ, PT ;  /* 0x000000ff0a00720c */ /* 0x000fe20003fc6270 */
[----:B------:R-:W-:Y:S02]  /*b9c0*/  IMAD.MOV R17, RZ, RZ, -R17 ;  /* 0x000000ffff117224 */ /* 0x000fe400078e0a11 */
[C---:B------:R-:W-:Y:S02]  /*b9d0*/  IMAD R10, R26.reuse, R16, R15 ;  /* 0x000000101a0a7224 */ /* 0x040fe400078e020f */
[----:B0-----:R-:W-:Y:S02]  /*b9e0*/  IMAD.MOV.U32 R19, RZ, RZ, R9 ;  /* 0x000000ffff137224 */ /* 0x001fe400078e0009 */
[----:B------:R-:W-:-:S02]  /*b9f0*/  IMAD R9, R26, R17, R13 ;  /* 0x000000111a097224 */ /* 0x000fc400078e020d */
[--C-:B------:R-:W-:Y:S02]  /*ba00*/  @!P4 IMAD.IADD R8, R8, 0x1, -R26.reuse ;  /* 0x000000010808c824 */ /* 0x100fe400078e0a1a */
[----:B------:R-:W-:Y:S01]  /*ba10*/  @!P2 IMAD.MOV R19, RZ, RZ, -R19 ;  /* 0x000000ffff13a224 */ /* 0x000fe200078e0a13 */
[----:B------:R-:W-:Y:S01]  /*ba20*/  ISETP.GT.U32.AND P2, PT, R26, R7, PT ;  /* 0x000000071a00720c */ /* 0x000fe20003f44070 */
[----:B------:R-:W-:Y:S01]  /*ba30*/  @!P5 IMAD.IADD R6, R6, 0x1, -R26 ;  /* 0x000000010606d824 */ /* 0x000fe200078e0a1a */
[----:B------:R-:W-:Y:S01]  /*ba40*/  ISETP.GT.U32.AND P5, PT, R26, R10, PT ;  /* 0x0000000a1a00720c */ /* 0x000fe20003fa4070 */
[----:B------:R-:W-:Y:S01]  /*ba50*/  IMAD.HI.U32 R14, R0, R3, RZ ;  /* 0x00000003000e7227 */ /* 0x000fe200078e00ff */
[C---:B------:R-:W-:Y:S01]  /*ba60*/  ISETP.GT.U32.AND P4, PT, R26.reuse, R8, PT ;  /* 0x000000081a00720c */ /* 0x040fe20003f84070 */
[----:B------:R-:W-:Y:S02]  /*ba70*/  STL [R1+0x50], R19 ;  /* 0x0000501301007387 */ /* 0x000fe40000100800 */
[----:B------:R-:W-:Y:S01]  /*ba80*/  @!P1 IMAD.MOV R5, RZ, RZ, -R5 ;  /* 0x000000ffff059224 */ /* 0x000fe200078e0a05 */
[----:B------:R-:W-:Y:S01]  /*ba90*/  ISETP.GT.U32.AND P1, PT, R26, R9, PT ;  /* 0x000000091a00720c */ /* 0x000fe20003f24070 */
[----:B------:R-:W-:-:S02]  /*baa0*/  IMAD.MOV R14, RZ, RZ, -R14 ;  /* 0x000000ffff0e7224 */ /* 0x000fc400078e0a0e */
[----:B------:R-:W-:Y:S01]  /*bab0*/  @!P0 IMAD.MOV R6, RZ, RZ, -R6 ;  /* 0x000000ffff068224 */ /* 0x000fe200078e0a06 */
[----:B------:R-:W-:Y:S01]  /*bac0*/  ISETP.GE.AND P0, PT, R4, RZ, PT ;  /* 0x000000ff0400720c */ /* 0x000fe20003f06270 */
[----:B------:R-:W-:Y:S01]  /*bad0*/  IMAD R3, R26, R14, R3 ;  /* 0x0000000e1a037224 */ /* 0x000fe200078e0203 */
[C---:B------:R-:W-:Y:S01]  /*bae0*/  IADD3 R14, R2.reuse, 0x44, RZ ;  /* 0x00000044020e7810 */ /* 0x040fe20007ffe0ff */
[--C-:B------:R-:W-:Y:S01]  /*baf0*/  @!P2 IMAD.IADD R7, R7, 0x1, -R26.reuse ;  /* 0x000000010707a824 */ /* 0x100fe200078e0a1a */
[----:B------:R-:W-:Y:S01]  /*bb00*/  IADD3 R4, R2, 0x42, RZ ;  /* 0x0000004202047810 */ /* 0x000fe20007ffe0ff */
[--C-:B------:R-:W-:Y:S01]  /*bb10*/  @!P5 IMAD.IADD R10, R10, 0x1, -R26.reuse ;  /* 0x000000010a0ad824 */ /* 0x100fe200078e0a1a */
[----:B------:R-:W-:Y:S01]  /*bb20*/  IABS R13, R14 ;  /* 0x0000000e000d7213 */ /* 0x000fe20000000000 */
[--C-:B------:R-:W-:Y:S01]  /*bb30*/  @!P4 IMAD.IADD R8, R8, 0x1, -R26.reuse ;  /* 0x000000010808c824 */ /* 0x100fe200078e0a1a */
[----:B------:R-:W-:Y:S01]  /*bb40*/  ISETP.GT.U32.AND P2, PT, R26, R3, PT ;  /* 0x000000031a00720c */ /* 0x000fe20003f44070 */
[--C-:B------:R-:W-:Y:S01]  /*bb50*/  @!P1 IMAD.IADD R9, R9, 0x1, -R26.reuse ;  /* 0x0000000109099824 */ /* 0x100fe200078e0a1a */
[----:B------:R-:W-:Y:S01]  /*bb60*/  ISETP.GE.AND P4, PT, R11, RZ, PT ;  /* 0x000000ff0b00720c */ /* 0x000fe20003f86270 */
[----:B------:R-:W-:Y:S01]  /*bb70*/  IMAD.HI.U32 R11, R0, R13, RZ ;  /* 0x0000000d000b7227 */ /* 0x000fe200078e00ff */
[----:B------:R-:W-:Y:S01]  /*bb80*/  ISETP.GT.U32.AND P1, PT, R26, R10, PT ;  /* 0x0000000a1a00720c */ /* 0x000fe20003f24070 */
[----:B------:R0:W-:Y:S01]  /*bb90*/  STL [R1+0xed4], R5 ;  /* 0x000ed40501007387 */ /* 0x0001e20000100800 */
[----:B------:R-:W-:Y:S01]  /*bba0*/  ISETP.GE.AND P5, PT, R12, RZ, PT ;  /* 0x000000ff0c00720c */ /* 0x000fe20003fa6270 */
[----:B------:R-:W-:Y:S01]  /*bbb0*/  IMAD.MOV R11, RZ, RZ, -R11 ;  /* 0x000000ffff0b7224 */ /* 0x000fe200078e0a0b */
[----:B------:R-:W-:Y:S01]  /*bbc0*/  IABS R12, R4 ;  /* 0x00000004000c7213 */ /* 0x000fe20000000000 */
[----:B------:R-:W-:Y:S01]  /*bbd0*/  @!P3 IMAD.MOV R7, RZ, RZ, -R7 ;  /* 0x000000ffff07b224 */ /* 0x000fe200078e0a07 */
[----:B------:R-:W-:Y:S01]  /*bbe0*/  STL [R1+0xed8], R6 ;  /* 0x000ed80601007387 */ /* 0x000fe20000100800 */
[----:B------:R-:W-:Y:S01]  /*bbf0*/  IMAD R13, R26, R11, R13 ;  /* 0x0000000b1a0d7224 */ /* 0x000fe200078e020d */
[----:B------:R-:W-:Y:S01]  /*bc00*/  IADD3 R11, R2, 0x40, RZ ;  /* 0x00000040020b7810 */ /* 0x000fe20007ffe0ff */
[----:B------:R-:W-:Y:S01]  /*bc10*/  @!P2 IMAD.IADD R3, R3, 0x1, -R26 ;  /* 0x000000010303a824 */ /* 0x000fe200078e0a1a */
[----:B------:R-:W-:Y:S01]  /*bc20*/  ISETP.GT.U32.AND P2, PT, R26, R9, PT ;  /* 0x000000091a00720c */ /* 0x000fe20003f44070 */
[----:B------:R-:W-:Y:S01]  /*bc30*/  @!P6 IMAD.MOV R8, RZ, RZ, -R8 ;  /* 0x000000ffff08e224 */ /* 0x000fe200078e0a08 */
[----:B------:R-:W-:Y:S01]  /*bc40*/  ISETP.GE.AND P6, PT, R14, RZ, PT ;  /* 0x000000ff0e00720c */ /* 0x000fe20003fc6270 */
[----:B------:R-:W-:Y:S01]  /*bc50*/  @!P1 IMAD.IADD R10, R10, 0x1, -R26 ;  /* 0x000000010a0a9824 */ /* 0x000fe200078e0a1a */
[----:B------:R-:W-:Y:S01]  /*bc60*/  ISETP.GT.U32.AND P3, PT, R26, R3, PT ;  /* 0x000000031a00720c */ /* 0x000fe20003f64070 */
[----:B------:R-:W-:Y:S01]  /*bc70*/  IMAD.HI.U32 R15, R0, R12, RZ ;  /* 0x0000000c000f7227 */ /* 0x000fe200078e00ff */
[----:B------:R-:W-:Y:S01]  /*bc80*/  ISETP.GT.U32.AND P1, PT, R26, R13, PT ;  /* 0x0000000d1a00720c */ /* 0x000fe20003f24070 */
[----:B------:R-:W-:Y:S01]  /*bc90*/  STL [R1+0xedc], R7 ;  /* 0x000edc0701007387 */ /* 0x000fe20000100800 */
[----:B------:R-:W-:Y:S01]  /*bca0*/  IABS R14, R11 ;  /* 0x0000000b000e7213 */ /* 0x000fe20000000000 */
[----:B------:R-:W-:-:S02]  /*bcb0*/  IMAD.MOV R15, RZ, RZ, -R15 ;  /* 0x000000ffff0f7224 */ /* 0x000fc400078e0a0f */
[----:B------:R-:W-:Y:S01]  /*bcc0*/  IMAD.MOV.U32 R17, RZ, RZ, R10 ;  /* 0x000000ffff117224 */ /* 0x000fe200078e000a */
[----:B------:R-:W-:Y:S01]  /*bcd0*/  STL [R1+0xee0], R8 ;  /* 0x000ee00801007387 */ /* 0x000fe20000100800 */
[----:B------:R-:W-:Y:S01]  /*bce0*/  @!P2 IMAD.IADD R9, R9, 0x1, -R26 ;  /* 0x000000010909a824 */ /* 0x000fe200078e0a1a */
[----:B------:R-:W-:Y:S01]  /*bcf0*/  ISETP.GE.AND P2, PT, R4, RZ, PT ;  /* 0x000000ff0400720c */ /* 0x000fe20003f46270 */
[----:B------:R-:W-:Y:S01]  /*bd00*/  IMAD R4, R26, R15, R12 ;  /* 0x0000000f1a047224 */ /* 0x000fe200078e020c */
[C---:B------:R-:W-:Y:S01]  /*bd10*/  IADD3 R12, R2.reuse, 0x3c, RZ ;  /* 0x0000003c020c7810 */ /* 0x040fe20007ffe0ff */
[--C-:B------:R-:W-:Y:S01]  /*bd20*/  @!P3 IMAD.IADD R3, R3, 0x1, -R26.reuse ;  /* 0x000000010303b824 */ /* 0x100fe200078e0a1a */
[----:B------:R-:W-:Y:S01]  /*bd30*/  ISETP.GE.AND P3, PT, R11, RZ, PT ;  /* 0x000000ff0b00720c */ /* 0x000fe20003f66270 */
[----:B------:R-:W-:Y:S02]  /*bd40*/  @!P1 IMAD.IADD R13, R13, 0x1, -R26 ;  /* 0x000000010d0d9824 */ /* 0x000fe400078e0a1a */
[----:B------:R-:W-:Y:S01]  /*bd50*/  IMAD.MOV.U32 R11, RZ, RZ, R14 ;  /* 0x000000ffff0b7224 */ /* 0x000fe200078e000e */
[----:B------:R-:W-:Y:S01]  /*bd60*/  IADD3 R14, R2, 0x3e, RZ ;  /* 0x0000003e020e7810 */ /* 0x000fe20007ffe0ff */
[----:B------:R-:W-:Y:S01]  /*bd70*/  @!P0 IMAD.MOV R17, RZ, RZ, -R17 ;  /* 0x000000ffff118224 */ /* 0x000fe200078e0a11 */
[----:B------:R-:W-:Y:S01]  /*bd80*/  ISETP.GT.U32.AND P1, PT, R26, R13, PT ;  /* 0x0000000d1a00720c */ /* 0x000fe20003f24070 */
[----:B------:R-:W-:Y:S01]  /*bd90*/  IMAD.HI.U32 R10, R0, R11, RZ ;  /* 0x0000000b000a7227 */ /* 0x000fe200078e00ff */
[----:B------:R-:W-:-:S02]  /*bda0*/  ISETP.GT.U32.AND P0, PT, R26, R4, PT ;  /* 0x000000041a00720c */ /* 0x000fc40003f04070 */
[----:B------:R-:W-:Y:S01]  /*bdb0*/  STL [R1+0x164], R17 ;  /* 0x0001641101007387 */ /* 0x000fe20000100800 */
[----:B------:R-:W-:Y:S02]  /*bdc0*/  IMAD.MOV R10, RZ, RZ, -R10 ;  /* 0x000000ffff0a7224 */ /* 0x000fe400078e0a0a */
[----:B------:R-:W-:Y:S01]  /*bdd0*/  IMAD.MOV.U32 R16, RZ, RZ, R9 ;  /* 0x000000ffff107224 */ /* 0x000fe200078e0009 */
[----:B------:R-:W-:Y:S01]  /*bde0*/  IABS R9, R12 ;  /* 0x0000000c00097213 */ /* 0x000fe20000000000 */
[----:B------:R-:W-:Y:S01]  /*bdf0*/  IMAD R11, R26, R10, R11 ;  /* 0x0000000a1a0b7224 */ /* 0x000fe200078e020b */
[----:B------:R-:W-:Y:S01]  /*be00*/  IADD3 R10, R2, 0x38, RZ ;  /* 0x00000038020a7810 */ /* 0x000fe20007ffe0ff */
[----:B0-----:R-:W-:Y:S01]  /*be10*/  IMAD.MOV.U32 R5, RZ, RZ, R3 ;  /* 0x000000ffff057224 */ /* 0x001fe200078e0003 */
[----:B------:R-:W-:Y:S01]  /*be20*/  IABS R3, R14 ;  /* 0x0000000e00037213 */ /* 0x000fe20000000000 */
[--C-:B------:R-:W-:Y:S01]  /*be30*/  @!P1 IMAD.IADD R13, R13, 0x1, -R26.reuse ;  /* 0x000000010d0d9824 */ /* 0x100fe200078e0a1a */
[----:B------:R-:W-:Y:S01]  /*be40*/  ISETP.GT.U32.AND P1, PT, R26, R11, PT ;  /* 0x0000000b1a00720c */ /* 0x000fe20003f24070 */
[----:B------:R-:W-:Y:S01]  /*be50*/  @!P0 IMAD.IADD R4, R4, 0x1, -R26 ;  /* 0x0000000104048824 */ /* 0x000fe200078e0a1a */
[----:B------:R-:W-:Y:S01]  /*be60*/  IABS R19, R10 ;  /* 0x0000000a00137213 */ /* 0x000fe20000000000 */
[----:B------:R-:W-:Y:S01]  /*be70*/  @!P4 IMAD.MOV R16, RZ, RZ, -R16 ;  /* 0x000000ffff10c224 */ /* 0x000fe200078e0a10 */
[----:B------:R-:W-:Y:S01]  /*be80*/  ISETP.GE.AND P4, PT, R14, RZ, PT ;  /* 0x000000ff0e00720c */ /* 0x000fe20003f86270 */
[----:B------:R-:W-:Y:S01]  /*be90*/  @!P5 IMAD.MOV R5, RZ, RZ, -R5 ;  /* 0x000000ffff05d224 */ /* 0x000fe200078e0a05 */
[----:B------:R-:W-:Y:S01]  /*bea0*/  ISETP.GT.U32.AND P0, PT, R26, R4, PT ;  /* 0x000000041a00720c */ /* 0x000fe20003f04070 */
[----:B------:R-:W-:Y:S01]  /*beb0*/  IMAD.HI.U32 R14, R0, R3, RZ ;  /* 0x00000003000e7227 */ /* 0x000fe200078e00ff */
[----:B------:R-:W-:Y:S01]  /*bec0*/  STL [R1+0x174], R16 ;  /* 0x0001741001007387 */ /* 0x000fe20000100800 */
[----:B------:R-:W-:-:S02]  /*bed0*/  ISETP.GE.AND P5, PT, R12, RZ, PT ;  /* 0x000000ff0c00720c */ /* 0x000fc40003fa6270 */
[----:B------:R-:W-:Y:S01]  /*bee0*/  IMAD.MOV R14, RZ, RZ, -R14 ;  /* 0x000000ffff0e7224 */ /* 0x000fe200078e0a0e */
[----:B------:R0:W-:Y:S01]  /*bef0*/  STL [R1+0x1ac], R5 ;  /* 0x0001ac0501007387 */ /* 0x0001e20000100800 */
[----:B------:R-:W-:Y:S01]  /*bf00*/  @!P1 IMAD.IADD R11, R11, 0x1, -R26 ;  /* 0x000000010b0b9824 */ /* 0x000fe200078e0a1a */
[----:B------:R-:W-:Y:S01]  /*bf10*/  IADD3 R12, R2, 0x3a, RZ ;  /* 0x0000003a020c7810 */ /* 0x000fe20007ffe0ff */
[----:B------:R-:W-:-:S03]  /*bf20*/  IMAD R3, R26, R14, R3 ;  /* 0x0000000e1a037224 */ /* 0x000fc600078e0203 */
[----:B------:R-:W-:Y:S01]  /*bf30*/  ISETP.GT.U32.AND P1, PT, R26, R11, PT ;  /* 0x0000000b1a00720c */ /* 0x000fe20003f24070 */
[----:B------:R-:W-:Y:S01]  /*bf40*/  @!P0 IMAD.IADD R4, R4, 0x1, -R26 ;  /* 0x0000000104048824 */ /* 0x000fe200078e0a1a */
[----:B------:R-:W-:Y:S01]  /*bf50*/  ISETP.GT.U32.AND P0, PT, R26, R3, PT ;  /* 0x000000031a00720c */ /* 0x000fe20003f04070 */
[----:B0-----:R-:W-:Y:S01]  /*bf60*/  IMAD.MOV.U32 R5, RZ, RZ, R13 ;  /* 0x000000ffff057224 */ /* 0x001fe200078e000d */
[----:B------:R-:W-:Y:S01]  /*bf70*/  IADD3 R16, R2, 0x36, RZ ;  /* 0x0000003602107810 */ /* 0x000fe20007ffe0ff */
[----:B------:R-:W-:-:S03]  /*bf80*/  IMAD.HI.U32 R13, R0, R9, RZ ;  /* 0x00000009000d7227 */ /* 0x000fc600078e00ff */
[----:B------:R-:W-:Y:S01]  /*bf90*/  IABS R18, R16 ;  /* 0x0000001000127213 */ /* 0x000fe20000000000 */
[----:B------:R-:W-:Y:S01]  /*bfa0*/  @!P6 IMAD.MOV R5, RZ, RZ, -R5 ;  /* 0x000000ffff05e224 */ /* 0x000fe200078e0a05 */
[----:B------:R-:W-:Y:S01]  /*bfb0*/  ISETP.GE.AND P6, PT, R12, RZ, PT ;  /* 0x000000ff0c00720c */ /* 0x000fe20003fc6270 */
[----:B------:R-:W-:Y:S01]  /*bfc0*/  IMAD.MOV R13, RZ, RZ, -R13 ;  /* 0x000000ffff0d7224 */ /* 0x000fe200078e0a0d */
[----:B------:R-:W-:Y:S01]  /*bfd0*/  IABS R12, R12 ;  /* 0x0000000c000c7213 */ /* 0x000fe20000000000 */
[----:B------:R-:W-:Y:S01]  /*bfe0*/  @!P1 IMAD.IADD R11, R11, 0x1, -R26 ;  /* 0x000000010b0b9824 */ /* 0x000fe200078e0a1a */
[----:B------:R0:W-:Y:S01]  /*bff0*/  STL [R1+0x1b4], R5 ;  /* 0x0001b40501007387 */ /* 0x0001e20000100800 */
[----:B------:R-:W-:Y:S01]  /*c000*/  IMAD R9, R26, R13, R9 ;  /* 0x0000000d1a097224 */ /* 0x000fe200078e0209 */
[----:B------:R-:W-:Y:S01]  /*c010*/  ISETP.GE.AND P1, PT, R10, RZ, PT ;  /* 0x000000ff0a00720c */ /* 0x000fe20003f26270 */
[----:B------:R-:W-:-:S04]  /*c020*/  IMAD.HI.U32 R13, R0, R12, RZ ;  /* 0x0000000c000d7227 */ /* 0x000fc800078e00ff */
[----:B------:R-:W-:Y:S02]  /*c030*/  IMAD.MOV R13, RZ, RZ, -R13 ;  /* 0x000000ffff0d7224 */ /* 0x000fe400078e0a0d */
[----:B------:R-:W-:Y:S02]  /*c040*/  @!P0 IMAD.IADD R3, R3, 0x1, -R26 ;  /* 0x0000000103038824 */ /* 0x000fe400078e0a1a */
[----:B0-----:R-:W-:Y:S02]  /*c050*/  IMAD.MOV.U32 R5, RZ, RZ, R4 ;  /* 0x000000ffff057224 */ /* 0x001fe400078e0004 */
[C---:B------:R-:W-:Y:S01]  /*c060*/  IMAD R10, R26.reuse, R13, R12 ;  /* 0x0000000d1a0a7224 */ /* 0x040fe200078e020c */
[C---:B------:R-:W-:Y:S01]  /*c070*/  ISETP.GT.U32.AND P0, PT, R26.reuse, R3, PT ;  /* 0x000000031a00720c */ /* 0x040fe20003f04070 */
[----:B------:R-:W-:Y:S01]  /*c080*/  @!P2 IMAD.MOV R5, RZ, RZ, -R5 ;  /* 0x000000ffff05a224 */ /* 0x000fe200078e0a05 */
[----:B------:R-:W-:Y:S01]  /*c090*/  ISETP.GT.U32.AND P2, PT, R26, R9, PT ;  /* 0x000000091a00720c */ /* 0x000fe20003f44070 */
[----:B------:R-:W-:Y:S01]  /*c0a0*/  IMAD.HI.U32 R4, R0, R19, RZ ;  /* 0x0000001300047227 */ /* 0x000fe200078e00ff */
[----:B------:R-:W-:-:S02]  /*c0b0*/  IADD3 R12, R2, 0x34, RZ ;  /* 0x00000034020c7810 */ /* 0x000fc40007ffe0ff */
[----:B------:R0:W-:Y:S01]  /*c0c0*/  STL [R1+0x1bc], R5 ;  /* 0x0001bc0501007387 */ /* 0x0001e20000100800 */
[----:B------:R-:W-:Y:S01]  /*c0d0*/  IMAD.MOV R4, RZ, RZ, -R4 ;  /* 0x000000ffff047224 */ /* 0x000fe200078e0a04 */
[----:B------:R-:W-:Y:S01]  /*c0e0*/  IABS R14, R12 ;  /* 0x0000000c000e7213 */ /* 0x000fe20000000000 */
[----:B------:R-:W-:-:S04]  /*c0f0*/  IMAD.HI.U32 R13, R0, R18, RZ ;  /* 0x00000012000d7227 */ /* 0x000fc800078e00ff */
[----:B------:R-:W-:Y:S01]  /*c100*/  IMAD R19, R26, R4, R19 ;  /* 0x000000041a137224 */ /* 0x000fe200078e0213 */
[C---:B------:R-:W-:Y:S01]  /*c110*/  IADD3 R4, R2.reuse, 0x32, RZ ;  /* 0x0000003202047810 */ /* 0x040fe20007ffe0ff */
[--C-:B------:R-:W-:Y:S02]  /*c120*/  @!P2 IMAD.IADD R9, R9, 0x1, -R26.reuse ;  /* 0x000000010909a824 */ /* 0x100fe400078e0a1a */
[----:B0-----:R-:W-:Y:S01]  /*c130*/  IMAD.MOV.U32 R5, RZ, RZ, R11 ;  /* 0x000000ffff057224 */ /* 0x001fe200078e000b */
[----:B------:R-:W-:Y:S01]  /*c140*/  IADD3 R11, R2, 0x30, RZ ;  /* 0x00000030020b7810 */ /* 0x000fe20007ffe0ff */
[----:B------:R-:W-:Y:S01]  /*c150*/  @!P0 IMAD.IADD R3, R3, 0x1, -R26 ;  /* 0x0000000103038824 */ /* 0x000fe200078e0a1a */
[C---:B------:R-:W-:Y:S01]  /*c160*/  ISETP.GT.U32.AND P2, PT, R26.reuse, R9, PT ;  /* 0x000000091a00720c */ /* 0x040fe20003f44070 */
[----:B------:R-:W-:Y:S01]  /*c170*/  @!P3 IMAD.MOV R5, RZ, RZ, -R5 ;  /* 0x000000ffff05b224 */ /* 0x000fe200078e0a05 */
[C---:B------:R-:W-:Y:S01]  /*c180*/  ISETP.GT.U32.AND P3, PT, R26.reuse, R10, PT ;  /* 0x0000000a1a00720c */ /* 0x040fe20003f64070 */
[----:B------:R-:W-:Y:S01]  /*c190*/  IMAD.MOV R13, RZ, RZ, -R13 ;  /* 0x000000ffff0d7224 */ /* 0x000fe200078e0a0d */
[----:B------:R-:W-:Y:S01]  /*c1a0*/  ISETP.GT.U32.AND P0, PT, R26, R19, PT ;  /* 0x000000131a00720c */ /* 0x000fe20003f04070 */
[----:B------:R-:W-:Y:S01]  /*c1b0*/  IMAD.HI.U32 R15, R0, R14, RZ ;  /* 0x0000000e000f7227 */ /* 0x000fe200078e00ff */
[----:B------:R0:W-:Y:S01]  /*c1c0*/  STL [R1+0x19c], R5 ;  /* 0x00019c0501007387 */ /* 0x0001e20000100800 */
[----:B------:R-:W-:-:S02]  /*c1d0*/  IABS R17, R11 ;  /* 0x0000000b00117213 */ /* 0x000fc40000000000 */
[----:B------:R-:W-:Y:S01]  /*c1e0*/  IMAD R18, R26, R13, R18 ;  /* 0x0000000d1a127224 */ /* 0x000fe200078e0212 */
[----:B------:R-:W-:-:S03]  /*c1f0*/  IABS R13, R4 ;  /* 0x00000004000d7213 */ /* 0x000fc60000000000 */
[--C-:B------:R-:W-:Y:S01]  /*c200*/  @!P2 IMAD.IADD R9, R9, 0x1, -R26.reuse ;  /* 0x000000010909a824 */ /* 0x100fe200078e0a1a */
[----:B------:R-:W-:Y:S01]  /*c210*/  ISETP.GT.U32.AND P2, PT, R26, R18, PT ;  /* 0x000000121a00720c */ /* 0x000fe20003f44070 */
[--C-:B------:R-:W-:Y:S02]  /*c220*/  @!P3 IMAD.IADD R10, R10, 0x1, -R26.reuse ;  /* 0x000000010a0ab824 */ /* 0x100fe400078e0a1a */
[----:B0-----:R-:W-:Y:S02]  /*c230*/  IMAD.MOV.U32 R5, RZ, RZ, R3 ;  /* 0x000000ffff057224 */ /* 0x001fe400078e0003 */
[----:B------:R-:W-:Y:S01]  /*c240*/  @!P0 IMAD.IADD R19, R19, 0x1, -R26 ;  /* 0x0000000113138824 */ /* 0x000fe200078e0a1a */
[----:B------:R-:W-:Y:S01]  /*c250*/  ISETP.GT.U32.AND P3, PT, R26, R10, PT ;  /* 0x0000000a1a00720c */ /* 0x000fe20003f64070 */
[----:B------:R-:W-:Y:S01]  /*c260*/  @!P4 IMAD.MOV R5, RZ, RZ, -R5 ;  /* 0x000000ffff05c224 */ /* 0x000fe200078e0a05 */
[----:B------:R-:W-:Y:S01]  /*c270*/  ISETP.GE.AND P4, PT, R16, RZ, PT ;  /* 0x000000ff1000720c */ /* 0x000fe20003f86270 */
[----:B------:R-:W-:Y:S01]  /*c280*/  IMAD.MOV R16, RZ, RZ, -R15 ;  /* 0x000000ffff107224 */ /* 0x000fe200078e0a0f */
[----:B------:R-:W-:Y:S01]  /*c290*/  ISETP.GE.AND P0, PT, R12, RZ, PT ;  /* 0x000000ff0c00720c */ /* 0x000fe20003f06270 */
[----:B------:R-:W-:Y:S01]  /*c2a0*/  IMAD.HI.U32 R15, R0, R13, RZ ;  /* 0x0000000d000f7227 */ /* 0x000fe200078e00ff */
[----:B------:R0:W-:Y:S03]  /*c2b0*/  STL [R1+0x184], R5 ;  /* 0x0001840501007387 */ /* 0x0001e60000100800 */
[----:B------:R-:W-:-:S02]  /*c2c0*/  IMAD R14, R26, R16, R14 ;  /* 0x000000101a0e7224 */ /* 0x000fc400078e020e */
[----:B------:R-:W-:Y:S02]  /*c2d0*/  IMAD.MOV R15, RZ, RZ, -R15 ;  /* 0x000000ffff0f7224 */ /* 0x000fe400078e0a0f */
[----:B------:R-:W-:Y:S01]  /*c2e0*/  @!P3 IMAD.IADD R10, R10, 0x1, -R26 ;  /* 0x000000010a0ab824 */ /* 0x000fe200078e0a1a */
[C---:B------:R-:W-:Y:S01]  /*c2f0*/  ISETP.GT.U32.AND P3, PT, R26.reuse, R14, PT ;  /* 0x0000000e1a00720c */ /* 0x040fe20003f64070 */
[----:B------:R-:W-:Y:S01]  /*c300*/  @!P5 IMAD.MOV R9, RZ, RZ, -R9 ;  /* 0x000000ffff09d224 */ /* 0x000fe200078e0a09 */
[C---:B------:R-:W-:Y:S01]  /*c310*/  ISETP.GT.U32.AND P5, PT, R26.reuse, R19, PT ;  /* 0x000000131a00720c */ /* 0x040fe20003fa4070 */
[----:B------:R-:W-:Y:S02]  /*c320*/  IMAD.MOV.U32 R3, RZ, RZ, R17 ;  /* 0x000000ffff037224 */ /* 0x000fe400078e0011 */
[----:B------:R-:W-:Y:S01]  /*c330*/  IMAD R13, R26, R15, R13 ;  /* 0x0000000f1a0d7224 */ /* 0x000fe200078e020d */
[----:B------:R-:W-:Y:S01]  /*c340*/  STL [R1+0xeb8], R9 ;  /* 0x000eb80901007387 */ /* 0x000fe20000100800 */
[----:B0-----:R-:W-:Y:S01]  /*c350*/  IMAD.MOV.U32 R5, RZ, RZ, R10 ;  /* 0x000000ffff057224 */ /* 0x001fe200078e000a */
[----:B------:R-:W-:Y:S01]  /*c360*/  IADD3 R15, R2, 0x2e, RZ ;  /* 0x0000002e020f7810 */ /* 0x000fe20007ffe0ff */
[----:B------:R-:W-:-:S03]  /*c370*/  IMAD.HI.U32 R12, R0, R3, RZ ;  /* 0x00000003000c7227 */ /* 0x000fc600078e00ff */
[----:B------:R-:W-:Y:S01]  /*c380*/  IABS R17, R15 ;  /* 0x0000000f00117213 */ /* 0x000fe20000000000 */
[----:B------:R-:W-:Y:S02]  /*c390*/  @!P2 IMAD.IADD R18, R18, 0x1, -R26 ;  /* 0x000000011212a824 */ /* 0x000fe400078e0a1a */
[----:B------:R-:W-:Y:S01]  /*c3a0*/  @!P6 IMAD.MOV R5, RZ, RZ, -R5 ;  /* 0x000000ffff05e224 */ /* 0x000fe200078e0a05 */
[C---:B------:R-:W-:Y:S01]  /*c3b0*/  ISETP.GT.U32.AND P6, PT, R26.reuse, R13, PT ;  /* 0x0000000d1a00720c */ /* 0x040fe20003fc4070 */
[----:B------:R-:W-:Y:S01]  /*c3c0*/  IMAD.MOV R12, RZ, RZ, -R12 ;  /* 0x000000ffff0c7224 */ /* 0x000fe200078e0a0c */
[C---:B------:R-:W-:Y:S01]  /*c3d0*/  ISETP.GT.U32.AND P2, PT, R26.reuse, R18, PT ;  /* 0x000000121a00720c */ /* 0x040fe20003f44070 */
[--C-:B------:R-:W-:Y:S01]  /*c3e0*/  @!P5 IMAD.IADD R19, R19, 0x1, -R26.reuse ;  /* 0x000000011313d824 */ /* 0x100fe200078e0a1a */
[----:B------:R0:W-:Y:S01]  /*c3f0*/  STL [R1+0x144], R5 ;  /* 0x0001440501007387 */ /* 0x0001e20000100800 */
[----:B------:R-:W-:Y:S01]  /*c400*/  IMAD R3, R26, R12, R3 ;  /* 0x0000000c1a037224 */ /* 0x000fe200078e0203 */
[----:B------:R-:W-:Y:S01]  /*c410*/  IADD3 R12, R2, 0x2c, RZ ;  /* 0x0000002c020c7810 */ /* 0x000fe20007ffe0ff */
[----:B------:R-:W-:Y:S01]  /*c420*/  @!P3 IMAD.IADD R14, R14, 0x1, -R26 ;  /* 0x000000010e0eb824 */ /* 0x000fe200078e0a1a */
[----:B------:R-:W-:Y:S01]  /*c430*/  ISETP.GE.AND P3, PT, R11, RZ, PT ;  /* 0x000000ff0b00720c */ /* 0x000fe20003f66270 */
[----:B------:R-:W-:Y:S01]  /*c440*/  IMAD.HI.U32 R16, R0, R17, RZ ;  /* 0x0000001100107227 */ /* 0x000fe200078e00ff */
[----:B------:R-:W-:-:S02]  /*c450*/  ISETP.GT.U32.AND P5, PT, R26, R3, PT ;  /* 0x000000031a00720c */ /* 0x000fc40003fa4070 */
[----:B------:R-:W-:Y:S01]  /*c460*/  IABS R10, R12 ;  /* 0x0000000c000a7213 */ /* 0x000fe20000000000 */
[--C-:B------:R-:W-:Y:S01]  /*c470*/  @!P6 IMAD.IADD R13, R13, 0x1, -R26.reuse ;  /* 0x000000010d0de824 */ /* 0x100fe200078e0a1a */
[----:B------:R-:W-:Y:S01]  /*c480*/  ISETP.GT.U32.AND P6, PT, R26, R14, PT ;  /* 0x0000000e1a00720c */ /* 0x000fe20003fc4070 */
[----:B0-----:R-:W-:Y:S02]  /*c490*/  IMAD.MOV.U32 R5, RZ, RZ, R19 ;  /* 0x000000ffff057224 */ /* 0x001fe400078e0013 */
[----:B------:R-:W-:Y:S01]  /*c4a0*/  @!P2 IMAD.IADD R18, R18, 0x1, -R26 ;  /* 0x000000011212a824 */ /* 0x000fe200078e0a1a */
[----:B------:R-:W-:Y:S01]  /*c4b0*/  ISETP.GE.AND P2, PT, R4, RZ, PT ;  /* 0x000000ff0400720c */ /* 0x000fe20003f46270 */
[----:B------:R-:W-:Y:S01]  /*c4c0*/  @!P1 IMAD.MOV R5, RZ, RZ, -R5 ;  /* 0x000000ffff059224 */ /* 0x000fe200078e0a05 */
[----:B------:R-:W-:Y:S01]  /*c4d0*/  ISETP.GT.U32.AND P1, PT, R26, R13, PT ;  /* 0x0000000d1a00720c */ /* 0x000fe20003f24070 */
[----:B------:R-:W-:Y:S01]  /*c4e0*/  IMAD.MOV R16, RZ, RZ, -R16 ;  /* 0x000000ffff107224 */ /* 0x000fe200078e0a10 */
[----:B------:R-:W-:Y:S01]  /*c4f0*/  IADD3 R4, R2, 0x2a, RZ ;  /* 0x0000002a02047810 */ /* 0x000fe20007ffe0ff */
[--C-:B------:R-:W-:Y:S01]  /*c500*/  @!P5 IMAD.IADD R3, R3, 0x1, -R26.reuse ;  /* 0x000000010303d824 */ /* 0x100fe200078e0a1a */
[----:B------:R0:W-:Y:S01]  /*c510*/  STL [R1+0xd8], R5 ;  /* 0x0000d80501007387 */ /* 0x0001e20000100800 */
[----:B------:R-:W-:Y:S01]  /*c520*/  IMAD R17, R26, R16, R17 ;  /* 0x000000101a117224 */ /* 0x000fe200078e0211 */
[----:B------:R-:W-:Y:S01]  /*c530*/  IABS R11, R4 ;  /* 0x00000004000b7213 */ /* 0x000fe20000000000 */
[----:B------:R-:W-:Y:S01]  /*c540*/  @!P6 IMAD.IADD R14, R14, 0x1, -R26 ;  /* 0x000000010e0ee824 */ /* 0x000fe200078e0a1a */
[----:B------:R-:W-:-:S02]  /*c550*/  ISETP.GT.U32.AND P5, PT, R26, R3, PT ;  /* 0x000000031a00720c */ /* 0x000fc40003fa4070 */
[----:B------:R-:W-:Y:S01]  /*c560*/  ISETP.GE.AND P6, PT, R12, RZ, PT ;  /* 0x000000ff0c00720c */ /* 0x000fe20003fc6270 */
[----:B------:R-:W-:Y:S01]  /*c570*/  IMAD.HI.U32 R16, R0, R11, RZ ;  /* 0x0000000b00107227 */ /* 0x000fe200078e00ff */
[----:B------:R-:W-:-:S03]  /*c580*/  IADD3 R12, R2, 0x28, RZ ;  /* 0x00000028020c7810 */ /* 0x000fc60007ffe0ff */
[----:B0-----:R-:W-:Y:S02]  /*c590*/  IMAD.MOV.U32 R5, RZ, RZ, R18 ;  /* 0x000000ffff057224 */ /* 0x001fe400078e0012 */
[--C-:B------:R-:W-:Y:S01]  /*c5a0*/  @!P1 IMAD.IADD R13, R13, 0x1, -R26.reuse ;  /* 0x000000010d0d9824 */ /* 0x100fe200078e0a1a */
[----:B------:R-:W-:Y:S01]  /*c5b0*/  ISETP.GT.U32.AND P1, PT, R26, R17, PT ;  /* 0x000000111a00720c */ /* 0x000fe20003f24070 */
[----:B------:R-:W-:Y:S01]  /*c5c0*/  @!P4 IMAD.MOV R5, RZ, RZ, -R5 ;  /* 0x000000ffff05c224 */ /* 0x000fe200078e0a05 */
[----:B------:R-:W-:Y:S01]  /*c5d0*/  ISETP.GE.AND P4, PT, R15, RZ, PT ;  /* 0x000000ff0f00720c */ /* 0x000fe20003f86270 */
[----:B------:R-:W-:Y:S01]  /*c5e0*/  @!P5 IMAD.IADD R3, R3, 0x1, -R26 ;  /* 0x000000010303d824 */ /* 0x000fe200078e0a1a */
[----:B------:R-:W0:Y:S01]  /*c5f0*/  I2F.RP R18, R21 ;  /* 0x0000001500127306 */ /* 0x000e220000209400 */
[----:B------:R-:W-:Y:S01]  /*c600*/  IMAD.HI.U32 R15, R0, R10, RZ ;  /* 0x0000000a000f7227 */ /* 0x000fe200078e00ff */
[----:B------:R1:W-:Y:S01]  /*c610*/  STL [R1+0xdc], R5 ;  /* 0x0000dc0501007387 */ /* 0x0003e20000100800 */
[----:B------:R-:W-:-:S02]  /*c620*/  ISETP.GE.AND P5, PT, R4, RZ, PT ;  /* 0x000000ff0400720c */ /* 0x000fc40003fa6270 */
[----:B------:R-:W-:Y:S01]  /*c630*/  @!P3 IMAD.MOV R3, RZ, RZ, -R3 ;  /* 0x000000ffff03b224 */ /* 0x000fe200078e0a03 */
[----:B------:R-:W-:Y:S01]  /*c640*/  IADD3 R4, R2, 0x26, RZ ;  /* 0x0000002602047810 */ /* 0x000fe20007ffe0ff */
[----:B------:R-:W-:Y:S02]  /*c650*/  IMAD.MOV R15, RZ, RZ, -R15 ;  /* 0x000000ffff0f7224 */ /* 0x000fe400078e0a0f */
[----:B------:R-:W-:Y:S02]  /*c660*/  @!P1 IMAD.IADD R17, R17, 0x1, -R26 ;  /* 0x0000000111119824 */ /* 0x000fe400078e0a1a */
[----:B------:R-:W-:Y:S02]  /*c670*/  IMAD.MOV R16, RZ, RZ, -R16 ;  /* 0x000000ffff107224 */ /* 0x000fe400078e0a10 */
[----:B-1----:R-:W-:Y:S01]  /*c680*/  IMAD.MOV.U32 R5, RZ, RZ, R14 ;  /* 0x000000ffff057224 */ /* 0x002fe200078e000e */
[C---:B------:R-:W-:Y:S01]  /*c690*/  ISETP.GT.U32.AND P1, PT, R26.reuse, R17, PT ;  /* 0x000000111a00720c */ /* 0x040fe20003f24070 */
[----:B------:R-:W-:Y:S01]  /*c6a0*/  IMAD R10, R26, R15, R10 ;  /* 0x0000000f1a0a7224 */ /* 0x000fe200078e020a */
[----:B------:R-:W-:Y:S01]  /*c6b0*/  IADD3 R15, R2, 0x24, RZ ;  /* 0x00000024020f7810 */ /* 0x000fe20007ffe0ff */
[----:B------:R-:W-:Y:S01]  /*c6c0*/  @!P0 IMAD.MOV R5, RZ, RZ, -R5 ;  /* 0x000000ffff058224 */ /* 0x000fe200078e0a05 */
[----:B------:R-:W-:Y:S01]  /*c6d0*/  ISETP.GE.AND P0, PT, R12, RZ, PT ;  /* 0x000000ff0c00720c */ /* 0x000fe20003f06270 */
[----:B------:R-:W-:Y:S01]  /*c6e0*/  IMAD R11, R26, R16, R11 ;  /* 0x000000101a0b7224 */ /* 0x000fe200078e020b */
[----:B------:R-:W-:-:S02]  /*c6f0*/  IABS R12, R12 ;  /* 0x0000000c000c7213 */ /* 0x000fc40000000000 */
[----:B------:R1:W-:Y:S01]  /*c700*/  STL [R1+0xf8], R5 ;  /* 0x0000f80501007387 */ /* 0x0003e20000100800 */
[----:B------:R-:W-:Y:S02]  /*c710*/  ISETP.GT.U32.AND P3, PT, R26, R10, PT ;  /* 0x0000000a1a00720c */ /* 0x000fe40003f64070 */
[----:B------:R-:W-:Y:S02]  /*c720*/  IADD3 R16, R2, 0x22, RZ ;  /* 0x0000002202107810 */ /* 0x000fe40007ffe0ff */
[----:B------:R-:W-:Y:S01]  /*c730*/  @!P1 IMAD.IADD R17, R17, 0x1, -R26 ;  /* 0x0000000111119824 */ /* 0x000fe200078e0a1a */
[----:B------:R-:W-:Y:S02]  /*c740*/  ISETP.GT.U32.AND P1, PT, R26, R11, PT ;  /* 0x0000000b1a00720c */ /* 0x000fe40003f24070 */
[----:B------:R-:W-:Y:S01]  /*c750*/  IABS R14, R16 ;  /* 0x00000010000e7213 */ /* 0x000fe20000000000 */
[----:B-1----:R-:W-:Y:S02]  /*c760*/  IMAD.MOV.U32 R5, RZ, RZ, R13 ;  /* 0x000000ffff057224 */ /* 0x002fe400078e000d */
[----:B------:R-:W-:-:S04]  /*c770*/  IMAD.HI.U32 R13, R0, R12, RZ ;  /* 0x0000000c000d7227 */ /* 0x000fc800078e00ff */
[----:B------:R-:W-:Y:S01]  /*c780*/  @!P2 IMAD.MOV R5, RZ, RZ, -R5 ;  /* 0x000000ffff05a224 */ /* 0x000fe200078e0a05 */
[----:B------:R-:W-:Y:S01]  /*c790*/  ISETP.GE.AND P2, PT, R4, RZ, PT ;  /* 0x000000ff0400720c */ /* 0x000fe20003f46270 */
[----:B------:R-:W-:Y:S01]  /*c7a0*/  IMAD.MOV R13, RZ, RZ, -R13 ;  /* 0x000000ffff0d7224 */ /* 0x000fe200078e0a0d */
[----:B------:R-:W-:Y:S01]  /*c7b0*/  IABS R4, R4 ;  /* 0x0000000400047213 */ /* 0x000fe20000000000 */
[----:B------:R-:W-:Y:S01]  /*c7c0*/  @!P3 IMAD.IADD R10, R10, 0x1, -R26 ;  /* 0x000000010a0ab824 */ /* 0x000fe200078e0a1a */
[----:B------:R1:W-:Y:S01]  /*c7d0*/  STL [R1+0xfc], R5 ;  /* 0x0000fc0501007387 */ /* 0x0003e20000100800 */
[C---:B------:R-:W-:Y:S02]  /*c7e0*/  IMAD R12, R26.reuse, R13, R12 ;  /* 0x0000000d1a0c7224 */ /* 0x040fe400078e020c */
[----:B0-----:R0:W2:Y:S01]  /*c7f0*/  MUFU.RCP R13, R18 ;  /* 0x00000012000d7308 */ /* 0x0010a20000001000 */
[----:B------:R3:W-:Y:S01]  /*c800*/  STL [R1+0x104], R3 ;  /* 0x0001040301007387 */ /* 0x0007e20000100800 */
[----:B------:R-:W-:Y:S01]  /*c810*/  @!P1 IMAD.IADD R11, R11, 0x1, -R26 ;  /* 0x000000010b0b9824 */ /* 0x000fe200078e0a1a */
[----:B------:R-:W-:Y:S01]  /*c820*/  ISETP.GT.U32.AND P3, PT, R26, R12, PT ;  /* 0x0000000c1a00720c */ /* 0x000fe20003f64070 */
[----:B------:R-:W-:Y:S01]  /*c830*/  IMAD.HI.U32 R20, R0, R4, RZ ;  /* 0x0000000400147227 */ /* 0x000fe200078e00ff */
[----:B------:R-:W4:Y:S03]  /*c840*/  LDL R6, [R1+0xd20] ;  /* 0x000d200001067983 */ /* 0x000f260000100800 */
[----:B-1----:R-:W-:-:S02]  /*c850*/  IMAD.MOV.U32 R5, RZ, RZ, R17 ;  /* 0x000000ffff057224 */ /* 0x002fc400078e0011 */
[----:B0-----:R-:W-:Y:S01]  /*c860*/  IMAD.HI.U32 R18, R0, R14, RZ ;  /* 0x0000000e00127227 */ /* 0x001fe200078e00ff */
[----:B---3--:R-:W-:-:S03]  /*c870*/  IABS R3, R15 ;  /* 0x0000000f00037213 */ /* 0x008fc60000000000 */
[----:B------:R-:W-:Y:S01]  /*c880*/  @!P4 IMAD.MOV R5, RZ, RZ, -R5 ;  /* 0x000000ffff05c224 */ /* 0x000fe200078e0a05 */
[----:B------:R-:W-:Y:S01]  /*c890*/  ISETP.GT.U32.AND P4, PT, R26, R10, PT ;  /* 0x0000000a1a00720c */ /* 0x000fe20003f84070 */
[----:B------:R-:W-:Y:S01]  /*c8a0*/  IMAD.HI.U32 R19, R0, R3, RZ ;  /* 0x0000000300137227 */ /* 0x000fe200078e00ff */
[----:B------:R-:W-:-:S03]  /*c8b0*/  ISETP.GT.U32.AND P1, PT, R26, R11, PT ;  /* 0x0000000b1a00720c */ /* 0x000fc60003f24070 */
[----:B------:R-:W-:Y:S01]  /*c8c0*/  IMAD.MOV R20, RZ, RZ, -R20 ;  /* 0x000000ffff147224 */ /* 0x000fe200078e0a14 */
[----:B--2---:R-:W-:Y:S01]  /*c8d0*/  IADD3 R13, R13, 0xffffffe, RZ ;  /* 0x0ffffffe0d0d7810 */ /* 0x004fe20007ffe0ff */
[----:B------:R-:W-:Y:S02]  /*c8e0*/  IMAD.MOV R19, RZ, RZ, -R19 ;  /* 0x000000ffff137224 */ /* 0x000fe400078e0a13 */
[----:B------:R-:W-:Y:S02]  /*c8f0*/  IMAD R4, R26, R20, R4 ;  /* 0x000000141a047224 */ /* 0x000fe400078e0204 */
[----:B------:R-:W-:Y:S02]  /*c900*/  @!P3 IMAD.IADD R12, R12, 0x1, -R26 ;  /* 0x000000010c0cb824 */ /* 0x000fe400078e0a1a */
[----:B------:R-:W-:Y:S02]  /*c910*/  IMAD.MOV R18, RZ, RZ, -R18 ;  /* 0x000000ffff127224 */ /* 0x000fe400078e0a12 */
[----:B------:R-:W-:-:S02]  /*c920*/  IMAD R3, R26, R19, R3 ;  /* 0x000000131a037224 */ /* 0x000fc400078e0203 */
[----:B------:R-:W-:Y:S01]  /*c930*/  @!P4 IMAD.IADD R10, R10, 0x1, -R26 ;  /* 0x000000010a0ac824 */ /* 0x000fe200078e0a1a */
[C---:B------:R-:W-:Y:S01]  /*c940*/  ISETP.GT.U32.AND P4, PT, R26.reuse, R4, PT ;  /* 0x000000041a00720c */ /* 0x040fe20003f84070 */
[----:B------:R-:W0:Y:S01]  /*c950*/  F2I.FTZ.U32.TRUNC.NTZ R13, R13 ;  /* 0x0000000d000d7305 */ /* 0x000e22000021f000 */
[C---:B------:R-:W-:Y:S01]  /*c960*/  IMAD R14, R26.reuse, R18, R14 ;  /* 0x000000121a0e7224 */ /* 0x040fe200078e020e */
[C---:B------:R-:W-:Y:S01]  /*c970*/  ISETP.GT.U32.AND P3, PT, R26.reuse, R12, PT ;  /* 0x0000000c1a00720c */ /* 0x040fe20003f64070 */
[----:B------:R-:W-:Y:S01]  /*c980*/  @!P1 IMAD.IADD R11, R11, 0x1, -R26 ;  /* 0x000000010b0b9824 */ /* 0x000fe200078e0a1a */
[----:B------:R-:W-:Y:S02]  /*c990*/  ISETP.GT.U32.AND P1, PT, R26, R3, PT ;  /* 0x000000031a00720c */ /* 0x000fe40003f24070 */
[----:B------:R-:W-:Y:S01]  /*c9a0*/  IADD3 R17, R2, 0x20, RZ ;  /* 0x0000002002117810 */ /* 0x000fe20007ffe0ff */
[----:B------:R-:W-:Y:S01]  /*c9b0*/  @!P5 IMAD.MOV R11, RZ, RZ, -R11 ;  /* 0x000000ffff0bd224 */ /* 0x000fe200078e0a0b */
[----:B------:R-:W-:-:S02]  /*c9c0*/  ISETP.GT.U32.AND P5, PT, R26, R14, PT ;  /* 0x0000000e1a00720c */ /* 0x000fc40003fa4070 */
[----:B------:R-:W-:Y:S02]  /*c9d0*/  IABS R19, R17 ;  /* 0x0000001100137213 */ /* 0x000fe40000000000 */
[----:B------:R-:W-:Y:S02]  /*c9e0*/  @!P4 IMAD.IADD R4, R4, 0x1, -R26 ;  /* 0x000000010404c824 */ /* 0x000fe400078e0a1a */
[----:B------:R-:W-:Y:S02]  /*c9f0*/  @!P6 IMAD.MOV R10, RZ, RZ, -R10 ;  /* 0x000000ffff0ae224 */ /* 0x000fe400078e0a0a */
[----:B------:R-:W-:Y:S01]  /*ca00*/  IMAD.MOV.U32 R18, RZ, RZ, R19 ;  /* 0x000000ffff127224 */ /* 0x000fe200078e0013 */
[----:B------:R-:W-:Y:S01]  /*ca10*/  ISETP.GE.AND P6, PT, R15, RZ, PT ;  /* 0x000000ff0f00720c */ /* 0x000fe20003fc6270 */
[--C-:B------:R-:W-:Y:S01]  /*ca20*/  @!P3 IMAD.IADD R12, R12, 0x1, -R26.reuse ;  /* 0x000000010c0cb824 */ /* 0x100fe200078e0a1a */
[----:B------:R-:W-:Y:S01]  /*ca30*/  ISETP.GE.AND P3, PT, R16, RZ, PT ;  /* 0x000000ff1000720c */ /* 0x000fe20003f66270 */
[--C-:B------:R-:W-:Y:S01]  /*ca40*/  @!P1 IMAD.IADD R3, R3, 0x1, -R26.reuse ;  /* 0x0000000103039824 */ /* 0x100fe200078e0a1a */
[----:B------:R-:W-:Y:S01]  /*ca50*/  IABS R15, R2 ;  /* 0x00000002000f7213 */ /* 0x000fe20000000000 */
[----:B0-----:R-:W-:Y:S01]  /*ca60*/  IMAD.MOV R16, RZ, RZ, -R13 ;  /* 0x000000ffff107224 */ /* 0x001fe200078e0a0d */
[----:B------:R-:W-:Y:S01]  /*ca70*/  ISETP.GT.U32.AND P1, PT, R26, R4, PT ;  /* 0x000000041a00720c */ /* 0x000fe20003f24070 */
[----:B------:R-:W-:Y:S01]  /*ca80*/  IMAD.HI.U32 R19, R0, R18, RZ ;  /* 0x0000001200137227 */ /* 0x000fe200078e00ff */
[----:B------:R0:W-:Y:S03]  /*ca90*/  STL [R1+0xec], R5 ;  /* 0x0000ec0501007387 */ /* 0x0001e60000100800 */
[----:B------:R-:W-:Y:S01]  /*caa0*/  @!P5 IMAD.IADD R14, R14, 0x1, -R26 ;  /* 0x000000010e0ed824 */ /* 0x000fe200078e0a1a */
[----:B------:R-:W-:Y:S01]  /*cab0*/  ISETP.GT.U32.AND P5, PT, R26, R3, PT ;  /* 0x000000031a00720c */ /* 0x000fe20003fa4070 */
[----:B------:R-:W-:-:S02]  /*cac0*/  IMAD.MOV.U32 R20, RZ, RZ, R16 ;  /* 0x000000ffff147224 */ /* 0x000fc400078e0010 */
[----:B------:R-:W-:Y:S02]  /*cad0*/  IMAD.MOV R19, RZ, RZ, -R19 ;  /* 0x000000ffff137224 */ /* 0x000fe400078e0a13 */
[----:B------:R-:W-:Y:S01]  /*cae0*/  IMAD.HI.U32 R16, R0, R15, RZ ;  /* 0x0000000f00107227 */ /* 0x000fe200078e00ff */
[----:B------:R-:W-:-:S03]  /*caf0*/  ISETP.GE.AND P4, PT, R17, RZ, PT ;  /* 0x000000ff1100720c */ /* 0x000fc60003f86270 */
[----:B0-----:R-:W-:Y:S02]  /*cb00*/  IMAD.MOV.U32 R5, RZ, RZ, R12 ;  /* 0x000000ffff057224 */ /* 0x001fe400078e000c */
[----:B------:R-:W-:Y:S02]  /*cb10*/  IMAD R20, R20, R21, RZ ;  /* 0x0000001514147224 */ /* 0x000fe400078e02ff */
[----:B------:R-:W-:Y:S02]  /*cb20*/  IMAD.MOV.U32 R12, RZ, RZ, RZ ;  /* 0x000000ffff0c7224 */ /* 0x000fe400078e00ff */
[C---:B------:R-:W-:Y:S02]  /*cb30*/  IMAD R17, R26.reuse, R19, R18 ;  /* 0x000000131a117224 */ /* 0x040fe400078e0212 */
[----:B------:R-:W-:Y:S02]  /*cb40*/  IMAD.MOV R16, RZ, RZ, -R16 ;  /* 0x000000ffff107224 */ /* 0x000fe400078e0a10 */
[----:B------:R-:W-:Y:S01]  /*cb50*/  @!P0 IMAD.MOV R5, RZ, RZ, -R5 ;  /* 0x000000ffff058224 */ /* 0x000fe200078e0a05 */
[----:B------:R-:W-:Y:S01]  /*cb60*/  ISETP.GT.U32.AND P0, PT, R26, R14, PT ;  /* 0x0000000e1a00720c */ /* 0x000fe20003f04070 */
[----:B------:R-:W-:-:S04]  /*cb70*/  IMAD.HI.U32 R20, R13, R20, R12 ;  /* 0x000000140d147227 */ /* 0x000fc800078e000c */
[--C-:B------:R-:W-:Y:S01]  /*cb80*/  @!P1 IMAD.IADD R4, R4, 0x1, -R26.reuse ;  /* 0x0000000104049824 */ /* 0x100fe200078e0a1a */
[C---:B------:R-:W-:Y:S01]  /*cb90*/  ISETP.GT.U32.AND P1, PT, R26.reuse, R17, PT ;  /* 0x000000111a00720c */ /* 0x040fe20003f24070 */
[----:B------:R-:W-:Y:S02]  /*cba0*/  IMAD R13, R26, R16, R15 ;  /* 0x000000101a0d7224 */ /* 0x000fe400078e020f */
[----:B------:R-:W-:-:S03]  /*cbb0*/  @!P5 IMAD.IADD R3, R3, 0x1, -R26 ;  /* 0x000000010303d824 */ /* 0x000fc600078e0a1a */
[----:B------:R-:W-:Y:S02]  /*cbc0*/  ISETP.GT.U32.AND P5, PT, R26, R13, PT ;  /* 0x0000000d1a00720c */ /* 0x000fe40003fa4070 */
[C---:B------:R-:W-:Y:S02]  /*cbd0*/  IADD3 R15, R2.reuse, 0x1e, RZ ;  /* 0x0000001e020f7810 */ /* 0x040fe40007ffe0ff */
[----:B------:R-:W-:Y:S01]  /*cbe0*/  IADD3 R12, R2, 0x1c, RZ ;  /* 0x0000001c020c7810 */ /* 0x000fe20007ffe0ff */
[--C-:B------:R-:W-:Y:S01]  /*cbf0*/  @!P0 IMAD.IADD R14, R14, 0x1, -R26.reuse ;  /* 0x000000010e0e8824 */ /* 0x100fe200078e0a1a */
[----:B------:R-:W-:Y:S01]  /*cc00*/  IABS R16, R15 ;  /* 0x0000000f00107213 */ /* 0x000fe20000000000 */
[----:B------:R-:W-:Y:S01]  /*cc10*/  @!P1 IMAD.IADD R17, R17, 0x1, -R26 ;  /* 0x0000000111119824 */ /* 0x000fe200078e0a1a */
[----:B------:R-:W-:Y:S01]  /*cc20*/  ISETP.GE.AND P0, PT, R15, RZ, PT ;  /* 0x000000ff0f00720c */ /* 0x000fe20003f06270 */
[----:B------:R-:W-:Y:S01]  /*cc30*/  STL [R1+0xea8], R10 ;  /* 0x000ea80a01007387 */ /* 0x000fe20000100800 */
[----:B------:R-:W-:-:S02]  /*cc40*/  IABS R15, R12 ;  /* 0x0000000c000f7213 */ /* 0x000fc40000000000 */
[----:B------:R-:W-:Y:S01]  /*cc50*/  ISETP.GE.AND P1, PT, R12, RZ, PT ;  /* 0x000000ff0c00720c */ /* 0x000fe20003f26270 */
[----:B------:R-:W-:Y:S01]  /*cc60*/  STL [R1+0xeac], R11 ;  /* 0x000eac0b01007387 */ /* 0x000fe20000100800 */
[----:B------:R-:W-:Y:S02]  /*cc70*/  IMAD.MOV.U32 R12, RZ, RZ, R4 ;  /* 0x000000ffff0c7224 */ /* 0x000fe400078e0004 */
[----:B------:R-:W-:Y:S01]  /*cc80*/  @!P5 IMAD.IADD R13, R13, 0x1, -R26 ;  /* 0x000000010d0dd824 */ /* 0x000fe200078e0a1a */
[----:B------:R0:W-:Y:S01]  /*cc90*/  STL [R1+0x58], R5 ;  /* 0x0000580501007387 */ /* 0x0001e20000100800 */
[----:B------:R-:W-:Y:S01]  /*cca0*/  @!P2 IMAD.MOV R12, RZ, RZ, -R12 ;  /* 0x000000ffff0ca224 */ /* 0x000fe200078e0a0c */
[----:B------:R-:W-:Y:S01]  /*ccb0*/  ISETP.GT.U32.AND P2, PT, R26, R17, PT ;  /* 0x000000111a00720c */ /* 0x000fe20003f44070 */
[----:B------:R-:W-:-:S04]  /*ccc0*/  IMAD.HI.U32 R18, R0, R16, RZ ;  /* 0x0000001000127227 */ /* 0x000fc800078e00ff */
[----:B0-----:R-:W-:-:S04]  /*ccd0*/  IMAD.MOV.U32 R5, RZ, RZ, R3 ;  /* 0x000000ffff057224 */ /* 0x001fc800078e0003 */
[----:B------:R-:W-:Y:S01]  /*cce0*/  @!P6 IMAD.MOV R5, RZ, RZ, -R5 ;  /* 0x000000ffff05e224 */ /* 0x000fe200078e0a05 */
[----:B------:R-:W-:Y:S01]  /*ccf0*/  ISETP.GT.U32.AND P6, PT, R26, R13, PT ;  /* 0x0000000d1a00720c */ /* 0x000fe20003fc4070 */
[----:B------:R-:W-:Y:S01]  /*cd00*/  IMAD.MOV R18, RZ, RZ, -R18 ;  /* 0x000000ffff127224 */ /* 0x000fe200078e0a12 */
[----:B------:R-:W-:Y:S04]  /*cd10*/  STL [R1+0xeb0], R12 ;  /* 0x000eb00c01007387 */ /* 0x000fe80000100800 */
[----:B------:R0:W-:Y:S01]  /*cd20*/  STL [R1+0x48], R5 ;  /* 0x0000480501007387 */ /* 0x0001e20000100800 */
[----:B------:R-:W-:Y:S02]  /*cd30*/  @!P2 IMAD.IADD R17, R17, 0x1, -R26 ;  /* 0x000000011111a824 */ /* 0x000fe400078e0a1a */
[----:B0-----:R-:W-:-:S02]  /*cd40*/  IMAD.MOV.U32 R5, RZ, RZ, R14 ;  /* 0x000000ffff057224 */ /* 0x001fc400078e000e */
[----:B------:R-:W-:Y:S02]  /*cd50*/  IMAD R14, R26, R18, R16 ;  /* 0x000000121a0e7224 */ /* 0x000fe400078e0210 */
[----:B------:R-:W-:Y:S01]  /*cd60*/  @!P6 IMAD.IADD R13, R13, 0x1, -R26 ;  /* 0x000000010d0de824 */ /* 0x000fe200078e0a1a */
[----:B------:R-:W-:Y:S02]  /*cd70*/  ISETP.GE.AND P6, PT, R2, RZ, PT ;  /* 0x000000ff0200720c */ /* 0x000fe40003fc6270 */
[----:B------:R-:W-:Y:S01]  /*cd80*/  ISETP.GT.U32.AND P2, PT, R26, R14, PT ;  /* 0x0000000e1a00720c */ /* 0x000fe20003f44070 */
[----:B------:R-:W-:-:S04]  /*cd90*/  IMAD.HI.U32 R3, R0, R15, RZ ;  /* 0x0000000f00037227 */ /* 0x000fc800078e00ff */
[----:B------:R-:W-:Y:S02]  /*cda0*/  IMAD.MOV R3, RZ, RZ, -R3 ;  /* 0x000000ffff037224 */ /* 0x000fe400078e0a03 */
[----:B------:R-:W-:Y:S02]  /*cdb0*/  @!P3 IMAD.MOV R5, RZ, RZ, -R5 ;  /* 0x000000ffff05b224 */ /* 0x000fe400078e0a05 */
[----:B------:R-:W-:Y:S01]  /*cdc0*/  IMAD R15, R26, R3, R15 ;  /* 0x000000031a0f7224 */ /* 0x000fe200078e020f */
[----:B------:R-:W-:Y:S01]  /*cdd0*/  IADD3 R3, R2, 0x18, RZ ;  /* 0x0000001802037810 */ /* 0x000fe20007ffe0ff */
[----:B------:R-:W-:Y:S01]  /*cde0*/  @!P6 IMAD.MOV R13, RZ, RZ, -R13 ;  /* 0x000000ffff0de224 */ /* 0x000fe200078e0a0d */
[----:B------:R0:W-:Y:S01]  /*cdf0*/  STL [R1+0x40], R5 ;  /* 0x0000400501007387 */ /* 0x0001e20000100800 */
[----:B------:R-:W-:-:S05]  /*ce00*/  @!P2 IMAD.IADD R14, R14, 0x1, -R26 ;  /* 0x000000010e0ea824 */ /* 0x000fca00078e0a1a */
[----:B------:R-:W-:Y:S01]  /*ce10*/  ISETP.GT.U32.AND P2, PT, R26, R14, PT ;  /* 0x0000000e1a00720c */ /* 0x000fe20003f44070 */
[----:B0-----:R-:W-:Y:S01]  /*ce20*/  IMAD.MOV.U32 R5, RZ, RZ, R17 ;  /* 0x000000ffff057224 */ /* 0x001fe200078e0011 */
[----:B------:R-:W-:-:S03]  /*ce30*/  IABS R17, R3 ;  /* 0x0000000300117213 */ /* 0x000fc60000000000 */
[----:B------:R-:W-:-:S08]  /*ce40*/  @!P4 IMAD.MOV R5, RZ, RZ, -R5 ;  /* 0x000000ffff05c224 */ /* 0x000fd000078e0a05 */
[----:B------:R-:W-:-:S04]  /*ce50*/  @!P2 IMAD.IADD R14, R14, 0x1, -R26 ;  /* 0x000000010e0ea824 */ /* 0x000fc800078e0a1a */
[----:B------:R-:W-:Y:S01]  /*ce60*/  @!P0 IMAD.MOV R14, RZ, RZ, -R14 ;  /* 0x000000ffff0e8224 */ /* 0x000fe200078e0a0e */
[----:B------:R-:W-:Y:S04]  /*ce70*/  STL [R1+0x3c], R5 ;  /* 0x00003c0501007387 */ /* 0x000fe80000100800 */
[----:B------:R0:W-:Y:S04]  /*ce80*/  STL [R1+0xeb4], R13 ;  /* 0x000eb40d01007387 */ /* 0x0001e80000100800 */
[----:B------:R1:W-:Y:S01]  /*ce90*/  STL [R1+0xebc], R14 ;  /* 0x000ebc0e01007387 */ /* 0x0003e20000100800 */
[----:B0-----:R-:W-:-:S02]  /*cea0*/  IADD3 R13, R2, 0xe, RZ ;  /* 0x0000000e020d7810 */ /* 0x001fc40007ffe0ff */
[C---:B-1----:R-:W-:Y:S02]  /*ceb0*/  IADD3 R14, R2.reuse, 0x10, RZ ;  /* 0x00000010020e7810 */ /* 0x042fe40007ffe0ff */
[----:B------:R-:W-:Y:S02]  /*cec0*/  IABS R22, R13 ;  /* 0x0000000d00167213 */ /* 0x000fe40000000000 */
[----:B------:R-:W-:-:S03]  /*ced0*/  IADD3 R29, R2, 0xc, RZ ;  /* 0x0000000c021d7810 */ /* 0x000fc60007ffe0ff */
[----:B------:R-:W-:Y:S01]  /*cee0*/  IMAD.HI.U32 R24, R0, R22, RZ ;  /* 0x0000001600187227 */ /* 0x000fe200078e00ff */
[----:B------:R-:W-:Y:S02]  /*cef0*/  IABS R25, R29 ;  /* 0x0000001d00197213 */ /* 0x000fe40000000000 */
[----:B------:R-:W-:Y:S01]  /*cf00*/  IADD3 R11, R2, 0xa, RZ ;  /* 0x0000000a020b7810 */ /* 0x000fe20007ffe0ff */
[----:B------:R-:W-:-:S04]  /*cf10*/  IMAD.MOV R24, RZ, RZ, -R24 ;  /* 0x000000ffff187224 */ /* 0x000fc800078e0a18 */
[----:B------:R-:W-:Y:S01]  /*cf20*/  IMAD R22, R26, R24, R22 ;  /* 0x000000181a167224 */ /* 0x000fe200078e0216 */
[----:B------:R-:W-:Y:S02]  /*cf30*/  IABS R24, R11 ;  /* 0x0000000b00187213 */ /* 0x000fe40000000000 */
[----:B----4-:R-:W-:-:S05]  /*cf40*/  IABS R19, R6 ;  /* 0x0000000600137213 */ /* 0x010fca0000000000 */
[----:B------:R-:W-:-:S04]  /*cf50*/  IMAD.HI.U32 R20, R20, R19, RZ ;  /* 0x0000001314147227 */ /* 0x000fc800078e00ff */
[----:B------:R-:W-:-:S04]  /*cf60*/  IMAD.MOV R20, RZ, RZ, -R20 ;  /* 0x000000ffff147224 */ /* 0x000fc800078e0a14 */
[----:B------:R-:W-:Y:S01]  /*cf70*/  IMAD R4, R21, R20, R19 ;  /* 0x0000001415047224 */ /* 0x000fe200078e0213 */
[----:B------:R-:W-:-:S04]  /*cf80*/  IADD3 R19, R2, 0x1a, RZ ;  /* 0x0000001a02137810 */ /* 0x000fc80007ffe0ff */
[----:B------:R-:W-:Y:S02]  /*cf90*/  IABS R16, R19 ;  /* 0x0000001300107213 */ /* 0x000fe40000000000 */
[----:B------:R-:W-:-:S03]  /*cfa0*/  ISETP.GT.U32.AND P5, PT, R21, R4, PT ;  /* 0x000000041500720c */ /* 0x000fc60003fa4070 */
[----:B------:R-:W-:-:S04]  /*cfb0*/  IMAD.HI.U32 R20, R0, R16, RZ ;  /* 0x0000001000147227 */ /* 0x000fc800078e00ff */
[----:B------:R-:W-:-:S04]  /*cfc0*/  IMAD.MOV R20, RZ, RZ, -R20 ;  /* 0x000000ffff147224 */ /* 0x000fc800078e0a14 */
[----:B------:R-:W-:Y:S02]  /*cfd0*/  IMAD R16, R26, R20, R16 ;  /* 0x000000141a107224 */ /* 0x000fe400078e0210 */
[----:B------:R-:W-:Y:S01]  /*cfe0*/  @!P5 IMAD.IADD R4, R4, 0x1, -R21 ;  /* 0x000000010404d824 */ /* 0x000fe200078e0a15 */
[C---:B------:R-:W-:Y:S02]  /*cff0*/  ISETP.GT.U32.AND P5, PT, R26.reuse, R15, PT ;  /* 0x0000000f1a00720c */ /* 0x040fe40003fa4070 */
[----:B------:R-:W-:Y:S02]  /*d000*/  ISETP.GT.U32.AND P6, PT, R26, R16, PT ;  /* 0x000000101a00720c */ /* 0x000fe40003fc4070 */
[----:B------:R-:W-:Y:S01]  /*d010*/  ISETP.GT.U32.AND P4, PT, R21, R4, PT ;  /* 0x000000041500720c */ /* 0x000fe20003f84070 */
[----:B------:R-:W-:Y:S01]  /*d020*/  IMAD.HI.U32 R20, R0, R17, RZ ;  /* 0x0000001100147227 */ /* 0x000fe200078e00ff */
[----:B------:R-:W-:Y:S02]  /*d030*/  ISETP.GE.AND P3, PT, R19, RZ, PT ;  /* 0x000000ff1300720c */ /* 0x000fe40003f66270 */
[----:B------:R-:W-:Y:S01]  /*d040*/  IADD3 R19, R2, 0x16, RZ ;  /* 0x0000001602137810 */ /* 0x000fe20007ffe0ff */
[----:B------:R-:W-:-:S03]  /*d050*/  IMAD.MOV R20, RZ, RZ, -R20 ;  /* 0x000000ffff147224 */ /* 0x000fc600078e0a14 */
[----:B------:R-:W-:Y:S01]  /*d060*/  IABS R18, R19 ;  /* 0x0000001300127213 */ /* 0x000fe20000000000 */
[--C-:B------:R-:W-:Y:S02]  /*d070*/  @!P5 IMAD.IADD R15, R15, 0x1, -R26.reuse ;  /* 0x000000010f0fd824 */ /* 0x100fe400078e0a1a */
[----:B------:R-:W-:Y:S02]  /*d080*/  @!P6 IMAD.IADD R16, R16, 0x1, -R26 ;  /* 0x000000011010e824 */ /* 0x000fe400078e0a1a */
[C---:B------:R-:W-:Y:S01]  /*d090*/  IMAD R17, R26.reuse, R20, R17 ;  /* 0x000000141a117224 */ /* 0x040fe200078e0211 */
[----:B------:R-:W-:Y:S01]  /*d0a0*/  ISETP.GT.U32.AND P5, PT, R26, R15, PT ;  /* 0x0000000f1a00720c */ /* 0x000fe20003fa4070 */
[----:B------:R-:W-:Y:S01]  /*d0b0*/  @!P4 IMAD.IADD R4, R4, 0x1, -R21 ;  /* 0x000000010404c824 */ /* 0x000fe200078e0a15 */
[----:B------:R-:W-:Y:S01]  /*d0c0*/  ISETP.GE.AND P4, PT, R3, RZ, PT ;  /* 0x000000ff0300720c */ /* 0x000fe20003f86270 */
[----:B------:R-:W-:Y:S01]  /*d0d0*/  IMAD.HI.U32 R3, R0, R18, RZ ;  /* 0x0000001200037227 */ /* 0x000fe200078e00ff */
[----:B------:R-:W-:-:S02]  /*d0e0*/  ISETP.GT.U32.AND P6, PT, R26, R16, PT ;  /* 0x000000101a00720c */ /* 0x000fc40003fc4070 */
[----:B------:R-:W-:Y:S01]  /*d0f0*/  ISETP.GT.U32.AND P0, PT, R26, R17, PT ;  /* 0x000000111a00720c */ /* 0x000fe20003f04070 */
[----:B------:R-:W-:Y:S01]  /*d100*/  IMAD.MOV R20, RZ, RZ, -R3 ;  /* 0x000000ffff147224 */ /* 0x000fe200078e0a03 */
[----:B------:R-:W-:Y:S02]  /*d110*/  ISETP.GE.AND P2, PT, R19, RZ, PT ;  /* 0x000000ff1300720c */ /* 0x000fe40003f46270 */
[----:B------:R-:W-:Y:S01]  /*d120*/  IADD3 R19, R2, 0x14, RZ ;  /* 0x0000001402137810 */ /* 0x000fe20007ffe0ff */
[----:B------:R-:W-:-:S03]  /*d130*/  IMAD R18, R26, R20, R18 ;  /* 0x000000141a127224 */ /* 0x000fc600078e0212 */
[----:B------:R-:W-:Y:S01]  /*d140*/  IABS R3, R19 ;  /* 0x0000001300037213 */ /* 0x000fe20000000000 */
[--C-:B------:R-:W-:Y:S01]  /*d150*/  @!P5 IMAD.IADD R15, R15, 0x1, -R26.reuse ;  /* 0x000000010f0fd824 */ /* 0x100fe200078e0a1a */
[----:B------:R-:W-:Y:S01]  /*d160*/  IABS R21, R14 ;  /* 0x0000000e00157213 */ /* 0x000fe20000000000 */
[--C-:B------:R-:W-:Y:S01]  /*d170*/  @!P6 IMAD.IADD R16, R16, 0x1, -R26.reuse ;  /* 0x000000011010e824 */ /* 0x100fe200078e0a1a */
[----:B------:R-:W-:Y:S01]  /*d180*/  ISETP.GE.AND P5, PT, R19, RZ, PT ;  /* 0x000000ff1300720c */ /* 0x000fe20003fa6270 */
[----:B------:R-:W-:Y:S01]  /*d190*/  IMAD.HI.U32 R19, R0, R3, RZ ;  /* 0x0000000300137227 */ /* 0x000fe200078e00ff */
[----:B------:R-:W-:Y:S02]  /*d1a0*/  IADD3 R20, R2, 0x12, RZ ;  /* 0x0000001202147810 */ /* 0x000fe40007ffe0ff */
[----:B------:R-:W-:Y:S01]  /*d1b0*/  ISETP.GT.U32.AND P6, PT, R26, R18, PT ;  /* 0x000000121a00720c */ /* 0x000fe20003fc4070 */
[----:B------:R-:W-:Y:S02]  /*d1c0*/  @!P0 IMAD.IADD R17, R17, 0x1, -R26 ;  /* 0x0000000111118824 */ /* 0x000fe400078e0a1a */
[----:B------:R-:W-:Y:S01]  /*d1d0*/  @!P1 IMAD.MOV R15, RZ, RZ, -R15 ;  /* 0x000000ffff0f9224 */ /* 0x000fe200078e0a0f */
[----:B------:R-:W-:Y:S01]  /*d1e0*/  ISETP.GE.AND P1, PT, R20, RZ, PT ;  /* 0x000000ff1400720c */ /* 0x000fe20003f26270 */
[----:B------:R-:W-:Y:S01]  /*d1f0*/  IMAD.HI.U32 R23, R0, R21, RZ ;  /* 0x0000001500177227 */ /* 0x000fe200078e00ff */
[----:B------:R-:W-:-:S02]  /*d200*/  IABS R20, R20 ;  /* 0x0000001400147213 */ /* 0x000fc40000000000 */
[C---:B------:R-:W-:Y:S01]  /*d210*/  ISETP.GT.U32.AND P0, PT, R26.reuse, R17, PT ;  /* 0x000000111a00720c */ /* 0x040fe20003f04070 */
[----:B------:R-:W-:Y:S02]  /*d220*/  IMAD.MOV R19, RZ, RZ, -R19 ;  /* 0x000000ffff137224 */ /* 0x000fe400078e0a13 */
[----:B------:R-:W-:Y:S02]  /*d230*/  IMAD.MOV R23, RZ, RZ, -R23 ;  /* 0x000000ffff177224 */ /* 0x000fe400078e0a17 */
[----:B------:R-:W-:Y:S02]  /*d240*/  IMAD R19, R26, R19, R3 ;  /* 0x000000131a137224 */ /* 0x000fe400078e0203 */
[----:B------:R-:W-:-:S04]  /*d250*/  IMAD.HI.U32 R3, R0, R20, RZ ;  /* 0x0000001400037227 */ /* 0x000fc800078e00ff */
[----:B------:R-:W-:Y:S02]  /*d260*/  IMAD R21, R26, R23, R21 ;  /* 0x000000171a157224 */ /* 0x000fe400078e0215 */
[----:B------:R-:W-:Y:S02]  /*d270*/  @!P6 IMAD.IADD R18, R18, 0x1, -R26 ;  /* 0x000000011212e824 */ /* 0x000fe400078e0a1a */
[----:B------:R-:W-:-:S04]  /*d280*/  IMAD.HI.U32 R23, R0, R25, RZ ;  /* 0x0000001900177227 */ /* 0x000fc800078e00ff */
[----:B------:R-:W-:Y:S01]  /*d290*/  IMAD.MOV R3, RZ, RZ, -R3 ;  /* 0x000000ffff037224 */ /* 0x000fe200078e0a03 */
[----:B------:R-:W-:Y:S01]  /*d2a0*/  ISETP.GT.U32.AND P6, PT, R26, R18, PT ;  /* 0x000000121a00720c */ /* 0x000fe20003fc4070 */
[----:B------:R-:W-:Y:S01]  /*d2b0*/  IMAD.MOV R23, RZ, RZ, -R23 ;  /* 0x000000ffff177224 */ /* 0x000fe200078e0a17 */
[----:B------:R-:W-:Y:S01]  /*d2c0*/  IADD3 R10, R2, 0x8, RZ ;  /* 0x00000008020a7810 */ /* 0x000fe20007ffe0ff */
[----:B------:R-:W-:Y:S01]  /*d2d0*/  IMAD R20, R26, R3, R20 ;  /* 0x000000031a147224 */ /* 0x000fe200078e0214 */
[----:B------:R-:W-:Y:S01]  /*d2e0*/  IADD3 R8, R2, 0x4, RZ ;  /* 0x0000000402087810 */ /* 0x000fe20007ffe0ff */
[----:B------:R-:W-:Y:S01]  /*d2f0*/  @!P0 IMAD.IADD R17, R17, 0x1, -R26 ;  /* 0x0000000111118824 */ /* 0x000fe200078e0a1a */
[----:B------:R-:W-:Y:S01]  /*d300*/  ISETP.GT.U32.AND P0, PT, R26, R19, PT ;  /* 0x000000131a00720c */ /* 0x000fe20003f04070 */
[----:B------:R-:W-:Y:S01]  /*d310*/  IMAD.HI.U32 R3, R0, R24, RZ ;  /* 0x0000001800037227 */ /* 0x000fe200078e00ff */
[----:B------:R-:W-:-:S03]  /*d320*/  IABS R27, R8 ;  /* 0x00000008001b7213 */ /* 0x000fc60000000000 */
[----:B------:R-:W-:Y:S01]  /*d330*/  IMAD R23, R26, R23, R25 ;  /* 0x000000171a177224 */ /* 0x000fe200078e0219 */
[----:B------:R-:W-:Y:S01]  /*d340*/  IABS R25, R10 ;  /* 0x0000000a00197213 */ /* 0x000fe20000000000 */
[----:B------:R-:W-:-:S04]  /*d350*/  IMAD.MOV R3, RZ, RZ, -R3 ;  /* 0x000000ffff037224 */ /* 0x000fc800078e0a03 */
[----:B------:R-:W-:-:S04]  /*d360*/  IMAD.HI.U32 R5, R0, R25, RZ ;  /* 0x0000001900057227 */ /* 0x000fc800078e00ff */
[----:B------:R-:W-:Y:S02]  /*d370*/  IMAD R24, R26, R3, R24 ;  /* 0x000000031a187224 */ /* 0x000fe400078e0218 */
[----:B------:R-:W-:Y:S02]  /*d380*/  IMAD.MOV.U32 R3, RZ, RZ, R27 ;  /* 0x000000ffff037224 */ /* 0x000fe400078e001b */
[----:B------:R-:W-:Y:S01]  /*d390*/  @!P6 IMAD.IADD R18, R18, 0x1, -R26 ;  /* 0x000000011212e824 */ /* 0x000fe200078e0a1a */
[----:B------:R-:W-:Y:S01]  /*d3a0*/  ISETP.GT.U32.AND P6, PT, R26, R20, PT ;  /* 0x000000141a00720c */ /* 0x000fe20003fc4070 */
[----:B------:R-:W-:Y:S02]  /*d3b0*/  IMAD.MOV R7, RZ, RZ, -R5 ;  /* 0x000000ffff077224 */ /* 0x000fe400078e0a05 */
[----:B------:R-:W-:Y:S01]  /*d3c0*/  IMAD.HI.U32 R5, R0, R3, RZ ;  /* 0x0000000300057227 */ /* 0x000fe200078e00ff */
[----:B------:R-:W-:-:S03]  /*d3d0*/  IADD3 R9, R2, 0x6, RZ ;  /* 0x0000000602097810 */ /* 0x000fc60007ffe0ff */
[--C-:B------:R-:W-:Y:S01]  /*d3e0*/  @!P0 IMAD.IADD R19, R19, 0x1, -R26.reuse ;  /* 0x0000000113138824 */ /* 0x100fe200078e0a1a */
[C---:B------:R-:W-:Y:S01]  /*d3f0*/  ISETP.GT.U32.AND P0, PT, R26.reuse, R21, PT ;  /* 0x000000151a00720c */ /* 0x040fe20003f04070 */
[----:B------:R-:W-:Y:S01]  /*d400*/  IMAD R25, R26, R7, R25 ;  /* 0x000000071a197224 */ /* 0x000fe200078e0219 */
[----:B------:R-:W-:Y:S01]  /*d410*/  IADD3 R7, R2, 0x2, RZ ;  /* 0x0000000202077810 */ /* 0x000fe20007ffe0ff */
[----:B------:R-:W-:Y:S02]  /*d420*/  IMAD.MOV R2, RZ, RZ, -R5 ;  /* 0x000000ffff027224 */ /* 0x000fe400078e0a05 */
[----:B------:R-:W0:Y:S01]  /*d430*/  S2R R5, SR_TID.X ;  /* 0x0000000000057919 */ /* 0x000e220000002100 */
[----:B------:R-:W-:Y:S01]  /*d440*/  @!P6 IMAD.IADD R20, R20, 0x1, -R26 ;  /* 0x000000011414e824 */ /* 0x000fe200078e0a1a */
[----:B------:R-:W-:Y:S01]  /*d450*/  ISETP.GT.U32.AND P6, PT, R26, R22, PT ;  /* 0x000000161a00720c */ /* 0x000fe20003fc4070 */
[----:B------:R-:W-:-:S05]  /*d460*/  @!P4 IMAD.MOV R17, RZ, RZ, -R17 ;  /* 0x000000ffff11c224 */ /* 0x000fca00078e0a11 */
[----:B------:R-:W-:Y:S01]  /*d470*/  @!P0 IMAD.IADD R21, R21, 0x1, -R26 ;  /* 0x0000000115158824 */ /* 0x000fe200078e0a1a */
[----:B------:R-:W-:Y:S01]  /*d480*/  ISETP.GT.U32.AND P0, PT, R26, R20, PT ;  /* 0x000000141a00720c */ /* 0x000fe20003f04070 */
[----:B------:R-:W-:-:S03]  /*d490*/  @!P3 IMAD.MOV R16, RZ, RZ, -R16 ;  /* 0x000000ffff10b224 */ /* 0x000fc600078e0a10 */
[C---:B------:R-:W-:Y:S02]  /*d4a0*/  ISETP.GT.U32.AND P4, PT, R26.reuse, R21, PT ;  /* 0x000000151a00720c */ /* 0x040fe40003f84070 */
[----:B------:R-:W-:Y:S01]  /*d4b0*/  ISETP.GT.U32.AND P3, PT, R26, R19, PT ;  /* 0x000000131a00720c */ /* 0x000fe20003f64070 */
[----:B------:R-:W-:Y:S01]  /*d4c0*/  @!P6 IMAD.IADD R22, R22, 0x1, -R26 ;  /* 0x000000011616e824 */ /* 0x000fe200078e0a1a */
[----:B------:R-:W-:-:S04]  /*d4d0*/  IABS R28, R9 ;  /* 0x00000009001c7213 */ /* 0x000fc80000000000 */
[----:B------:R-:W-:Y:S01]  /*d4e0*/  ISETP.GT.U32.AND P6, PT, R26, R22, PT ;  /* 0x000000161a00720c */ /* 0x000fe20003fc4070 */
[--C-:B------:R-:W-:Y:S01]  /*d4f0*/  @!P0 IMAD.IADD R20, R20, 0x1, -R26.reuse ;  /* 0x0000000114148824 */ /* 0x100fe200078e0a1a */
[----:B0-----:R-:W-:Y:S01]  /*d500*/  SHF.R.U32.HI R5, RZ, 0x6, R5 ;  /* 0x00000006ff057819 */ /* 0x001fe20000011605 */
[----:B------:R-:W-:Y:S01]  /*d510*/  IMAD.HI.U32 R27, R0, R28, RZ ;  /* 0x0000001c001b7227 */ /* 0x000fe200078e00ff */
[C---:B------:R-:W-:Y:S02]  /*d520*/  ISETP.GT.U32.AND P0, PT, R26.reuse, R24, PT ;  /* 0x000000181a00720c */ /* 0x040fe40003f04070 */
[----:B------:R-:W-:Y:S01]  /*d530*/  SGXT.U32 R5, R5, 0x2 ;  /* 0x000000020505781a */ /* 0x000fe20000000000 */
[--C-:B------:R-:W-:Y:S01]  /*d540*/  @!P4 IMAD.IADD R21, R21, 0x1, -R26.reuse ;  /* 0x000000011515c824 */ /* 0x100fe200078e0a1a */
[C---:B------:R-:W-:Y:S01]  /*d550*/  ISETP.GT.U32.AND P4, PT, R26.reuse, R25, PT ;  /* 0x000000191a00720c */ /* 0x040fe20003f84070 */
[----:B------:R-:W-:Y:S01]  /*d560*/  IMAD.MOV R27, RZ, RZ, -R27 ;  /* 0x000000ffff1b7224 */ /* 0x000fe200078e0a1b */
[----:B------:R-:W-:Y:S01]  /*d570*/  LOP3.LUT R5, R5, 0x7c, RZ, 0xfc, !PT ;  /* 0x0000007c05057812 */ /* 0x000fe200078efcff */
[----:B------:R-:W-:Y:S01]  /*d580*/  @!P3 IMAD.IADD R19, R19, 0x1, -R26 ;  /* 0x000000011313b824 */ /* 0x000fe200078e0a1a */
[C---:B------:R-:W-:Y:S01]  /*d590*/  ISETP.GT.U32.AND P3, PT, R26.reuse, R23, PT ;  /* 0x000000171a00720c */ /* 0x040fe20003f64070 */
[----:B------:R-:W-:Y:S01]  /*d5a0*/  IMAD R28, R26, R27, R28 ;  /* 0x0000001b1a1c7224 */ /* 0x000fe200078e021c */
[----:B------:R-:W-:Y:S01]  /*d5b0*/  IABS R27, R7 ;  /* 0x00000007001b7213 */ /* 0x000fe20000000000 */
[----:B------:R-:W-:-:S02]  /*d5c0*/  IMAD R12, R5, c[0x0][0x188], RZ ;  /* 0x00006200050c7a24 */ /* 0x000fc400078e02ff */
[----:B------:R-:W-:Y:S02]  /*d5d0*/  IMAD.MOV R5, RZ, RZ, -c[0x0][0x188] ;  /* 0x80006200ff057624 */ /* 0x000fe400078e02ff */
[--C-:B------:R-:W-:Y:S01]  /*d5e0*/  @!P6 IMAD.IADD R22, R22, 0x1, -R26.reuse ;  /* 0x000000011616e824 */ /* 0x100fe200078e0a1a */
[----:B------:R-:W-:Y:S01]  /*d5f0*/  ISETP.GT.U32.AND P6, PT, R26, R28, PT ;  /* 0x0000001c1a00720c */ /* 0x000fe20003fc4070 */
[--C-:B------:R-:W-:Y:S01]  /*d600*/  @!P0 IMAD.IADD R24, R24, 0x1, -R26.reuse ;  /* 0x0000000118188824 */ /* 0x100fe200078e0a1a */
[----:B------:R-:W-:Y:S01]  /*d610*/  ISETP.GE.AND P0, PT, R14, RZ, PT ;  /* 0x000000ff0e00720c */ /* 0x000fe20003f06270 */
[----:B------:R-:W-:Y:S02]  /*d620*/  IMAD R2, R26, R2, R3 ;  /* 0x000000021a027224 */ /* 0x000fe400078e0203 */
[----:B------:R-:W-:Y:S01]  /*d630*/  @!P4 IMAD.IADD R25, R25, 0x1, -R26 ;  /* 0x000000011919c824 */ /* 0x000fe200078e0a1a */
[----:B------:R-:W-:Y:S01]  /*d640*/  ISETP.GE.AND P4, PT, R13, RZ, PT ;  /* 0x000000ff0d00720c */ /* 0x000fe20003f86270 */
[----:B------:R-:W-:-:S02]  /*d650*/  IMAD R12, R5, 0x4, R12 ;  /* 0x00000004050c7824 */ /* 0x000fc400078e020c */
[----:B------:R-:W-:Y:S02]  /*d660*/  IMAD.MOV.U32 R3, RZ, RZ, R27 ;  /* 0x000000ffff037224 */ /* 0x000fe400078e001b */
[----:B------:R-:W-:Y:S01]  /*d670*/  @!P3 IMAD.IADD R23, R23, 0x1, -R26 ;  /* 0x000000011717b824 */ /* 0x000fe200078e0a1a */
[----:B------:R-:W-:Y:S01]  /*d680*/  ISETP.GT.U32.AND P3, PT, R26, R2, PT ;  /* 0x000000021a00720c */ /* 0x000fe20003f64070 */
[C---:B------:R-:W-:Y:S02]  /*d690*/  IMAD R12, R5.reuse, 0x4, R12 ;  /* 0x00000004050c7824 */ /* 0x040fe400078e020c */
[----:B------:R-:W-:Y:S01]  /*d6a0*/  IMAD.HI.U32 R0, R0, R3, RZ ;  /* 0x0000000300007227 */ /* 0x000fe200078e00ff */
[----:B------:R-:W-:Y:S03]  /*d6b0*/  STL [R1+0xec0], R15 ;  /* 0x000ec00f01007387 */ /* 0x000fe60000100800 */
[----:B------:R-:W-:-:S02]  /*d6c0*/  IMAD R12, R5, 0x4, R12 ;  /* 0x00000004050c7824 */ /* 0x000fc400078e020c */
[----:B------:R-:W-:Y:S02]  /*d6d0*/  IMAD.MOV R0, RZ, RZ, -R0 ;  /* 0x000000ffff007224 */ /* 0x000fe400078e0a00 */
[----:B------:R-:W-:Y:S01]  /*d6e0*/  @!P2 IMAD.MOV R18, RZ, RZ, -R18 ;  /* 0x000000ffff12a224 */ /* 0x000fe200078e0a12 */
[----:B------:R-:W-:Y:S01]  /*d6f0*/  STL [R1+0xec4], R16 ;  /* 0x000ec41001007387 */ /* 0x000fe20000100800 */
[----:B------:R-:W-:Y:S02]  /*d700*/  @!P5 IMAD.MOV R19, RZ, RZ, -R19 ;  /* 0x000000ffff13d224 */ /* 0x000fe400078e0a13 */
[----:B------:R-:W-:Y:S01]  /*d710*/  @!P6 IMAD.IADD R28, R28, 0x1, -R26 ;  /* 0x000000011c1ce824 */ /* 0x000fe200078e0a1a */
[----:B------:R-:W-:Y:S01]  /*d720*/  STL [R1+0xec8], R17 ;  /* 0x000ec81101007387 */ /* 0x000fe20000100800 */
[----:B------:R-:W-:Y:S01]  /*d730*/  @!P1 IMAD.MOV R20, RZ, RZ, -R20 ;  /* 0x000000ffff149224 */ /* 0x000fe200078e0a14 */
[----:B------:R-:W-:Y:S01]  /*d740*/  ISETP.GE.AND P6, PT, R29, RZ, PT ;  /* 0x000000ff1d00720c */ /* 0x000fe20003fc6270 */
[----:B------:R-:W-:Y:S01]  /*d750*/  @!P0 IMAD.MOV R21, RZ, RZ, -R21 ;  /* 0x000000ffff158224 */ /* 0x000fe200078e0a15 */
[----:B------:R-:W-:Y:S01]  /*d760*/  STL [R1+0x418], R12 ;  /* 0x0004180c01007387 */ /* 0x000fe20000100800 */
[----:B------:R-:W-:-:S02]  /*d770*/  IMAD R3, R26, R0, R3 ;  /* 0x000000001a037224 */ /* 0x000fc400078e0203 */
[----:B------:R-:W-:Y:S01]  /*d780*/  @!P4 IMAD.MOV R22, RZ, RZ, -R22 ;  /* 0x000000ffff16c224 */ /* 0x000fe200078e0a16 */
[----:B------:R-:W0:Y:S01]  /*d790*/  S2R R29, SR_TID.X ;  /* 0x00000000001d7919 */ /* 0x000e220000002100 */
[----:B------:R-:W-:-:S03]  /*d7a0*/  IMAD R0, R5, 0x4, R12 ;  /* 0x0000000405007824 */ /* 0x000fc600078e020c */
[----:B------:R-:W-:Y:S01]  /*d7b0*/  STL [R1+0xecc], R18 ;  /* 0x000ecc1201007387 */ /* 0x000fe20000100800 */
[----:B------:R-:W-:-:S03]  /*d7c0*/  @!P3 IMAD.IADD R2, R2, 0x1, -R26 ;  /* 0x000000010202b824 */ /* 0x000fc600078e0a1a */
[----:B------:R-:W-:Y:S04]  /*d7d0*/  STL [R1+0xed0], R19 ;  /* 0x000ed01301007387 */ /* 0x000fe80000100800 */
[----:B------:R-:W-:Y:S04]  /*d7e0*/  STL [R1+0xee4], R20 ;  /* 0x000ee41401007387 */ /* 0x000fe80000100800 */
[----:B------:R-:W-:Y:S04]  /*d7f0*/  STL [R1+0xee8], R21 ;  /* 0x000ee81501007387 */ /* 0x000fe80000100800 */
[----:B------:R-:W-:Y:S01]  /*d800*/  STL [R1+0xeec], R22 ;  /* 0x000eec1601007387 */ /* 0x000fe20000100800 */
[----:B------:R-:W-:-:S03]  /*d810*/  ISETP.GT.U32.AND P0, PT, R26, R2, PT ;  /* 0x000000021a00720c */ /* 0x000fc60003f04070 */
[----:B------:R1:W-:Y:S01]  /*d820*/  STL [R1+0x454], R0 ;  /* 0x0004540001007387 */ /* 0x0003e20000100800 */
[C---:B------:R-:W-:Y:S02]  /*d830*/  ISETP.GT.U32.AND P3, PT, R26.reuse, R24, PT ;  /* 0x000000181a00720c */ /* 0x040fe40003f64070 */
[C---:B------:R-:W-:Y:S01]  /*d840*/  ISETP.GT.U32.AND P5, PT, R26.reuse, R28, PT ;  /* 0x0000001c1a00720c */ /* 0x040fe20003fa4070 */
[----:B-1----:R-:W-:Y:S01]  /*d850*/  IMAD R0, R5, 0x4, R0 ;  /* 0x0000000405007824 */ /* 0x002fe200078e0200 */
[----:B------:R-:W-:-:S04]  /*d860*/  ISETP.GT.U32.AND P4, PT, R26, R3, PT ;  /* 0x000000031a00720c */ /* 0x000fc80003f84070 */
[----:B------:R1:W-:Y:S01]  /*d870*/  STL [R1+0x428], R0 ;  /* 0x0004280001007387 */ /* 0x0003e20000100800 */
[----:B------:R-:W-:Y:S02]  /*d880*/  @!P0 IMAD.IADD R2, R2, 0x1, -R26 ;  /* 0x0000000102028824 */ /* 0x000fe400078e0a1a */
[----:B-1----:R-:W-:-:S05]  /*d890*/  IMAD R0, R5, 0x4, R0 ;  /* 0x0000000405007824 */ /* 0x002fca00078e0200 */
[----:B------:R1:W-:Y:S01]  /*d8a0*/  STL [R1+0x430], R0 ;  /* 0x0004300001007387 */ /* 0x0003e20000100800 */
[----:B------:R-:W-:Y:S02]  /*d8b0*/  ISETP.GE.AND P0, PT, R7, RZ, PT ;  /* 0x000000ff0700720c */ /* 0x000fe40003f06270 */
[----:B0-----:R-:W-:Y:S01]  /*d8c0*/  LOP3.LUT R7, R29, 0x80, RZ, 0xc0, !PT ;  /* 0x000000801d077812 */ /* 0x001fe200078ec0ff */
[----:B-1----:R-:W-:Y:S02]  /*d8d0*/  IMAD R0, R5, 0x4, R0 ;  /* 0x0000000405007824 */ /* 0x002fe400078e0200 */
[----:B------:R-:W-:-:S03]  /*d8e0*/  @!P3 IMAD.IADD R24, R24, 0x1, -R26 ;  /* 0x000000011818b824 */ /* 0x000fc600078e0a1a */
[----:B------:R0:W-:Y:S01]  /*d8f0*/  STL [R1+0x438], R0 ;  /* 0x0004380001007387 */ /* 0x0001e20000100800 */
[--C-:B------:R-:W-:Y:S01]  /*d900*/  @!P5 IMAD.IADD R28, R28, 0x1, -R26.reuse ;  /* 0x000000011c1cd824 */ /* 0x100fe200078e0a1a */
[----:B------:R-:W-:Y:S01]  /*d910*/  ISETP.GE.AND P3, PT, R10, RZ, PT ;  /* 0x000000ff0a00720c */ /* 0x000fe20003f66270 */
[----:B------:R-:W-:Y:S01]  /*d920*/  @!P4 IMAD.IADD R3, R3, 0x1, -R26 ;  /* 0x000000010303c824 */ /* 0x000fe200078e0a1a */
[----:B------:R-:W-:Y:S01]  /*d930*/  ISETP.GE.AND P5, PT, R8, RZ, PT ;  /* 0x000000ff0800720c */ /* 0x000fe20003fa6270 */
[----:B------:R-:W-:Y:S01]  /*d940*/  IMAD.SHL.U32 R10, R29, 0x2, RZ ;  /* 0x000000021d0a7824 */ /* 0x000fe200078e00ff */
[----:B------:R-:W-:Y:S01]  /*d950*/  ISETP.NE.U32.AND P4, PT, R7, RZ, PT ;  /* 0x000000ff0700720c */ /* 0x000fe20003f85070 */
[----:B0-----:R-:W-:Y:S01]  /*d960*/  IMAD R0, R5, 0x4, R0 ;  /* 0x0000000405007824 */ /* 0x001fe200078e0200 */
[C---:B------:R-:W-:Y:S02]  /*d970*/  LOP3.LUT R27, R29.reuse, 0xc0, RZ, 0xc0, !PT ;  /* 0x000000c01d1b7812 */ /* 0x040fe400078ec0ff */
[----:B------:R-:W-:Y:S01]  /*d980*/  LOP3.LUT R7, R29, 0x7, RZ, 0xc0, !PT ;  /* 0x000000071d077812 */ /* 0x000fe200078ec0ff */
[----:B------:R-:W-:Y:S01]  /*d990*/  IMAD R8, R5, 0x4, R0 ;  /* 0x0000000405087824 */ /* 0x000fe200078e0200 */
[----:B------:R-:W-:Y:S01]  /*d9a0*/  LOP3.LUT R29, R29, 0x7f, RZ, 0xc0, !PT ;  /* 0x0000007f1d1d7812 */ /* 0x000fe200078ec0ff */
[----:B------:R0:W-:Y:S01]  /*d9b0*/  STL [R1+0x440], R0 ;  /* 0x0004400001007387 */ /* 0x0001e20000100800 */
[----:B------:R-:W-:Y:S01]  /*d9c0*/  ISETP.GT.U32.AND P2, PT, R26, R23, PT ;  /* 0x000000171a00720c */ /* 0x000fe20003f44070 */
[----:B------:R-:W-:-:S02]  /*d9d0*/  IMAD R12, R5, 0x4, R8 ;  /* 0x00000004050c7824 */ /* 0x000fc400078e0208 */
[----:B------:R1:W-:Y:S02]  /*d9e0*/  STL [R1+0x448], R8 ;  /* 0x0004480801007387 */ /* 0x0003e40000100800 */
[----:B------:R-:W-:Y:S01]  /*d9f0*/  IMAD R5, R5, 0x4, R12 ;  /* 0x0000000405057824 */ /* 0x000fe200078e020c */
[----:B0-----:R-:W-:Y:S01]  /*da00*/  SEL R0, RZ, 0x110, !P4 ;  /* 0x00000110ff007807 */ /* 0x001fe20006000000 */
[----:B-1----:R-:W-:Y:S01]  /*da10*/  IMAD.SHL.U32 R8, R29, 0x2, RZ ;  /* 0x000000021d087824 */ /* 0x002fe200078e00ff */
[----:B------:R-:W-:Y:S04]  /*da20*/  STL [R1+0x450], R12 ;  /* 0x0004500c01007387 */ /* 0x000fe80000100800 */
[----:B------:R-:W-:Y:S01]  /*da30*/  LOP3.LUT R0, R0, R8, RZ, 0x3c, !PT ;  /* 0x0000000800007212 */ /* 0x000fe200078e3cff */
[----:B------:R-:W-:Y:S01]  /*da40*/  STL [R1+0x45c], R5 ;  /* 0x00045c0501007387 */ /* 0x000fe20000100800 */
[----:B------:R-:W-:Y:S01]  /*da50*/  ISETP.GT.U32.AND P1, PT, R26, R25, PT ;  /* 0x000000191a00720c */ /* 0x000fe20003f24070 */
[----:B------:R-:W-:-:S02]  /*da60*/  @!P2 IMAD.IADD R23, R23, 0x1, -R26 ;  /* 0x000000011717a824 */ /* 0x000fc400078e0a1a */
[----:B------:R0:W-:Y:S01]  /*da70*/  STL [R1+0xda0], R0 ;  /* 0x000da00001007387 */ /* 0x0001e20000100800 */
[----:B------:R-:W-:Y:S01]  /*da80*/  ISETP.GE.AND P2, PT, R11, RZ, PT ;  /* 0x000000ff0b00720c */ /* 0x000fe20003f46270 */
[----:B0-----:R-:W-:-:S04]  /*da90*/  IMAD.MOV R0, RZ, RZ, -c[0x0][0x188] ;  /* 0x80006200ff007624 */ /* 0x001fc800078e02ff */
[----:B------:R-:W-:Y:S02]  /*daa0*/  IMAD R5, R0, 0x4, R5 ;  /* 0x0000000400057824 */ /* 0x000fe400078e0205 */
[----:B------:R-:W-:-:S03]  /*dab0*/  @!P6 IMAD.MOV R23, RZ, RZ, -R23 ;  /* 0x000000ffff17e224 */ /* 0x000fc600078e0a17 */
[----:B------:R0:W-:Y:S01]  /*dac0*/  STL [R1+0x464], R5 ;  /* 0x0004640501007387 */ /* 0x0001e20000100800 */
[----:B------:R-:W-:Y:S01]  /*dad0*/  @!P1 IMAD.IADD R25, R25, 0x1, -R26 ;  /* 0x0000000119199824 */ /* 0x000fe200078e0a1a */
[----:B------:R-:W-:Y:S01]  /*dae0*/  ISETP.GE.AND P1, PT, R9, RZ, PT ;  /* 0x000000ff0900720c */ /* 0x000fe20003f26270 */
[----:B------:R-:W-:Y:S01]  /*daf0*/  IMAD R9, R7, 0x90, RZ ;  /* 0x0000009007097824 */ /* 0x000fe200078e02ff */
[----:B------:R-:W-:Y:S01]  /*db00*/  STL [R1+0xef4], R23 ;  /* 0x000ef41701007387 */ /* 0x000fe20000100800 */
[----:B------:R-:W-:Y:S02]  /*db10*/  @!P2 IMAD.MOV R24, RZ, RZ, -R24 ;  /* 0x000000ffff18a224 */ /* 0x000fe400078e0a18 */
[----:B0-----:R-:W-:Y:S01]  /*db20*/  IMAD R5, R0, 0x4, R5 ;  /* 0x0000000400057824 */ /* 0x001fe200078e0205 */
[----:B------:R-:W-:-:S04]  /*db30*/  LOP3.LUT R9, R9, 0x10, R10, 0x78, !PT ;  /* 0x0000001009097812 */ /* 0x000fc800078e780a */
[----:B------:R0:W-:Y:S01]  /*db40*/  STL [R1+0x460], R5 ;  /* 0x0004600501007387 */ /* 0x0001e20000100800 */
[----:B------:R-:W-:Y:S01]  /*db50*/  SHF.R.U32.HI R27, RZ, 0x2, R27 ;  /* 0x00000002ff1b7819 */ /* 0x000fe2000001161b */
[----:B------:R-:W-:Y:S02]  /*db60*/  IMAD.SHL.U32 R11, R7, 0x10, RZ ;  /* 0x00000010070b7824 */ /* 0x000fe400078e00ff */
[----:B------:R-:W-:Y:S01]  /*db70*/  STL [R1+0xef8], R24 ;  /* 0x000ef81801007387 */ /* 0x000fe20000100800 */
[----:B0-----:R-:W-:Y:S01]  /*db80*/  IMAD R5, R0, 0x4, R5 ;  /* 0x0000000400057824 */ /* 0x001fe200078e0205 */
[----:B------:R-:W-:-:S04]  /*db90*/  LOP3.LUT R13, R27, 0x1fe, R10, 0x78, !PT ;  /* 0x000001fe1b0d7812 */ /* 0x000fc800078e780a */
[----:B------:R0:W-:Y:S04]  /*dba0*/  STL [R1+0x468], R5 ;  /* 0x0004680501007387 */ /* 0x0001e80000100800 */
[----:B------:R-:W2:Y:S01]  /*dbb0*/  LDL.LU R20, [R1+0x94] ;  /* 0x0000940001147983 */ /* 0x000ea20000300800 */
[----:B------:R-:W-:-:S03]  /*dbc0*/  LOP3.LUT R27, R11, 0x30, R10, 0x78, !PT ;  /* 0x000000300b1b7812 */ /* 0x000fc600078e780a */
[----:B------:R-:W3:Y:S01]  /*dbd0*/  LDL.LU R19, [R1+0x68] ;  /* 0x0000680001137983 */ /* 0x000ee20000300800 */
[----:B0-----:R-:W-:-:S03]  /*dbe0*/  IMAD R5, R0, 0x4, R5 ;  /* 0x0000000400057824 */ /* 0x001fc600078e0205 */
[----:B------:R-:W4:Y:S01]  /*dbf0*/  LDL.LU R9, [R1+0x44] ;  /* 0x0000440001097983 */ /* 0x000f220000300800 */
[----:B------:R-:W-:-:S03]  /*dc00*/  IMAD R7, R7, 0x100, R27 ;  /* 0x0000010007077824 */ /* 0x000fc600078e021b */
[----:B------:R0:W-:Y:S01]  /*dc10*/  STL [R1+0x48c], R5 ;  /* 0x00048c0501007387 */ /* 0x0001e20000100800 */
[----:B------:R-:W-:-:S03]  /*dc20*/  ISETP.GE.AND P2, PT, R6, RZ, PT ;  /* 0x000000ff0600720c */ /* 0x000fc60003f46270 */
[----:B------:R-:W4:Y:S01]  /*dc30*/  LDL.LU R8, [R1+0x30] ;  /* 0x0000300001087983 */ /* 0x000f220000300800 */
[----:B------:R-:W-:-:S03]  /*dc40*/  IMAD R6, R29, c[0x0][0x18c], RZ ;  /* 0x000063001d067a24 */ /* 0x000fc600078e02ff */
[----:B------:R-:W4:Y:S04]  /*dc50*/  LDL.LU R18, [R1+0x10] ;  /* 0x0000100001127983 */ /* 0x000f280000300800 */
[----:B------:R-:W4:Y:S04]  /*dc60*/  LDL.LU R13, [R1+0xc] ;  /* 0x00000c00010d7983 */ /* 0x000f280000300800 */
[----:B------:R-:W4:Y:S01]  /*dc70*/  LDL.LU R12, [R1+0x8] ;  /* 0x00000800010c7983 */ /* 0x000f220000300800 */
[----:B------:R-:W-:-:S03]  /*dc80*/  LEA R27, P6, R6, c[0x0][0x168], 0x1 ;  /* 0x00005a00061b7a11 */ /* 0x000fc600078c08ff */
[----:B------:R-:W4:Y:S04]  /*dc90*/  LDL.LU R11, [R1+0x4] ;  /* 0x00000400010b7983 */ /* 0x000f280000300800 */
[----:B------:R-:W4:Y:S04]  /*dca0*/  LDL.LU R7, [R1] ;  /* 0x0000000001077983 */ /* 0x000f280000300800 */
[----:B------:R-:W4:Y:S01]  /*dcb0*/  LDL.LU R6, [R1+0x3ac] ;  /* 0x0003ac0001067983 */ /* 0x000f220000300800 */
[----:B0-----:R-:W-:-:S03]  /*dcc0*/  IMAD R5, R0, 0x4, R5 ;  /* 0x0000000400057824 */ /* 0x001fc600078e0205 */
[----:B------:R-:W-:Y:S01]  /*dcd0*/  STL [R1+0xdfc], R27 ;  /* 0x000dfc1b01007387 */ /* 0x000fe20000100800 */
[----:B------:R-:W-:-:S03]  /*dce0*/  IMAD R21, R0, 0x4, R5 ;  /* 0x0000000400157824 */ /* 0x000fc600078e0205 */
[----:B------:R0:W-:Y:S04]  /*dcf0*/  STL [R1+0x494], R5 ;  /* 0x0004940501007387 */ /* 0x0001e80000100800 */
[----:B------:R-:W4:Y:S04]  /*dd00*/  LDL.LU R17, [R1+0x3b0] ;  /* 0x0003b00001117983 */ /* 0x000f280000300800 */
[----:B------:R-:W4:Y:S04]  /*dd10*/  LDL.LU R16, [R1+0x3b4] ;  /* 0x0003b40001107983 */ /* 0x000f280000300800 */
[----:B------:R-:W4:Y:S04]  /*dd20*/  LDL.LU R15, [R1+0x3bc] ;  /* 0x0003bc00010f7983 */ /* 0x000f280000300800 */
[----:B------:R3:W-:Y:S04]  /*dd30*/  STL [R1+0x49c], R21 ;  /* 0x00049c1501007387 */ /* 0x0007e80000100800 */
[----:B------:R-:W4:Y:S04]  /*dd40*/  LDL.LU R14, [R1+0x3c0] ;  /* 0x0003c000010e7983 */ /* 0x000f280000300800 */
[----:B------:R-:W4:Y:S04]  /*dd50*/  LDL.LU R10, [R1+0x3b8] ;  /* 0x0003b800010a7983 */ /* 0x000f280000300800 */
[----:B------:R-:W4:Y:S01]  /*dd60*/  LDL.LU R29, [R1+0x398] ;  /* 0x00039800011d7983 */ /* 0x000f220000300800 */
[----:B------:R-:W-:Y:S01]  /*dd70*/  ISETP.GT.U32.AND P4, PT, R26, R3, PT ;  /* 0x000000031a00720c */ /* 0x000fe20003f84070 */
[----:B------:R-:W-:-:S02]  /*dd80*/  IMAD R23, R0, 0x4, R21 ;  /* 0x0000000400177824 */ /* 0x000fc400078e0215 */
[----:B0-----:R-:W4:Y:S10]  /*dd90*/  LDL.LU R5, [R1+0x39c] ;  /* 0x00039c0001057983 */ /* 0x001f340000300800 */
[----:B------:R-:W-:Y:S01]  /*dda0*/  @!P4 IMAD.IADD R3, R3, 0x1, -R26 ;  /* 0x000000010303c824 */ /* 0x000fe200078e0a1a */
[----:B------:R-:W-:-:S02]  /*ddb0*/  ISETP.NE.AND P4, PT, RZ, c[0x0][0x17c], PT ;  /* 0x00005f00ff007a0c */ /* 0x000fc40003f85270 */
[----:B------:R-:W-:Y:S01]  /*ddc0*/  LOP3.LUT R26, RZ, c[0x0][0x17c], RZ, 0x33, !PT ;  /* 0x00005f00ff1a7a12 */ /* 0x000fe200078e33ff */
[----:B------:R-:W-:Y:S03]  /*ddd0*/  STL [R1+0x4a4], R23 ;  /* 0x0004a41701007387 */ /* 0x000fe60000100800 */
[C---:B--2---:R-:W-:Y:S02]  /*dde0*/  SEL R22, R26.reuse, R20, !P4 ;  /* 0x000000141a167207 */ /* 0x044fe40006000000 */
[----:B---3--:R-:W-:-:S03]  /*ddf0*/  SEL R21, R26, R19, !P4 ;  /* 0x000000131a157207 */ /* 0x008fc60006000000 */
[----:B------:R-:W-:Y:S01]  /*de00*/  STL [R1+0x408], R22 ;  /* 0x0004081601007387 */ /* 0x000fe20000100800 */
[----:B----4-:R-:W-:-:S03]  /*de10*/  SEL R20, R26, R9, !P4 ;  /* 0x000000091a147207 */ /* 0x010fc60006000000 */
[----:B------:R-:W-:Y:S04]  /*de20*/  STL [R1+0x404], R21 ;  /* 0x0004041501007387 */ /* 0x000fe80000100800 */
[----:B------:R-:W2:Y:S01]  /*de30*/  LDL.LU R9, [R1+0x3a0] ;  /* 0x0003a00001097983 */ /* 0x000ea20000300800 */
[----:B------:R-:W-:-:S03]  /*de40*/  SEL R19, R26, R8, !P4 ;  /* 0x000000081a137207 */ /* 0x000fc60006000000 */
[----:B------:R-:W-:Y:S01]  /*de50*/  STL [R1+0x400], R20 ;  /* 0x0004001401007387 */ /* 0x000fe20000100800 */
[----:B------:R-:W-:-:S03]  /*de60*/  SEL R18, R26, R18, !P4 ;  /* 0x000000121a127207 */ /* 0x000fc60006000000 */
[----:B------:R-:W3:Y:S01]  /*de70*/  LDL.LU R8, [R1+0x3a4] ;  /* 0x0003a40001087983 */ /* 0x000ee20000300800 */
[----:B------:R-:W-:-:S03]  /*de80*/  SEL R13, R26, R13, !P4 ;  /* 0x0000000d1a0d7207 */ /* 0x000fc60006000000 */
[----:B------:R-:W-:Y:S01]  /*de90*/  STL [R1+0x3fc], R19 ;  /* 0x0003fc1301007387 */ /* 0x000fe20000100800 */
[----:B------:R-:W-:-:S03]  /*dea0*/  SEL R12, R26, R12, !P4 ;  /* 0x0000000c1a0c7207 */ /* 0x000fc60006000000 */
[----:B------:R0:W-:Y:S01]  /*deb0*/  STL [R1+0x3f0], R18 ;  /* 0x0003f01201007387 */ /* 0x0001e20000100800 */
[----:B------:R-:W-:-:S03]  /*dec0*/  SEL R11, R26, R11, !P4 ;  /* 0x0000000b1a0b7207 */ /* 0x000fc60006000000 */
[----:B------:R1:W-:Y:S01]  /*ded0*/  STL [R1+0x3ec], R13 ;  /* 0x0003ec0d01007387 */ /* 0x0003e20000100800 */
[----:B------:R-:W-:-:S03]  /*dee0*/  SEL R7, R26, R7, !P4 ;  /* 0x000000071a077207 */ /* 0x000fc60006000000 */
[----:B------:R4:W-:Y:S01]  /*def0*/  STL [R1+0x3e8], R12 ;  /* 0x0003e80c01007387 */ /* 0x0009e20000100800 */
[----:B------:R-:W-:-:S03]  /*df00*/  SEL R6, R26, R6, !P4 ;  /* 0x000000061a067207 */ /* 0x000fc60006000000 */
[----:B------:R0:W-:Y:S04]  /*df10*/  STL [R1+0x3e4], R11 ;  /* 0x0003e40b01007387 */ /* 0x0001e80000100800 */
[----:B------:R-:W3:Y:S04]  /*df20*/  LDL.LU R27, [R1+0x3a8] ;  /* 0x0003a800011b7983 */ /* 0x000ee80000300800 */
[----:B------:R1:W-:Y:S04]  /*df30*/  STL [R1+0x3e0], R7 ;  /* 0x0003e00701007387 */ /* 0x0003e80000100800 */
[----:B0-----:R-:W3:Y:S04]  /*df40*/  LDL.LU R18, [R1+0x328] ;  /* 0x0003280001127983 */ /* 0x001ee80000300800 */
[----:B------:R0:W-:Y:S04]  /*df50*/  STL [R1+0x3dc], R6 ;  /* 0x0003dc0601007387 */ /* 0x0001e80000100800 */
[----:B-1----:R-:W3:Y:S04]  /*df60*/  LDL.LU R13, [R1+0x32c] ;  /* 0x00032c00010d7983 */ /* 0x002ee80000300800 */
[----:B----4-:R-:W4:Y:S04]  /*df70*/  LDL.LU R12, [R1+0x33c] ;  /* 0x00033c00010c7983 */ /* 0x010f280000300800 */
[----:B------:R-:W4:Y:S04]  /*df80*/  LDL.LU R11, [R1+0x388] ;  /* 0x00038800010b7983 */ /* 0x000f280000300800 */
[----:B------:R-:W4:Y:S04]  /*df90*/  LDL.LU R7, [R1+0x38c] ;  /* 0x00038c0001077983 */ /* 0x000f280000300800 */
[----:B0-----:R-:W4:Y:S01]  /*dfa0*/  LDL.LU R6, [R1+0x394] ;  /* 0x0003940001067983 */ /* 0x001f220000300800 */
[----:B------:R-:W-:-:S02]  /*dfb0*/  SEL R19, R26, R17, !P4 ;  /* 0x000000111a137207 */ /* 0x000fc40006000000 */
[C---:B------:R-:W-:Y:S02]  /*dfc0*/  SEL R17, R26.reuse, R16, !P4 ;  /* 0x000000101a117207 */ /* 0x040fe40006000000 */
[C---:B------:R-:W-:Y:S02]  /*dfd0*/  SEL R16, R26.reuse, R15, !P4 ;  /* 0x0000000f1a107207 */ /* 0x040fe40006000000 */
[C---:B------:R-:W-:Y:S01]  /*dfe0*/  SEL R15, R26.reuse, R14, !P4 ;  /* 0x0000000e1a0f7207 */ /* 0x040fe20006000000 */
[----:B------:R0:W-:Y:S01]  /*dff0*/  STL [R1+0x3d8], R19 ;  /* 0x0003d81301007387 */ /* 0x0001e20000100800 */
[----:B------:R-:W-:-:S03]  /*e000*/  SEL R14, R26, R10, !P4 ;  /* 0x0000000a1a0e7207 */ /* 0x000fc60006000000 */
[----:B------:R-:W-:Y:S01]  /*e010*/  STL [R1+0x3d4], R17 ;  /* 0x0003d41101007387 */ /* 0x000fe20000100800 */
[----:B------:R-:W-:-:S03]  /*e020*/  SEL R10, R26, R29, !P4 ;  /* 0x0000001d1a0a7207 */ /* 0x000fc60006000000 */
[----:B------:R-:W-:Y:S04]  /*e030*/  STL [R1+0x3d0], R16 ;  /* 0x0003d01001007387 */ /* 0x000fe80000100800 */
[----:B------:R-:W-:Y:S04]  /*e040*/  STL [R1+0x3cc], R15 ;  /* 0x0003cc0f01007387 */ /* 0x000fe80000100800 */
[----:B------:R-:W4:Y:S04]  /*e050*/  LDL.LU R24, [R1+0x390] ;  /* 0x0003900001187983 */ /* 0x000f280000300800 */
[----:B------:R-:W-:Y:S04]  /*e060*/  STL [R1+0x3c8], R14 ;  /* 0x0003c80e01007387 */ /* 0x000fe80000100800 */
[----:B------:R-:W4:Y:S01]  /*e070*/  LDL.LU R29, [R1+0x368] ;  /* 0x00036800011d7983 */ /* 0x000f220000300800 */
[----:B------:R-:W-:-:S03]  /*e080*/  SEL R5, R26, R5, !P4 ;  /* 0x000000051a057207 */ /* 0x000fc60006000000 */
[----:B------:R1:W-:Y:S04]  /*e090*/  STL [R1+0x3c4], R10 ;  /* 0x0003c40a01007387 */ /* 0x0003e80000100800 */
[----:B------:R-:W4:Y:S04]  /*e0a0*/  LDL.LU R23, [R1+0x36c] ;  /* 0x00036c0001177983 */ /* 0x000f280000300800 */
[----:B------:R-:W4:Y:S04]  /*e0b0*/  LDL.LU R22, [R1+0x384] ;  /* 0x0003840001167983 */ /* 0x000f280000300800 */
[----:B------:R0:W-:Y:S04]  /*e0c0*/  STL [R1+0x3c0], R5 ;  /* 0x0003c00501007387 */ /* 0x0001e80000100800 */
[----:B------:R-:W4:Y:S04]  /*e0d0*/  LDL.LU R21, [R1+0x37c] ;  /* 0x00037c0001157983 */ /* 0x000f280000300800 */
[----:B------:R-:W4:Y:S04]  /*e0e0*/  LDL.LU R20, [R1+0x374] ;  /* 0x0003740001147983 */ /* 0x000f280000300800 */
[----:B0-----:R-:W4:Y:S04]  /*e0f0*/  LDL.LU R19, [R1+0x378] ;  /* 0x0003780001137983 */ /* 0x001f280000300800 */
[----:B-1----:R-:W4:Y:S04]  /*e100*/  LDL.LU R10, [R1+0x370] ;  /* 0x00037000010a7983 */ /* 0x002f280000300800 */
[----:B------:R-:W4:Y:S04]  /*e110*/  LDL.LU R5, [R1+0x364] ;  /* 0x0003640001057983 */ /* 0x000f280000300800 */
[----:B------:R-:W4:Y:S01]  /*e120*/  LDL.LU R17, [R1+0x360] ;  /* 0x0003600001117983 */ /* 0x000f220000300800 */
[----:B--2---:R-:W-:-:S05]  /*e130*/  SEL R9, R26, R9, !P4 ;  /* 0x000000091a097207 */ /* 0x004fca0006000000 */
[----:B------:R0:W-:Y:S01]  /*e140*/  STL [R1+0x3bc], R9 ;  /* 0x0003bc0901007387 */ /* 0x0001e20000100800 */
[----:B---3--:R-:W-:-:S03]  /*e150*/  SEL R8, R26, R8, !P4 ;  /* 0x000000081a087207 */ /* 0x008fc60006000000 */
[----:B------:R-:W2:Y:S04]  /*e160*/  LDL.LU R16, [R1+0x35c] ;  /* 0x00035c0001107983 */ /* 0x000ea80000300800 */
[----:B------:R1:W-:Y:S04]  /*e170*/  STL [R1+0x3b8], R8 ;  /* 0x0003b80801007387 */ /* 0x0003e80000100800 */
[----:B------:R-:W3:Y:S04]  /*e180*/  LDL.LU R15, [R1+0x358] ;  /* 0x00035800010f7983 */ /* 0x000ee80000300800 */
[----:B------:R-:W3:Y:S04]  /*e190*/  LDL.LU R14, [R1+0x340] ;  /* 0x00034000010e7983 */ /* 0x000ee80000300800 */
[----:B0-----:R-:W3:Y:S04]  /*e1a0*/  LDL.LU R9, [R1+0x34c] ;  /* 0x00034c0001097983 */ /* 0x001ee80000300800 */
[----:B-1----:R-:W3:Y:S01]  /*e1b0*/  LDL.LU R8, [R1+0x350] ;  /* 0x0003500001087983 */ /* 0x002ee20000300800 */
[----:B------:R-:W-:-:S02]  /*e1c0*/  SEL R27, R26, R27, !P4 ;  /* 0x0000001b1a1b7207 */ /* 0x000fc40006000000 */
[----:B------:R-:W-:-:S03]  /*e1d0*/  SEL R18, R26, R18, !P4 ;  /* 0x000000121a127207 */ /* 0x000fc60006000000 */
[----:B------:R-:W-:Y:S01]  /*e1e0*/  STL [R1+0x3b4], R27 ;  /* 0x0003b41b01007387 */ /* 0x000fe20000100800 */
[----:B------:R-:W-:-:S03]  /*e1f0*/  SEL R13, R26, R13, !P4 ;  /* 0x0000000d1a0d7207 */ /* 0x000fc60006000000 */
[----:B------:R0:W-:Y:S01]  /*e200*/  STL [R1+0x3b0], R18 ;  /* 0x0003b01201007387 */ /* 0x0001e20000100800 */
[----:B----4-:R-:W-:-:S03]  /*e210*/  SEL R12, R26, R12, !P4 ;  /* 0x0000000c1a0c7207 */ /* 0x010fc60006000000 */
[----:B------:R1:W-:Y:S01]  /*e220*/  STL [R1+0x3ac], R13 ;  /* 0x0003ac0d01007387 */ /* 0x0003e20000100800 */
[----:B------:R-:W-:-:S03]  /*e230*/  SEL R11, R26, R11, !P4 ;  /* 0x0000000b1a0b7207 */ /* 0x000fc60006000000 */
[----:B------:R4:W-:Y:S01]  /*e240*/  STL [R1+0x3a8], R12 ;  /* 0x0003a80c01007387 */ /* 0x0009e20000100800 */
[----:B------:R-:W-:-:S03]  /*e250*/  SEL R7, R26, R7, !P4 ;  /* 0x000000071a077207 */ /* 0x000fc60006000000 */
[----:B------:R1:W-:Y:S01]  /*e260*/  STL [R1+0x3a4], R11 ;  /* 0x0003a40b01007387 */ /* 0x0003e20000100800 */
[----:B------:R-:W-:-:S03]  /*e270*/  SEL R6, R26, R6, !P4 ;  /* 0x000000061a067207 */ /* 0x000fc60006000000 */
[----:B0-----:R-:W3:Y:S04]  /*e280*/  LDL.LU R18, [R1+0x344] ;  /* 0x0003440001127983 */ /* 0x001ee80000300800 */
[----:B------:R0:W-:Y:S04]  /*e290*/  STL [R1+0x3a0], R7 ;  /* 0x0003a00701007387 */ /* 0x0001e80000100800 */
[----:B-1----:R-:W3:Y:S04]  /*e2a0*/  LDL.LU R13, [R1+0x348] ;  /* 0x00034800010d7983 */ /* 0x002ee80000300800 */
[----:B------:R1:W-:Y:S04]  /*e2b0*/  STL [R1+0x39c], R6 ;  /* 0x00039c0601007387 */ /* 0x0003e80000100800 */
[----:B----4-:R-:W3:Y:S04]  /*e2c0*/  LDL.LU R12, [R1+0x338] ;  /* 0x00033800010c7983 */ /* 0x010ee80000300800 */
[----:B------:R-:W3:Y:S04]  /*e2d0*/  LDL.LU R11, [R1+0x334] ;  /* 0x00033400010b7983 */ /* 0x000ee80000300800 */
[----:B0-----:R-:W3:Y:S04]  /*e2e0*/  LDL.LU R7, [R1+0x330] ;  /* 0x0003300001077983 */ /* 0x001ee80000300800 */
[----:B-1----:R-:W3:Y:S01]  /*e2f0*/  LDL.LU R6, [R1+0x324] ;  /* 0x0003240001067983 */ /* 0x002ee20000300800 */
[----:B------:R-:W-:-:S02]  /*e300*/  SEL R27, R26, R24, !P4 ;  /* 0x000000181a1b7207 */ /* 0x000fc40006000000 */
[C---:B------:R-:W-:Y:S02]  /*e310*/  SEL R24, R26.reuse, R29, !P4 ;  /* 0x0000001d1a187207 */ /* 0x040fe40006000000 */
[----:B------:R-:W3:Y:S04]  /*e320*/  LDL.LU R29, [R1+0x320] ;  /* 0x00032000011d7983 */ /* 0x000ee80000300800 */
[----:B------:R0:W-:Y:S04]  /*e330*/  STL [R1+0x398], R27 ;  /* 0x0003981b01007387 */ /* 0x0001e80000100800 */
[----:B------:R1:W-:Y:S01]  /*e340*/  STL [R1+0x394], R24 ;  /* 0x0003941801007387 */ /* 0x0003e20000100800 */
[----:B0-----:R-:W-:-:S02]  /*e350*/  SEL R27, R26, R23, !P4 ;  /* 0x000000171a1b7207 */ /* 0x001fc40006000000 */
[C---:B-1----:R-:W-:Y:S02]  /*e360*/  SEL R24, R26.reuse, R22, !P4 ;  /* 0x000000161a187207 */ /* 0x042fe40006000000 */
[C---:B------:R-:W-:Y:S02]  /*e370*/  SEL R23, R26.reuse, R21, !P4 ;  /* 0x000000151a177207 */ /* 0x040fe40006000000 */
[C---:B------:R-:W-:Y:S01]  /*e380*/  SEL R22, R26.reuse, R20, !P4 ;  /* 0x000000141a167207 */ /* 0x040fe20006000000 */
[----:B------:R0:W-:Y:S01]  /*e390*/  STL [R1+0x390], R27 ;  /* 0x0003901b01007387 */ /* 0x0001e20000100800 */
[----:B------:R-:W-:-:S03]  /*e3a0*/  SEL R21, R26, R19, !P4 ;  /* 0x000000131a157207 */ /* 0x000fc60006000000 */
[----:B------:R-:W-:Y:S01]  /*e3b0*/  STL [R1+0x38c], R24 ;  /* 0x00038c1801007387 */ /* 0x000fe20000100800 */
[----:B------:R-:W-:-:S03]  /*e3c0*/  SEL R20, R26, R10, !P4 ;  /* 0x0000000a1a147207 */ /* 0x000fc60006000000 */
[----:B------:R-:W-:Y:S01]  /*e3d0*/  STL [R1+0x388], R23 ;  /* 0x0003881701007387 */ /* 0x000fe20000100800 */
[----:B------:R-:W-:-:S03]  /*e3e0*/  SEL R19, R26, R5, !P4 ;  /* 0x000000051a137207 */ /* 0x000fc60006000000 */
[----:B------:R-:W-:Y:S01]  /*e3f0*/  STL [R1+0x384], R22 ;  /* 0x0003841601007387 */ /* 0x000fe20000100800 */
[----:B------:R-:W-:-:S03]  /*e400*/  SEL R17, R26, R17, !P4 ;  /* 0x000000111a117207 */ /* 0x000fc60006000000 */
[----:B------:R-:W-:Y:S04]  /*e410*/  STL [R1+0x37c], R21 ;  /* 0x00037c1501007387 */ /* 0x000fe80000100800 */
[----:B------:R-:W3:Y:S04]  /*e420*/  LDL.LU R10, [R1+0x31c] ;  /* 0x00031c00010a7983 */ /* 0x000ee80000300800 */
[----:B------:R-:W-:Y:S04]  /*e430*/  STL [R1+0x378], R20 ;  /* 0x0003781401007387 */ /* 0x000fe80000100800 */
[----:B------:R-:W3:Y:S04]  /*e440*/  LDL.LU R5, [R1+0x318] ;  /* 0x0003180001057983 */ /* 0x000ee80000300800 */
[----:B------:R-:W-:Y:S04]  /*e450*/  STL [R1+0x374], R19 ;  /* 0x0003741301007387 */ /* 0x000fe80000100800 */
[----:B------:R1:W-:Y:S01]  /*e460*/  STL [R1+0x370], R17 ;  /* 0x0003701101007387 */ /* 0x0003e20000100800 */
[----:B--2---:R-:W-:-:S02]  /*e470*/  SEL R16, R26, R16, !P4 ;  /* 0x000000101a107207 */ /* 0x004fc40006000000 */
[----:B---3--:R-:W-:-:S03]  /*e480*/  SEL R15, R26, R15, !P4 ;  /* 0x0000000f1a0f7207 */ /* 0x008fc60006000000 */
[----:B------:R2:W-:Y:S01]  /*e490*/  STL [R1+0x36c], R16 ;  /* 0x00036c1001007387 */ /* 0x0005e20000100800 */
[----:B------:R-:W-:-:S03]  /*e4a0*/  SEL R14, R26, R14, !P4 ;  /* 0x0000000e1a0e7207 */ /* 0x000fc60006000000 */
[----:B------:R3:W-:Y:S01]  /*e4b0*/  STL [R1+0x368], R15 ;  /* 0x0003680f01007387 */ /* 0x0007e20000100800 */
[----:B------:R-:W-:-:S03]  /*e4c0*/  SEL R9, R26, R9, !P4 ;  /* 0x000000091a097207 */ /* 0x000fc60006000000 */
[----:B------:R1:W-:Y:S01]  /*e4d0*/  STL [R1+0x364], R14 ;  /* 0x0003640e01007387 */ /* 0x0003e20000100800 */
[----:B------:R-:W-:-:S03]  /*e4e0*/  SEL R8, R26, R8, !P4 ;  /* 0x000000081a087207 */ /* 0x000fc60006000000 */
[----:B0-----:R-:W4:Y:S04]  /*e4f0*/  LDL.LU R27, [R1+0x314] ;  /* 0x00031400011b7983 */ /* 0x001f280000300800 */
[----:B------:R0:W-:Y:S04]  /*e500*/  STL [R1+0x360], R9 ;  /* 0x0003600901007387 */ /* 0x0001e80000100800 */
[----:B-1----:R-:W4:Y:S04]  /*e510*/  LDL.LU R17, [R1+0x310] ;  /* 0x0003100001117983 */ /* 0x002f280000300800 */
[----:B------:R1:W-:Y:S04]  /*e520*/  STL [R1+0x35c], R8 ;  /* 0x00035c0801007387 */ /* 0x0003e80000100800 */
[----:B--2---:R-:W2:Y:S04]  /*e530*/  LDL.LU R16, [R1+0x30c] ;  /* 0x00030c0001107983 */ /* 0x004ea80000300800 */
[----:B---3--:R-:W3:Y:S04]  /*e540*/  LDL.LU R15, [R1+0x2b8] ;  /* 0x0002b800010f7983 */ /* 0x008ee80000300800 */
[----:B------:R-:W3:Y:S04]  /*e550*/  LDL.LU R14, [R1+0x308] ;  /* 0x00030800010e7983 */ /* 0x000ee80000300800 */
[----:B0-----:R-:W3:Y:S04]  /*e560*/  LDL.LU R9, [R1+0x2cc] ;  /* 0x0002cc0001097983 */ /* 0x001ee80000300800 */
[----:B-1----:R-:W3:Y:S01]  /*e570*/  LDL.LU R8, [R1+0x304] ;  /* 0x0003040001087983 */ /* 0x002ee20000300800 */
[----:B------:R-:W-:-:S02]  /*e580*/  SEL R18, R26, R18, !P4 ;  /* 0x000000121a127207 */ /* 0x000fc40006000000 */
[----:B------:R-:W-:-:S03]  /*e590*/  SEL R13, R26, R13, !P4 ;  /* 0x0000000d1a0d7207 */ /* 0x000fc60006000000 */
[----:B------:R-:W-:Y:S01]  /*e5a0*/  STL [R1+0x358], R18 ;  /* 0x0003581201007387 */ /* 0x000fe20000100800 */
[----:B------:R-:W-:-:S03]  /*e5b0*/  SEL R12, R26, R12, !P4 ;  /* 0x0000000c1a0c7207 */ /* 0x000fc60006000000 */
[----:B------:R-:W-:Y:S01]  /*e5c0*/  STL [R1+0x350], R13 ;  /* 0x0003500d01007387 */ /* 0x000fe20000100800 */
[----:B------:R-:W-:-:S03]  /*e5d0*/  SEL R11, R26, R11, !P4 ;  /* 0x0000000b1a0b7207 */ /* 0x000fc60006000000 */
[----:B------:R-:W-:Y:S01]  /*e5e0*/  STL [R1+0x34c], R12 ;  /* 0x00034c0c01007387 */ /* 0x000fe20000100800 */
[----:B------:R-:W-:-:S03]  /*e5f0*/  SEL R7, R26, R7, !P4 ;  /* 0x000000071a077207 */ /* 0x000fc60006000000 */
[----:B------:R-:W-:Y:S01]  /*e600*/  STL [R1+0x348], R11 ;  /* 0x0003480b01007387 */ /* 0x000fe20000100800 */
[----:B------:R-:W-:-:S03]  /*e610*/  SEL R6, R26, R6, !P4 ;  /* 0x000000061a067207 */ /* 0x000fc60006000000 */
[----:B------:R-:W3:Y:S04]  /*e620*/  LDL.LU R24, [R1+0x2ec] ;  /* 0x0002ec0001187983 */ /* 0x000ee80000300800 */
[----:B------:R0:W-:Y:S04]  /*e630*/  STL [R1+0x344], R7 ;  /* 0x0003440701007387 */ /* 0x0001e80000100800 */
[----:B0-----:R-:W3:Y:S04]  /*e640*/  LDL.LU R7, [R1+0x2f8] ;  /* 0x0002f80001077983 */ /* 0x001ee80000300800 */
[----:B------:R0:W-:Y:S04]  /*e650*/  STL [R1+0x340], R6 ;  /* 0x0003400601007387 */ /* 0x0001e80000100800 */
[----:B------:R-:W3:Y:S04]  /*e660*/  LDL.LU R23, [R1+0x2fc] ;  /* 0x0002fc0001177983 */ /* 0x000ee80000300800 */
[----:B------:R-:W3:Y:S01]  /*e670*/  LDL.LU R22, [R1+0x300] ;  /* 0x0003000001167983 */ /* 0x000ee20000300800 */
[----:B0-----:R-:W-:-:S05]  /*e680*/  SEL R6, R26, R29, !P4 ;  /* 0x0000001d1a067207 */ /* 0x001fca0006000000 */
[----:B------:R0:W-:Y:S04]  /*e690*/  STL [R1+0x33c], R6 ;  /* 0x00033c0601007387 */ /* 0x0001e80000100800 */
[----:B------:R-:W3:Y:S04]  /*e6a0*/  LDL.LU R21, [R1+0x2f4] ;  /* 0x0002f40001157983 */ /* 0x000ee80000300800 */
[----:B------:R-:W3:Y:S04]  /*e6b0*/  LDL.LU R20, [R1+0x2e0] ;  /* 0x0002e00001147983 */ /* 0x000ee80000300800 */
[----:B------:R-:W3:Y:S04]  /*e6c0*/  LDL.LU R19, [R1+0x2e4] ;  /* 0x0002e40001137983 */ /* 0x000ee80000300800 */
[----:B0-----:R-:W3:Y:S04]  /*e6d0*/  LDL.LU R6, [R1+0x2e8] ;  /* 0x0002e80001067983 */ /* 0x001ee80000300800 */
[----:B------:R-:W3:Y:S01]  /*e6e0*/  LDL.LU R29, [R1+0x2dc] ;  /* 0x0002dc00011d7983 */ /* 0x000ee20000300800 */
[----:B------:R-:W-:-:S02]  /*e6f0*/  SEL R10, R26, R10, !P4 ;  /* 0x0000000a1a0a7207 */ /* 0x000fc40006000000 */
[C---:B------:R-:W-:Y:S01]  /*e700*/  SEL R5, R26.reuse, R5, !P4 ;  /* 0x000000051a057207 */ /* 0x040fe20006000000 */
[----:B------:R-:W3:Y:S04]  /*e710*/  LDL.LU R18, [R1+0x2d8] ;  /* 0x0002d80001127983 */ /* 0x000ee80000300800 */
[----:B------:R0:W-:Y:S04]  /*e720*/  STL [R1+0x338], R10 ;  /* 0x0003380a01007387 */ /* 0x0001e80000100800 */
[----:B------:R-:W3:Y:S04]  /*e730*/  LDL.LU R13, [R1+0x2d4] ;  /* 0x0002d400010d7983 */ /* 0x000ee80000300800 */
[----:B------:R1:W-:Y:S04]  /*e740*/  STL [R1+0x334], R5 ;  /* 0x0003340501007387 */ /* 0x0003e80000100800 */
[----:B------:R-:W3:Y:S04]  /*e750*/  LDL.LU R12, [R1+0x2d0] ;  /* 0x0002d000010c7983 */ /* 0x000ee80000300800 */
[----:B------:R-:W3:Y:S04]  /*e760*/  LDL.LU R11, [R1+0x2c8] ;  /* 0x0002c800010b7983 */ /* 0x000ee80000300800 */
[----:B0-----:R-:W3:Y:S04]  /*e770*/  LDL.LU R10, [R1+0x2c4] ;  /* 0x0002c400010a7983 */ /* 0x001ee80000300800 */
[----:B-1----:R-:W3:Y:S01]  /*e780*/  LDL.LU R5, [R1+0x2bc] ;  /* 0x0002bc0001057983 */ /* 0x002ee20000300800 */
[----:B----4-:R-:W-:-:S02]  /*e790*/  SEL R27, R26, R27, !P4 ;  /* 0x0000001b1a1b7207 */ /* 0x010fc40006000000 */
[----:B------:R-:W-:-:S03]  /*e7a0*/  SEL R17, R26, R17, !P4 ;  /* 0x000000111a117207 */ /* 0x000fc60006000000 */
[----:B------:R-:W-:Y:S01]  /*e7b0*/  STL [R1+0x330], R27 ;  /* 0x0003301b01007387 */ /* 0x000fe20000100800 */
[----:B--2---:R-:W-:-:S03]  /*e7c0*/  SEL R16, R26, R16, !P4 ;  /* 0x000000101a107207 */ /* 0x004fc60006000000 */
[----:B------:R0:W-:Y:S01]  /*e7d0*/  STL [R1+0x32c], R17 ;  /* 0x00032c1101007387 */ /* 0x0001e20000100800 */
        /* <DEDUP_REMOVED lines=22> */
[C---:B------:R-:W-:Y:S01]  /*e940*/  SEL R23, R26.reuse, R21, !P4 ;  /* 0x000000151a177207 */ /* 0x040fe20006000000 */
[----:B------:R0:W-:Y:S01]  /*e950*/  STL [R1+0x30c], R27 ;  /* 0x00030c1b01007387 */ /* 0x0001e20000100800 */
[----:B------:R-:W-:-:S03]  /*e960*/  SEL R22, R26, R20, !P4 ;  /* 0x000000141a167207 */ /* 0x000fc60006000000 */
[----:B------:R-:W-:Y:S01]  /*e970*/  STL [R1+0x308], R24 ;  /* 0x0003081801007387 */ /* 0x000fe20000100800 */
[----:B------:R-:W-:-:S03]  /*e980*/  SEL R21, R26, R19, !P4 ;  /* 0x000000131a157207 */ /* 0x000fc60006000000 */
[----:B------:R-:W-:Y:S01]  /*e990*/  STL [R1+0x304], R23 ;  /* 0x0003041701007387 */ /* 0x000fe20000100800 */
[----:B------:R-:W-:-:S03]  /*e9a0*/  SEL R20, R26, R6, !P4 ;  /* 0x000000061a147207 */ /* 0x000fc60006000000 */
[----:B------:R-:W-:Y:S04]  /*e9b0*/  STL [R1+0x300], R22 ;  /* 0x0003001601007387 */ /* 0x000fe80000100800 */
[----:B------:R-:W-:Y:S01]  /*e9c0*/  STL [R1+0x2fc], R21 ;  /* 0x0002fc1501007387 */ /* 0x000fe20000100800 */
[----:B------:R-:W-:-:S03]  /*e9d0*/  SEL R19, R26, R29, !P4 ;  /* 0x0000001d1a137207 */ /* 0x000fc60006000000 */
[----:B------:R-:W3:Y:S04]  /*e9e0*/  LDL.LU R6, [R1+0x29c] ;  /* 0x00029c0001067983 */ /* 0x000ee80000300800 */
[----:B------:R-:W-:Y:S04]  /*e9f0*/  STL [R1+0x2f8], R20 ;  /* 0x0002f81401007387 */ /* 0x000fe80000100800 */
[----:B------:R-:W3:Y:S01]  /*ea00*/  LDL.LU R29, [R1+0x2ac] ;  /* 0x0002ac00011d7983 */ /* 0x000ee20000300800 */
[C---:B------:R-:W-:Y:S02]  /*ea10*/  SEL R18, R26.reuse, R18, !P4 ;  /* 0x000000121a127207 */ /* 0x040fe40006000000 */
[C---:B------:R-:W-:Y:S01]  /*ea20*/  SEL R13, R26.reuse, R13, !P4 ;  /* 0x0000000d1a0d7207 */ /* 0x040fe20006000000 */
        /* <DEDUP_REMOVED lines=9> */
[----:B0-----:R-:W3:Y:S04]  /*eac0*/  LDL.LU R27, [R1+0x2b0] ;  /* 0x0002b000011b7983 */ /* 0x001ee80000300800 */
[----:B------:R0:W-:Y:S04]  /*ead0*/  STL [R1+0x2dc], R10 ;  /* 0x0002dc0a01007387 */ /* 0x0001e80000100800 */
[----:B-1----:R-:W3:Y:S04]  /*eae0*/  LDL.LU R18, [R1+0x2a4] ;  /* 0x0002a40001127983 */ /* 0x002ee80000300800 */
[----:B------:R1:W-:Y:S04]  /*eaf0*/  STL [R1+0x2d8], R5 ;  /* 0x0002d80501007387 */ /* 0x0003e80000100800 */
[----:B------:R-:W3:Y:S04]  /*eb00*/  LDL.LU R13, [R1+0x2a8] ;  /* 0x0002a800010d7983 */ /* 0x000ee80000300800 */
        /* <DEDUP_REMOVED lines=8> */
[----:B------:R-:W-:Y:S01]  /*eb90*/  STL [R1+0x2d0], R16 ;  /* 0x0002d01001007387 */ /* 0x000fe20000100800 */
[----:B---3--:R-:W-:-:S03]  /*eba0*/  SEL R14, R26, R14, !P4 ;  /* 0x0000000e1a0e7207 */ /* 0x008fc60006000000 */
[----:B------:R-:W-:Y:S01]  /*ebb0*/  STL [R1+0x2cc], R15 ;  /* 0x0002cc0f01007387 */ /* 0x000fe20000100800 */
[----:B------:R-:W-:-:S03]  /*ebc0*/  SEL R9, R26, R9, !P4 ;  /* 0x000000091a097207 */ /* 0x000fc60006000000 */
[----:B------:R-:W-:Y:S01]  /*ebd0*/  STL [R1+0x2c8], R14 ;  /* 0x0002c80e01007387 */ /* 0x000fe20000100800 */
[----:B------:R-:W-:-:S03]  /*ebe0*/  SEL R8, R26, R8, !P4 ;  /* 0x000000081a087207 */ /* 0x000fc60006000000 */
[----:B------:R-:W2:Y:S04]  /*ebf0*/  LDL.LU R24, [R1+0x248] ;  /* 0x0002480001187983 */ /* 0x000ea80000300800 */
[----:B------:R0:W-:Y:S04]  /*ec00*/  STL [R1+0x2c4], R9 ;  /* 0x0002c40901007387 */ /* 0x0001e80000100800 */
[----:B0-----:R-:W3:Y:S01]  /*ec10*/  LDL.LU R9, [R1+0x24c] ;  /* 0x00024c0001097983 */ /* 0x001ee20000300800 */
[----:B------:R-:W-:-:S03]  /*ec20*/  SEL R7, R26, R7, !P4 ;  /* 0x000000071a077207 */ /* 0x000fc60006000000 */
[----:B------:R0:W-:Y:S04]  /*ec30*/  STL [R1+0x2c0], R8 ;  /* 0x0002c00801007387 */ /* 0x0001e80000100800 */
[----:B------:R-:W4:Y:S04]  /*ec40*/  LDL.LU R23, [R1+0x268] ;  /* 0x0002680001177983 */ /* 0x000f280000300800 */
[----:B------:R-:W4:Y:S04]  /*ec50*/  LDL.LU R22, [R1+0x254] ;  /* 0x0002540001167983 */ /* 0x000f280000300800 */
[----:B------:R1:W-:Y:S04]  /*ec60*/  STL [R1+0x2bc], R7 ;  /* 0x0002bc0701007387 */ /* 0x0003e80000100800 */
[----:B------:R-:W4:Y:S04]  /*ec70*/  LDL.LU R21, [R1+0x264] ;  /* 0x0002640001157983 */ /* 0x000f280000300800 */
[----:B------:R-:W4:Y:S04]  /*ec80*/  LDL.LU R20, [R1+0x258] ;  /* 0x0002580001147983 */ /* 0x000f280000300800 */
[----:B------:R-:W4:Y:S04]  /*ec90*/  LDL.LU R19, [R1+0x260] ;  /* 0x0002600001137983 */ /* 0x000f280000300800 */
[----:B0-----:R-:W4:Y:S04]  /*eca0*/  LDL.LU R8, [R1+0x25c] ;  /* 0x00025c0001087983 */ /* 0x001f280000300800 */
[----:B-1----:R-:W4:Y:S04]  /*ecb0*/  LDL.LU R7, [R1+0x250] ;  /* 0x0002500001077983 */ /* 0x002f280000300800 */
[----:B------:R-:W4:Y:S01]  /*ecc0*/  LDL.LU R17, [R1+0x244] ;  /* 0x0002440001117983 */ /* 0x000f220000300800 */
[----:B------:R-:W-:-:S05]  /*ecd0*/  SEL R14, R26, R6, !P4 ;  /* 0x000000061a0e7207 */ /* 0x000fca0006000000 */
[----:B------:R0:W-:Y:S01]  /*ece0*/  STL [R1+0x2b8], R14 ;  /* 0x0002b80e01007387 */ /* 0x0001e20000100800 */
[----:B------:R-:W-:-:S03]  /*ecf0*/  SEL R6, R26, R29, !P4 ;  /* 0x0000001d1a067207 */ /* 0x000fc60006000000 */
[----:B------:R-:W4:Y:S04]  /*ed00*/  LDL.LU R16, [R1+0x240] ;  /* 0x0002400001107983 */ /* 0x000f280000300800 */
[----:B------:R1:W-:Y:S04]  /*ed10*/  STL [R1+0x2b4], R6 ;  /* 0x0002b40601007387 */ /* 0x0003e80000100800 */
[----:B------:R-:W4:Y:S04]  /*ed20*/  LDL.LU R15, [R1+0x23c] ;  /* 0x00023c00010f7983 */ /* 0x000f280000300800 */
[----:B0-----:R-:W4:Y:S04]  /*ed30*/  LDL.LU R14, [R1+0x238] ;  /* 0x00023800010e7983 */ /* 0x001f280000300800 */
[----:B-1----:R-:W4:Y:S04]  /*ed40*/  LDL.LU R6, [R1+0x234] ;  /* 0x0002340001067983 */ /* 0x002f280000300800 */
[----:B------:R-:W4:Y:S01]  /*ed50*/  LDL.LU R29, [R1+0x230] ;  /* 0x00023000011d7983 */ /* 0x000f220000300800 */
[----:B------:R-:W-:-:S02]  /*ed60*/  SEL R27, R26, R27, !P4 ;  /* 0x0000001b1a1b7207 */ /* 0x000fc40006000000 */
        /* <DEDUP_REMOVED lines=15> */
[----:B------:R-:W4:Y:S04]  /*ee60*/  LDL.LU R12, [R1+0x224] ;  /* 0x00022400010c7983 */ /* 0x000f280000300800 */
[----:B------:R-:W4:Y:S04]  /*ee70*/  LDL.LU R11, [R1+0x220] ;  /* 0x00022000010b7983 */ /* 0x000f280000300800 */
[----:B0-----:R-:W4:Y:S04]  /*ee80*/  LDL.LU R10, [R1+0x21c] ;  /* 0x00021c00010a7983 */ /* 0x001f280000300800 */
[----:B-1----:R-:W4:Y:S01]  /*ee90*/  LDL.LU R5, [R1+0x200] ;  /* 0x0002000001057983 */ /* 0x002f220000300800 */
[----:B--2---:R-:W-:-:S02]  /*eea0*/  SEL R27, R26, R24, !P4 ;  /* 0x000000181a1b7207 */ /* 0x004fc40006000000 */
[C---:B---3--:R-:W-:Y:S02]  /*eeb0*/  SEL R24, R26.reuse, R9, !P4 ;  /* 0x000000091a187207 */ /* 0x048fe40006000000 */
[----:B------:R-:W2:Y:S04]  /*eec0*/  LDL.LU R9, [R1+0x204] ;  /* 0x0002040001097983 */ /* 0x000ea80000300800 */
[----:B------:R4:W-:Y:S04]  /*eed0*/  STL [R1+0x28c], R27 ;  /* 0x00028c1b01007387 */ /* 0x0009e80000100800 */
[----:B------:R0:W-:Y:S01]  /*eee0*/  STL [R1+0x288], R24 ;  /* 0x0002881801007387 */ /* 0x0001e20000100800 */
[----:B----4-:R-:W-:-:S02]  /*eef0*/  SEL R27, R26, R23, !P4 ;  /* 0x000000171a1b7207 */ /* 0x010fc40006000000 */
[C---:B0-----:R-:W-:Y:S02]  /*ef00*/  SEL R24, R26.reuse, R22, !P4 ;  /* 0x000000161a187207 */ /* 0x041fe40006000000 */
[C---:B------:R-:W-:Y:S01]  /*ef10*/  SEL R23, R26.reuse, R21, !P4 ;  /* 0x000000151a177207 */ /* 0x040fe20006000000 */
        /* <DEDUP_REMOVED lines=11> */
[----:B------:R-:W2:Y:S04]  /*efd0*/  LDL.LU R7, [R1+0x210] ;  /* 0x0002100001077983 */ /* 0x000ea80000300800 */
[----:B------:R0:W-:Y:S02]  /*efe0*/  STL [R1+0x264], R19 ;  /* 0x0002641301007387 */ /* 0x0001e40000100800 */
[----:B0-----:R-:W-:-:S02]  /*eff0*/  SEL R19, R26, R17, !P4 ;  /* 0x000000111a137207 */ /* 0x001fc40006000000 */
[C---:B------:R-:W-:Y:S02]  /*f000*/  SEL R17, R26.reuse, R16, !P4 ;  /* 0x000000101a117207 */ /* 0x040fe40006000000 */
[C---:B------:R-:W-:Y:S02]  /*f010*/  SEL R16, R26.reuse, R15, !P4 ;  /* 0x0000000f1a107207 */ /* 0x040fe40006000000 */
[C---:B------:R-:W-:Y:S01]  /*f020*/  SEL R15, R26.reuse, R14, !P4 ;  /* 0x0000000e1a0f7207 */ /* 0x040fe20006000000 */
[----:B------:R-:W-:Y:S01]  /*f030*/  STL [R1+0x260], R19 ;  /* 0x0002601301007387 */ /* 0x000fe20000100800 */
[----:B------:R-:W-:-:S03]  /*f040*/  SEL R14, R26, R6, !P4 ;  /* 0x000000061a0e7207 */ /* 0x000fc60006000000 */
[----:B------:R0:W-:Y:S01]  /*f050*/  STL [R1+0x25c], R17 ;  /* 0x00025c1101007387 */ /* 0x0001e20000100800 */
[----:B------:R-:W-:-:S03]  /*f060*/  SEL R6, R26, R29, !P4 ;  /* 0x0000001d1a067207 */ /* 0x000fc60006000000 */
[----:B------:R1:W-:Y:S04]  /*f070*/  STL [R1+0x258], R16 ;  /* 0x0002581001007387 */ /* 0x0003e80000100800 */
[----:B------:R0:W-:Y:S04]  /*f080*/  STL [R1+0x254], R15 ;  /* 0x0002540f01007387 */ /* 0x0001e80000100800 */
[----:B------:R-:W2:Y:S04]  /*f090*/  LDL.LU R27, [R1+0x214] ;  /* 0x00021400011b7983 */ /* 0x000ea80000300800 */
[----:B------:R1:W-:Y:S04]  /*f0a0*/  STL [R1+0x250], R14 ;  /* 0x0002500e01007387 */ /* 0x0003e80000100800 */
[----:B0-----:R-:W2:Y:S04]  /*f0b0*/  LDL.LU R17, [R1+0x218] ;  /* 0x0002180001117983 */ /* 0x001ea80000300800 */
[----:B------:R0:W-:Y:S04]  /*f0c0*/  STL [R1+0x24c], R6 ;  /* 0x00024c0601007387 */ /* 0x0001e80000100800 */
[----:B-1----:R-:W2:Y:S04]  /*f0d0*/  LDL.LU R16, [R1+0x20c] ;  /* 0x00020c0001107983 */ /* 0x002ea80000300800 */
[----:B------:R-:W2:Y:S04]  /*f0e0*/  LDL.LU R15, [R1+0x1fc] ;  /* 0x0001fc00010f7983 */ /* 0x000ea80000300800 */
[----:B------:R-:W2:Y:S04]  /*f0f0*/  LDL.LU R14, [R1+0x1f8] ;  /* 0x0001f800010e7983 */ /* 0x000ea80000300800 */
[----:B0-----:R-:W2:Y:S04]  /*f100*/  LDL.LU R6, [R1+0x1f4] ;  /* 0x0001f40001067983 */ /* 0x001ea80000300800 */
[----:B------:R-:W2:Y:S01]  /*f110*/  LDL.LU R29, [R1+0x1f0] ;  /* 0x0001f000011d7983 */ /* 0x000ea20000300800 */
[----:B------:R-:W-:-:S02]  /*f120*/  SEL R19, R26, R18, !P4 ;  /* 0x000000121a137207 */ /* 0x000fc40006000000 */
[C---:B------:R-:W-:Y:S02]  /*f130*/  SEL R18, R26.reuse, R13, !P4 ;  /* 0x0000000d1a127207 */ /* 0x040fe40006000000 */
[C---:B------:R-:W-:Y:S01]  /*f140*/  SEL R13, R26.reuse, R12, !P4 ;  /* 0x0000000c1a0d7207 */ /* 0x040fe20006000000 */
[----:B------:R0:W-:Y:S01]  /*f150*/  STL [R1+0x248], R19 ;  /* 0x0002481301007387 */ /* 0x0001e20000100800 */
[----:B------:R-:W-:-:S03]  /*f160*/  SEL R12, R26, R11, !P4 ;  /* 0x0000000b1a0c7207 */ /* 0x000fc60006000000 */
[----:B------:R-:W-:Y:S01]  /*f170*/  STL [R1+0x244], R18 ;  /* 0x0002441201007387 */ /* 0x000fe20000100800 */
[----:B------:R-:W-:-:S03]  /*f180*/  SEL R11, R26, R10, !P4 ;  /* 0x0000000a1a0b7207 */ /* 0x000fc60006000000 */
[----:B------:R1:W-:Y:S01]  /*f190*/  STL [R1+0x240], R13 ;  /* 0x0002400d01007387 */ /* 0x0003e20000100800 */
[----:B------:R-:W-:-:S03]  /*f1a0*/  SEL R10, R26, R5, !P4 ;  /* 0x000000051a0a7207 */ /* 0x000fc60006000000 */
[----:B------:R0:W-:Y:S04]  /*f1b0*/  STL [R1+0x23c], R12 ;  /* 0x00023c0c01007387 */ /* 0x0001e80000100800 */
[----:B------:R-:W2:Y:S04]  /*f1c0*/  LDL.LU R24, [R1+0x1ec] ;  /* 0x0001ec0001187983 */ /* 0x000ea80000300800 */
[----:B------:R0:W-:Y:S04]  /*f1d0*/  STL [R1+0x238], R11 ;  /* 0x0002380b01007387 */ /* 0x0001e80000100800 */
[----:B------:R-:W2:Y:S04]  /*f1e0*/  LDL.LU R5, [R1+0x1e8] ;  /* 0x0001e80001057983 */ /* 0x000ea80000300800 */
[----:B------:R0:W-:Y:S04]  /*f1f0*/  STL [R1+0x234], R10 ;  /* 0x0002340a01007387 */ /* 0x0001e80000100800 */
[----:B------:R-:W2:Y:S04]  /*f200*/  LDL.LU R23, [R1+0x1e4] ;  /* 0x0001e40001177983 */ /* 0x000ea80000300800 */
[----:B------:R-:W2:Y:S02]  /*f210*/  LDL.LU R22, [R1+0x1e0] ;  /* 0x0001e00001167983 */ /* 0x000ea40000300800 */
[----:B--2---:R-:W-:-:S05]  /*f220*/  SEL R9, R26, R9, !P4 ;  /* 0x000000091a097207 */ /* 0x004fca0006000000 */
[----:B------:R2:W-:Y:S04]  /*f230*/  STL [R1+0x230], R9 ;  /* 0x0002300901007387 */ /* 0x0005e80000100800 */
[----:B------:R-:W4:Y:S04]  /*f240*/  LDL.LU R21, [R1+0x1c4] ;  /* 0x0001c40001157983 */ /* 0x000f280000300800 */
[----:B------:R-:W4:Y:S04]  /*f250*/  LDL.LU R20, [R1+0x1c8] ;  /* 0x0001c80001147983 */ /* 0x000f280000300800 */
[----:B0-----:R-:W4:Y:S04]  /*f260*/  LDL.LU R19, [R1+0x1cc] ;  /* 0x0001cc0001137983 */ /* 0x001f280000300800 */
[----:B-1----:R-:W4:Y:S04]  /*f270*/  LDL.LU R13, [R1+0x1d0] ;  /* 0x0001d000010d7983 */ /* 0x002f280000300800 */
[----:B------:R-:W4:Y:S04]  /*f280*/  LDL.LU R12, [R1+0x1dc] ;  /* 0x0001dc00010c7983 */ /* 0x000f280000300800 */
[----:B------:R-:W4:Y:S01]  /*f290*/  LDL.LU R18, [R1+0x1d8] ;  /* 0x0001d80001127983 */ /* 0x000f220000300800 */
[----:B---3--:R-:W-:-:S05]  /*f2a0*/  SEL R8, R26, R8, !P4 ;  /* 0x000000081a087207 */ /* 0x008fca0006000000 */
[----:B------:R0:W-:Y:S01]  /*f2b0*/  STL [R1+0x22c], R8 ;  /* 0x00022c0801007387 */ /* 0x0001e20000100800 */
[----:B--2---:R-:W-:-:S03]  /*f2c0*/  SEL R7, R26, R7, !P4 ;  /* 0x000000071a077207 */ /* 0x004fc60006000000 */
[----:B------:R-:W2:Y:S04]  /*f2d0*/  LDL.LU R11, [R1+0x1d4] ;  /* 0x0001d400010b7983 */ /* 0x000ea80000300800 */
[----:B------:R1:W-:Y:S04]  /*f2e0*/  STL [R1+0x228], R7 ;  /* 0x0002280701007387 */ /* 0x0003e80000100800 */
[----:B------:R-:W3:Y:S04]  /*f2f0*/  LDL.LU R10, [R1+0x1a4] ;  /* 0x0001a400010a7983 */ /* 0x000ee80000300800 */
[----:B------:R-:W3:Y:S04]  /*f300*/  LDL.LU R9, [R1+0x1a8] ;  /* 0x0001a80001097983 */ /* 0x000ee80000300800 */
[----:B0-----:R-:W3:Y:S04]  /*f310*/  LDL.LU R8, [R1+0x1b0] ;  /* 0x0001b00001087983 */ /* 0x001ee80000300800 */
[----:B-1----:R-:W3:Y:S01]  /*f320*/  LDL.LU R7, [R1+0x1b8] ;  /* 0x0001b80001077983 */ /* 0x002ee20000300800 */
[----:B------:R-:W-:-:S05]  /*f330*/  SEL R27, R26, R27, !P4 ;  /* 0x0000001b1a1b7207 */ /* 0x000fca0006000000 */
[----:B------:R0:W-:Y:S02]  /*f340*/  STL [R1+0x224], R27 ;  /* 0x0002241b01007387 */ /* 0x0001e40000100800 */
[C---:B0-----:R-:W-:Y:S02]  /*f350*/  SEL R27, R26.reuse, R17, !P4 ;  /* 0x000000111a1b7207 */ /* 0x041fe40006000000 */
        /* <DEDUP_REMOVED lines=14> */
[----:B0-----:R-:W3:Y:S04]  /*f440*/  LDL.LU R14, [R1+0x13c] ;  /* 0x00013c00010e7983 */ /* 0x001ee80000300800 */
[----:B-1----:R-:W3:Y:S04]  /*f450*/  LDL.LU R6, [R1+0x190] ;  /* 0x0001900001067983 */ /* 0x002ee80000300800 */
[----:B------:R-:W3:Y:S01]  /*f460*/  LDL.LU R29, [R1+0x194] ;  /* 0x00019400011d7983 */ /* 0x000ee20000300800 */
[----:B------:R-:W-:-:S02]  /*f470*/  SEL R27, R26, R24, !P4 ;  /* 0x000000181a1b7207 */ /* 0x000fc40006000000 */
[C---:B------:R-:W-:Y:S02]  /*f480*/  SEL R24, R26.reuse, R5, !P4 ;  /* 0x000000051a187207 */ /* 0x040fe40006000000 */
[----:B------:R-:W3:Y:S04]  /*f490*/  LDL.LU R5, [R1+0x1a0] ;  /* 0x0001a00001057983 */ /* 0x000ee80000300800 */
[----:B------:R0:W-:Y:S04]  /*f4a0*/  STL [R1+0x208], R27 ;  /* 0x0002081b01007387 */ /* 0x0001e80000100800 */
[----:B------:R1:W-:Y:S01]  /*f4b0*/  STL [R1+0x204], R24 ;  /* 0x0002041801007387 */ /* 0x0003e20000100800 */
[----:B0-----:R-:W-:-:S02]  /*f4c0*/  SEL R27, R26, R23, !P4 ;  /* 0x000000171a1b7207 */ /* 0x001fc40006000000 */
[----:B-1----:R-:W-:-:S03]  /*f4d0*/  SEL R24, R26, R22, !P4 ;  /* 0x000000161a187207 */ /* 0x002fc60006000000 */
[----:B------:R0:W-:Y:S04]  /*f4e0*/  STL [R1+0x200], R27 ;  /* 0x0002001b01007387 */ /* 0x0001e80000100800 */
[----:B------:R-:W-:Y:S01]  /*f4f0*/  STL [R1+0x1fc], R24 ;  /* 0x0001fc1801007387 */ /* 0x000fe20000100800 */
[C---:B----4-:R-:W-:Y:S02]  /*f500*/  SEL R23, R26.reuse, R21, !P4 ;  /* 0x000000151a177207 */ /* 0x050fe40006000000 */
[----:B------:R-:W-:-:S03]  /*f510*/  SEL R22, R26, R20, !P4 ;  /* 0x000000141a167207 */ /* 0x000fc60006000000 */
[----:B------:R-:W-:Y:S01]  /*f520*/  STL [R1+0x1f8], R23 ;  /* 0x0001f81701007387 */ /* 0x000fe20000100800 */
[----:B------:R-:W-:-:S03]  /*f530*/  SEL R21, R26, R19, !P4 ;  /* 0x000000131a157207 */ /* 0x000fc60006000000 */
[----:B------:R-:W-:Y:S01]  /*f540*/  STL [R1+0x1f4], R22 ;  /* 0x0001f41601007387 */ /* 0x000fe20000100800 */
[----:B------:R-:W-:-:S03]  /*f550*/  SEL R20, R26, R13, !P4 ;  /* 0x0000000d1a147207 */ /* 0x000fc60006000000 */
[----:B------:R-:W-:Y:S01]  /*f560*/  STL [R1+0x1f0], R21 ;  /* 0x0001f01501007387 */ /* 0x000fe20000100800 */
[----:B------:R-:W-:-:S03]  /*f570*/  SEL R19, R26, R12, !P4 ;  /* 0x0000000c1a137207 */ /* 0x000fc60006000000 */
[----:B------:R-:W4:Y:S01]  /*f580*/  LDL.LU R13, [R1+0x198] ;  /* 0x00019800010d7983 */ /* 0x000f220000300800 */
[----:B------:R-:W-:-:S03]  /*f590*/  SEL R18, R26, R18, !P4 ;  /* 0x000000121a127207 */ /* 0x000fc60006000000 */
[----:B------:R-:W-:Y:S04]  /*f5a0*/  STL [R1+0x1ec], R20 ;  /* 0x0001ec1401007387 */ /* 0x000fe80000100800 */
[----:B------:R-:W4:Y:S04]  /*f5b0*/  LDL.LU R12, [R1+0x16c] ;  /* 0x00016c00010c7983 */ /* 0x000f280000300800 */
        /* <DEDUP_REMOVED lines=30> */
[----:B------:R-:W-:Y:S04]  /*f7a0*/  STL [R1+0x1b8], R14 ;  /* 0x0001b80e01007387 */ /* 0x000fe80000100800 */
[----:B------:R-:W3:Y:S01]  /*f7b0*/  LDL.LU R29, [R1+0x15c] ;  /* 0x00015c00011d7983 */ /* 0x000ee20000300800 */
[----:B------:R-:W-:-:S03]  /*f7c0*/  SEL R5, R26, R5, !P4 ;  /* 0x000000051a057207 */ /* 0x000fc60006000000 */
[----:B------:R1:W-:Y:S04]  /*f7d0*/  STL [R1+0x1b0], R6 ;  /* 0x0001b00601007387 */ /* 0x0003e80000100800 */
[----:B------:R-:W3:Y:S04]  /*f7e0*/  LDL.LU R23, [R1+0x158] ;  /* 0x0001580001177983 */ /* 0x000ee80000300800 */
[----:B------:R-:W3:Y:S04]  /*f7f0*/  LDL.LU R22, [R1+0x140] ;  /* 0x0001400001167983 */ /* 0x000ee80000300800 */
[----:B------:R0:W-:Y:S04]  /*f800*/  STL [R1+0x1a8], R5 ;  /* 0x0001a80501007387 */ /* 0x0001e80000100800 */
[----:B------:R-:W3:Y:S04]  /*f810*/  LDL.LU R21, [R1+0x150] ;  /* 0x0001500001157983 */ /* 0x000ee80000300800 */
[----:B------:R-:W3:Y:S04]  /*f820*/  LDL.LU R20, [R1+0x154] ;  /* 0x0001540001147983 */ /* 0x000ee80000300800 */
[----:B0-----:R-:W3:Y:S04]  /*f830*/  LDL.LU R19, [R1+0x148] ;  /* 0x0001480001137983 */ /* 0x001ee80000300800 */
[----:B-1----:R-:W3:Y:S04]  /*f840*/  LDL.LU R6, [R1+0x14c] ;  /* 0x00014c0001067983 */ /* 0x002ee80000300800 */
[----:B------:R-:W3:Y:S04]  /*f850*/  LDL.LU R5, [R1+0x138] ;  /* 0x0001380001057983 */ /* 0x000ee80000300800 */
[----:B------:R-:W3:Y:S01]  /*f860*/  LDL.LU R17, [R1+0x134] ;  /* 0x0001340001117983 */ /* 0x000ee20000300800 */
[----:B----4-:R-:W-:-:S05]  /*f870*/  SEL R13, R26, R13, !P4 ;  /* 0x0000000d1a0d7207 */ /* 0x010fca0006000000 */
[----:B------:R0:W-:Y:S01]  /*f880*/  STL [R1+0x1a4], R13 ;  /* 0x0001a40d01007387 */ /* 0x0001e20000100800 */
[----:B------:R-:W-:-:S03]  /*f890*/  SEL R12, R26, R12, !P4 ;  /* 0x0000000c1a0c7207 */ /* 0x000fc60006000000 */
[----:B------:R-:W4:Y:S04]  /*f8a0*/  LDL.LU R16, [R1+0x130] ;  /* 0x0001300001107983 */ /* 0x000f280000300800 */
[----:B------:R1:W-:Y:S04]  /*f8b0*/  STL [R1+0x1a0], R12 ;  /* 0x0001a00c01007387 */ /* 0x0003e80000100800 */
[----:B------:R-:W4:Y:S04]  /*f8c0*/  LDL.LU R15, [R1+0x124] ;  /* 0x00012400010f7983 */ /* 0x000f280000300800 */
[----:B------:R-:W4:Y:S04]  /*f8d0*/  LDL.LU R14, [R1+0x120] ;  /* 0x00012000010e7983 */ /* 0x000f280000300800 */
[----:B0-----:R-:W4:Y:S04]  /*f8e0*/  LDL.LU R13, [R1+0x11c] ;  /* 0x00011c00010d7983 */ /* 0x001f280000300800 */
[----:B-1----:R-:W4:Y:S01]  /*f8f0*/  LDL.LU R12, [R1+0x118] ;  /* 0x00011800010c7983 */ /* 0x002f220000300800 */
[----:B------:R-:W-:-:S02]  /*f900*/  SEL R27, R26, R27, !P4 ;  /* 0x0000001b1a1b7207 */ /* 0x000fc40006000000 */
        /* <DEDUP_REMOVED lines=16> */
[----:B---3--:R-:W2:Y:S04]  /*fa10*/  LDL.LU R9, [R1+0xa4] ;  /* 0x0000a40001097983 */ /* 0x008ea80000300800 */
[----:B0-----:R-:W2:Y:S04]  /*fa20*/  LDL.LU R8, [R1+0x108] ;  /* 0x0001080001087983 */ /* 0x001ea80000300800 */
[----:B-1----:R-:W2:Y:S01]  /*fa30*/  LDL.LU R7, [R1+0xb8] ;  /* 0x0000b80001077983 */ /* 0x002ea20000300800 */
[----:B------:R-:W-:-:S02]  /*fa40*/  SEL R27, R26, R24, !P4 ;  /* 0x000000181a1b7207 */ /* 0x000fc40006000000 */
[C---:B------:R-:W-:Y:S02]  /*fa50*/  SEL R24, R26.reuse, R29, !P4 ;  /* 0x0000001d1a187207 */ /* 0x040fe40006000000 */
[----:B------:R-:W2:Y:S04]  /*fa60*/  LDL.LU R29, [R1+0x100] ;  /* 0x00010000011d7983 */ /* 0x000ea80000300800 */
[----:B------:R0:W-:Y:S04]  /*fa70*/  STL [R1+0x178], R27 ;  /* 0x0001781b01007387 */ /* 0x0001e80000100800 */
[----:B------:R1:W-:Y:S01]  /*fa80*/  STL [R1+0x170], R24 ;  /* 0x0001701801007387 */ /* 0x0003e20000100800 */
[----:B0-----:R-:W-:-:S02]  /*fa90*/  SEL R27, R26, R23, !P4 ;  /* 0x000000171a1b7207 */ /* 0x001fc40006000000 */
[C---:B-1----:R-:W-:Y:S02]  /*faa0*/  SEL R24, R26.reuse, R22, !P4 ;  /* 0x000000161a187207 */ /* 0x042fe40006000000 */
[C---:B------:R-:W-:Y:S02]  /*fab0*/  SEL R23, R26.reuse, R21, !P4 ;  /* 0x000000151a177207 */ /* 0x040fe40006000000 */
[C---:B------:R-:W-:Y:S01]  /*fac0*/  SEL R22, R26.reuse, R20, !P4 ;  /* 0x000000141a167207 */ /* 0x040fe20006000000 */
[----:B------:R-:W-:Y:S01]  /*fad0*/  STL [R1+0x16c], R27 ;  /* 0x00016c1b01007387 */ /* 0x000fe20000100800 */
[----:B------:R-:W-:-:S03]  /*fae0*/  SEL R21, R26, R19, !P4 ;  /* 0x000000131a157207 */ /* 0x000fc60006000000 */
[----:B------:R0:W-:Y:S01]  /*faf0*/  STL [R1+0x168], R24 ;  /* 0x0001681801007387 */ /* 0x0001e20000100800 */
[----:B------:R-:W-:-:S03]  /*fb00*/  SEL R20, R26, R6, !P4 ;  /* 0x000000061a147207 */ /* 0x000fc60006000000 */
[----:B------:R-:W-:Y:S01]  /*fb10*/  STL [R1+0x160], R23 ;  /* 0x0001601701007387 */ /* 0x000fe20000100800 */
[----:B------:R-:W-:-:S03]  /*fb20*/  SEL R19, R26, R5, !P4 ;  /* 0x000000051a137207 */ /* 0x000fc60006000000 */
[----:B------:R-:W-:Y:S01]  /*fb30*/  STL [R1+0x15c], R22 ;  /* 0x00015c1601007387 */ /* 0x000fe20000100800 */
[----:B------:R-:W-:-:S03]  /*fb40*/  SEL R17, R26, R17, !P4 ;  /* 0x000000111a117207 */ /* 0x000fc60006000000 */
[----:B------:R-:W-:Y:S04]  /*fb50*/  STL [R1+0x158], R21 ;  /* 0x0001581501007387 */ /* 0x000fe80000100800 */
[----:B------:R-:W2:Y:S04]  /*fb60*/  LDL.LU R6, [R1+0xe0] ;  /* 0x0000e00001067983 */ /* 0x000ea80000300800 */
[----:B------:R-:W-:Y:S04]  /*fb70*/  STL [R1+0x154], R20 ;  /* 0x0001541401007387 */ /* 0x000fe80000100800 */
[----:B------:R-:W2:Y:S04]  /*fb80*/  LDL.LU R5, [R1+0xe8] ;  /* 0x0000e80001057983 */ /* 0x000ea80000300800 */
[----:B------:R-:W-:Y:S04]  /*fb90*/  STL [R1+0x150], R19 ;  /* 0x0001501301007387 */ /* 0x000fe80000100800 */
[----:B------:R1:W-:Y:S01]  /*fba0*/  STL [R1+0x14c], R17 ;  /* 0x00014c1101007387 */ /* 0x0003e20000100800 */
[----:B----4-:R-:W-:-:S02]  /*fbb0*/  SEL R16, R26, R16, !P4 ;  /* 0x000000101a107207 */ /* 0x010fc40006000000 */
[----:B------:R-:W-:-:S03]  /*fbc0*/  SEL R15, R26, R15, !P4 ;  /* 0x0000000f1a0f7207 */ /* 0x000fc60006000000 */
        /* <DEDUP_REMOVED lines=10> */
[----:B----4-:R-:W4:Y:S04]  /*fc70*/  LDL.LU R16, [R1+0xe4] ;  /* 0x0000e40001107983 */ /* 0x010f280000300800 */
        /* <DEDUP_REMOVED lines=8> */
[----:B------:R-:W-:Y:S01]  /*fd00*/  STL [R1+0x12c], R11 ;  /* 0x00012c0b01007387 */ /* 0x000fe20000100800 */
[----:B------:R-:W-:-:S03]  /*fd10*/  SEL R9, R26, R9, !P4 ;  /* 0x000000091a097207 */ /* 0x000fc60006000000 */
[----:B------:R-:W-:Y:S01]  /*fd20*/  STL [R1+0x128], R10 ;  /* 0x0001280a01007387 */ /* 0x000fe20000100800 */
[----:B------:R-:W-:-:S03]  /*fd30*/  SEL R8, R26, R8, !P4 ;  /* 0x000000081a087207 */ /* 0x000fc60006000000 */
[----:B------:R0:W-:Y:S01]  /*fd40*/  STL [R1+0x124], R9 ;  /* 0x0001240901007387 */ /* 0x0001e20000100800 */
[----:B------:R-:W-:-:S03]  /*fd50*/  SEL R7, R26, R7, !P4 ;  /* 0x000000071a077207 */ /* 0x000fc60006000000 */
[----:B------:R-:W2:Y:S04]  /*fd60*/  LDL.LU R23, [R1+0xc4] ;  /* 0x0000c40001177983 */ /* 0x000ea80000300800 */
[----:B------:R-:W-:Y:S04]  /*fd70*/  STL [R1+0x120], R8 ;  /* 0x0001200801007387 */ /* 0x000fe80000100800 */
[----:B0-----:R-:W2:Y:S04]  /*fd80*/  LDL.LU R9, [R1+0xc0] ;  /* 0x0000c00001097983 */ /* 0x001ea80000300800 */
[----:B------:R0:W-:Y:S02]  /*fd90*/  STL [R1+0x11c], R7 ;  /* 0x00011c0701007387 */ /* 0x0001e40000100800 */
[----:B0-----:R-:W-:-:S02]  /*fda0*/  SEL R7, R26, R29, !P4 ;  /* 0x0000001d1a077207 */ /* 0x001fc40006000000 */
[----:B------:R-:W2:Y:S04]  /*fdb0*/  LDL.LU R29, [R1+0xbc] ;  /* 0x0000bc00011d7983 */ /* 0x000ea80000300800 */
[----:B------:R-:W2:Y:S04]  /*fdc0*/  LDL.LU R27, [R1+0xb4] ;  /* 0x0000b400011b7983 */ /* 0x000ea80000300800 */
[----:B------:R0:W-:Y:S04]  /*fdd0*/  STL [R1+0x118], R7 ;  /* 0x0001180701007387 */ /* 0x0001e80000100800 */
[----:B------:R-:W2:Y:S04]  /*fde0*/  LDL.LU R22, [R1+0xac] ;  /* 0x0000ac0001167983 */ /* 0x000ea80000300800 */
[----:B------:R-:W2:Y:S04]  /*fdf0*/  LDL.LU R21, [R1+0xa8] ;  /* 0x0000a80001157983 */ /* 0x000ea80000300800 */
[----:B------:R-:W2:Y:S04]  /*fe00*/  LDL.LU R20, [R1+0xb0] ;  /* 0x0000b00001147983 */ /* 0x000ea80000300800 */
[----:B------:R-:W2:Y:S04]  /*fe10*/  LDL.LU R11, [R1+0x70] ;  /* 0x00007000010b7983 */ /* 0x000ea80000300800 */
[----:B------:R-:W2:Y:S04]  /*fe20*/  LDL.LU R10, [R1+0x78] ;  /* 0x00007800010a7983 */ /* 0x000ea80000300800 */
[----:B------:R-:W2:Y:S01]  /*fe30*/  LDL.LU R19, [R1+0x84] ;  /* 0x0000840001137983 */ /* 0x000ea20000300800 */
[----:B------:R-:W-:-:S05]  /*fe40*/  SEL R6, R26, R6, !P4 ;  /* 0x000000061a067207 */ /* 0x000fca0006000000 */
[----:B------:R1:W-:Y:S01]  /*fe50*/  STL [R1+0x114], R6 ;  /* 0x0001140601007387 */ /* 0x0003e20000100800 */
[----:B------:R-:W-:-:S03]  /*fe60*/  SEL R5, R26, R5, !P4 ;  /* 0x000000051a057207 */ /* 0x000fc60006000000 */
[----:B------:R-:W2:Y:S04]  /*fe70*/  LDL.LU R18, [R1+0xa0] ;  /* 0x0000a00001127983 */ /* 0x000ea80000300800 */
[----:B------:R1:W-:Y:S04]  /*fe80*/  STL [R1+0x110], R5 ;  /* 0x0001100501007387 */ /* 0x0003e80000100800 */
[----:B------:R-:W2:Y:S04]  /*fe90*/  LDL.LU R8, [R1+0x88] ;  /* 0x0000880001087983 */ /* 0x000ea80000300800 */
[----:B0-----:R-:W2:Y:S04]  /*fea0*/  LDL.LU R7, [R1+0x8c] ;  /* 0x00008c0001077983 */ /* 0x001ea80000300800 */
[----:B-1----:R-:W2:Y:S04]  /*feb0*/  LDL.LU R6, [R1+0x90] ;  /* 0x0000900001067983 */ /* 0x002ea80000300800 */
[----:B------:R-:W2:Y:S01]  /*fec0*/  LDL.LU R5, [R1+0x9c] ;  /* 0x00009c0001057983 */ /* 0x000ea20000300800 */
[----:B---3--:R-:W-:-:S05]  /*fed0*/  SEL R24, R26, R24, !P4 ;  /* 0x000000181a187207 */ /* 0x008fca0006000000 */
[----:B------:R0:W-:Y:S01]  /*fee0*/  STL [R1+0x10c], R24 ;  /* 0x00010c1801007387 */ /* 0x0001e20000100800 */
[----:B------:R-:W-:-:S03]  /*fef0*/  SEL R17, R26, R17, !P4 ;  /* 0x000000111a117207 */ /* 0x000fc60006000000 */
[----:B0-----:R-:W3:Y:S01]  /*ff00*/  LDL.LU R24, [R1+0xef8] ;  /* 0x000ef80001187983 */ /* 0x001ee20000300800 */
[C---:B----4-:R-:W-:Y:S02]  /*ff10*/  SEL R16, R26.reuse, R16, !P4 ;  /* 0x000000101a107207 */ /* 0x050fe40006000000 */
[C---:B------:R-:W-:Y:S01]  /*ff20*/  SEL R15, R26.reuse, R15, !P4 ;  /* 0x0000000f1a0f7207 */ /* 0x040fe20006000000 */
        /* <DEDUP_REMOVED lines=11> */
[----:B----4-:R-:W4:Y:S04]  /*ffe0*/  LDL.LU R15, [R1+0x354] ;  /* 0x00035400010f7983 */ /* 0x010f280000300800 */
[----:B------:R-:W4:Y:S04]  /*fff0*/  LDL.LU R14, [R1+0x80] ;  /* 0x00008000010e7983 */ /* 0x000f280000300800 */
[----:B0-----:R-:W4:Y:S04]  /*10000*/  LDL.LU R13, [R1+0x7c] ;  /* 0x00007c00010d7983 */ /* 0x001f280000300800 */
[----:B-1----:R-:W4:Y:S01]  /*10010*/  LDL.LU R12, [R1+0x74] ;  /* 0x00007400010c7983 */ /* 0x002f220000300800 */
[----:B--2---:R-:W-:-:S05]  /*10020*/  SEL R23, R26, R23, !P4 ;  /* 0x000000171a177207 */ /* 0x004fca0006000000 */
[----:B------:R0:W-:Y:S01]  /*10030*/  STL [R1+0xe0], R23 ;  /* 0x0000e01701007387 */ /* 0x0001e20000100800 */
[----:B------:R-:W-:-:S03]  /*10040*/  SEL R9, R26, R9, !P4 ;  /* 0x000000091a097207 */ /* 0x000fc60006000000 */
[----:B0-----:R-:W2:Y:S04]  /*10050*/  LDL.LU R23, [R1+0xef4] ;  /* 0x000ef40001177983 */ /* 0x001ea80000300800 */
[----:B------:R0:W-:Y:S04]  /*10060*/  STL [R1+0xd4], R9 ;  /* 0x0000d40901007387 */ /* 0x0001e80000100800 */
[----:B0-----:R-:W2:Y:S01]  /*10070*/  LDL.LU R9, [R1+0x4c] ;  /* 0x00004c0001097983 */ /* 0x001ea20000300800 */
[----:B------:R-:W-:-:S05]  /*10080*/  SEL R29, R26, R29, !P4 ;  /* 0x0000001d1a1d7207 */ /* 0x000fca0006000000 */
[----:B------:R0:W-:Y:S04]  /*10090*/  STL [R1+0xd0], R29 ;  /* 0x0000d01d01007387 */ /* 0x0001e80000100800 */
[----:B0-----:R-:W2:Y:S01]  /*100a0*/  LDL.LU R29, [R1+0xef0] ;  /* 0x000ef000011d7983 */ /* 0x001ea20000300800 */
[C---:B------:R-:W-:Y:S02]  /*100b0*/  SEL R27, R26.reuse, R27, !P4 ;  /* 0x0000001b1a1b7207 */ /* 0x040fe40006000000 */
[----:B------:R-:W-:-:S03]  /*100c0*/  SEL R22, R26, R22, !P4 ;  /* 0x000000161a167207 */ /* 0x000fc60006000000 */
[----:B------:R0:W-:Y:S04]  /*100d0*/  STL [R1+0xcc], R27 ;  /* 0x0000cc1b01007387 */ /* 0x0001e80000100800 */
[----:B------:R1:W-:Y:S01]  /*100e0*/  STL [R1+0xc8], R22 ;  /* 0x0000c81601007387 */ /* 0x0003e20000100800 */
[C---:B0-----:R-:W-:Y:S02]  /*100f0*/  SEL R27, R26.reuse, R21, !P4 ;  /* 0x000000151a1b7207 */ /* 0x041fe40006000000 */
[C---:B------:R-:W-:Y:S02]  /*10100*/  SEL R21, R26.reuse, R11, !P4 ;  /* 0x0000000b1a157207 */ /* 0x040fe40006000000 */
[C---:B-1----:R-:W-:Y:S01]  /*10110*/  SEL R22, R26.reuse, R20, !P4 ;  /* 0x000000141a167207 */ /* 0x042fe20006000000 */
[----:B------:R-:W-:Y:S01]  /*10120*/  STL [R1+0xc4], R27 ;  /* 0x0000c41b01007387 */ /* 0x000fe20000100800 */
[----:B------:R-:W-:-:S02]  /*10130*/  SEL R20, R26, R10, !P4 ;  /* 0x0000000a1a147207 */ /* 0x000fc40006000000 */
[C---:B------:R-:W-:Y:S01]  /*10140*/  SEL R19, R26.reuse, R19, !P4 ;  /* 0x000000131a137207 */ /* 0x040fe20006000000 */
[----:B------:R0:W-:Y:S04]  /*10150*/  STL [R1+0xc0], R22 ;  /* 0x0000c01601007387 */ /* 0x0001e80000100800 */
[----:B------:R-:W2:Y:S04]  /*10160*/  LDL.LU R11, [R1+0x54] ;  /* 0x00005400010b7983 */ /* 0x000ea80000300800 */
[----:B------:R1:W-:Y:S01]  /*10170*/  STL [R1+0xbc], R21 ;  /* 0x0000bc1501007387 */ /* 0x0003e20000100800 */
[----:B------:R-:W-:-:S03]  /*10180*/  SEL R18, R26, R18, !P4 ;  /* 0x000000121a127207 */ /* 0x000fc60006000000 */
[----:B------:R-:W2:Y:S04]  /*10190*/  LDL.LU R10, [R1+0x60] ;  /* 0x00006000010a7983 */ /* 0x000ea80000300800 */
[----:B------:R0:W-:Y:S01]  /*101a0*/  STL [R1+0xb8], R20 ;  /* 0x0000b81401007387 */ /* 0x0001e20000100800 */
[----:B------:R-:W-:-:S03]  /*101b0*/  SEL R8, R26, R8, !P4 ;  /* 0x000000081a087207 */ /* 0x000fc60006000000 */
[----:B------:R-:W-:Y:S01]  /*101c0*/  STL [R1+0xb4], R19 ;  /* 0x0000b41301007387 */ /* 0x000fe20000100800 */
[----:B------:R-:W-:-:S03]  /*101d0*/  SEL R7, R26, R7, !P4 ;  /* 0x000000071a077207 */ /* 0x000fc60006000000 */
[----:B------:R-:W-:Y:S01]  /*101e0*/  STL [R1+0xb0], R18 ;  /* 0x0000b01201007387 */ /* 0x000fe20000100800 */
[----:B------:R-:W-:-:S03]  /*101f0*/  SEL R6, R26, R6, !P4 ;  /* 0x000000061a067207 */ /* 0x000fc60006000000 */
[----:B------:R1:W-:Y:S01]  /*10200*/  STL [R1+0xac], R8 ;  /* 0x0000ac0801007387 */ /* 0x0003e20000100800 */
[----:B------:R-:W-:-:S03]  /*10210*/  SEL R5, R26, R5, !P4 ;  /* 0x000000051a057207 */ /* 0x000fc60006000000 */
[----:B------:R1:W-:Y:S04]  /*10220*/  STL [R1+0xa8], R7 ;  /* 0x0000a80701007387 */ /* 0x0003e80000100800 */
[----:B0-----:R-:W2:Y:S04]  /*10230*/  LDL.LU R22, [R1+0x6c] ;  /* 0x00006c0001167983 */ /* 0x001ea80000300800 */
[----:B------:R0:W-:Y:S04]  /*10240*/  STL [R1+0xa4], R6 ;  /* 0x0000a40601007387 */ /* 0x0001e80000100800 */
[----:B-1----:R-:W2:Y:S04]  /*10250*/  LDL.LU R21, [R1+0x298] ;  /* 0x0002980001157983 */ /* 0x002ea80000300800 */
[----:B------:R1:W-:Y:S04]  /*10260*/  STL [R1+0xa0], R5 ;  /* 0x0000a00501007387 */ /* 0x0003e80000100800 */
[----:B------:R-:W2:Y:S04]  /*10270*/  LDL.LU R20, [R1+0x2a0] ;  /* 0x0002a00001147983 */ /* 0x000ea80000300800 */
[----:B------:R-:W2:Y:S04]  /*10280*/  LDL.LU R8, [R1+0x270] ;  /* 0x0002700001087983 */ /* 0x000ea80000300800 */
[----:B------:R-:W2:Y:S04]  /*10290*/  LDL.LU R7, [R1+0x280] ;  /* 0x0002800001077983 */ /* 0x000ea80000300800 */
[----:B0-----:R-:W2:Y:S04]  /*102a0*/  LDL.LU R6, [R1+0x5c] ;  /* 0x00005c0001067983 */ /* 0x001ea80000300800 */
[----:B-1----:R-:W2:Y:S01]  /*102b0*/  LDL.LU R5, [R1+0x50] ;  /* 0x0000500001057983 */ /* 0x002ea20000300800 */
[----:B---3--:R-:W-:-:S02]  /*102c0*/  SEL R18, R26, R17, !P4 ;  /* 0x000000111a127207 */ /* 0x008fc40006000000 */
        /* <DEDUP_REMOVED lines=9> */
[----:B------:R0:W-:Y:S01]  /*10360*/  STL [R1+0x8c], R14 ;  /* 0x00008c0e01007387 */ /* 0x0001e20000100800 */
[----:B--2---:R-:W-:-:S03]  /*10370*/  SEL R12, R26, R29, !P4 ;  /* 0x0000001d1a0c7207 */ /* 0x004fc60006000000 */
[----:B------:R-:W2:Y:S01]  /*10380*/  LDL.LU R29, [R1+0x64] ;  /* 0x00006400011d7983 */ /* 0x000ea20000300800 */
[----:B------:R-:W-:-:S03]  /*10390*/  SEL R9, R26, R9, !P4 ;  /* 0x000000091a097207 */ /* 0x000fc60006000000 */
[----:B------:R-:W-:Y:S04]  /*103a0*/  STL [R1+0x88], R13 ;  /* 0x0000880d01007387 */ /* 0x000fe80000100800 */
[----:B------:R-:W-:Y:S04]  /*103b0*/  STL [R1+0x84], R12 ;  /* 0x0000840c01007387 */ /* 0x000fe80000100800 */
[----:B------:R-:W2:Y:S04]  /*103c0*/  LDL.LU R19, [R1+0x164] ;  /* 0x0001640001137983 */ /* 0x000ea80000300800 */
[----:B0-----:R-:W2:Y:S04]  /*103d0*/  LDL.LU R18, [R1+0x174] ;  /* 0x0001740001127983 */ /* 0x001ea80000300800 */
[----:B------:R0:W-:Y:S04]  /*103e0*/  STL [R1+0x80], R9 ;  /* 0x0000800901007387 */ /* 0x0001e80000100800 */
[----:B-1----:R-:W2:Y:S01]  /*103f0*/  LDL.LU R17, [R1+0x1ac] ;  /* 0x0001ac0001117983 */ /* 0x002ea20000300800 */
[----:B------:R-:W-:-:S03]  /*10400*/  SEL R11, R26, R11, !P4 ;  /* 0x0000000b1a0b7207 */ /* 0x000fc60006000000 */
[----:B---3--:R-:W3:Y:S04]  /*10410*/  LDL.LU R16, [R1+0x1b4] ;  /* 0x0001b40001107983 */ /* 0x008ee80000300800 */
[----:B----4-:R-:W4:Y:S01]  /*10420*/  LDL.LU R15, [R1+0x1bc] ;  /* 0x0001bc00010f7983 */ /* 0x010f220000300800 */
[----:B------:R-:W-:-:S03]  /*10430*/  SEL R10, R26, R10, !P4 ;  /* 0x0000000a1a0a7207 */ /* 0x000fc60006000000 */
[----:B------:R-:W3:Y:S04]  /*10440*/  LDL.LU R14, [R1+0x19c] ;  /* 0x00019c00010e7983 */ /* 0x000ee80000300800 */
[----:B0-----:R-:W3:Y:S04]  /*10450*/  LDL.LU R9, [R1+0x184] ;  /* 0x0001840001097983 */ /* 0x001ee80000300800 */
[----:B------:R-:W3:Y:S04]  /*10460*/  LDL.LU R13, [R1+0x144] ;  /* 0x00014400010d7983 */ /* 0x000ee80000300800 */
[----:B------:R0:W-:Y:S04]  /*10470*/  STL [R1+0x7c], R11 ;  /* 0x00007c0b01007387 */ /* 0x0001e80000100800 */
[----:B------:R-:W3:Y:S04]  /*10480*/  LDL.LU R12, [R1+0xd8] ;  /* 0x0000d800010c7983 */ /* 0x000ee80000300800 */
[----:B------:R1:W-:Y:S01]  /*10490*/  STL [R1+0x78], R10 ;  /* 0x0000780a01007387 */ /* 0x0003e20000100800 */
[----:B------:R-:W-:-:S03]  /*104a0*/  SEL R22, R26, R22, !P4 ;  /* 0x000000161a167207 */ /* 0x000fc60006000000 */
[----:B0-----:R-:W3:Y:S04]  /*104b0*/  LDL.LU R11, [R1+0xdc] ;  /* 0x0000dc00010b7983 */ /* 0x001ee80000300800 */
[----:B-1----:R-:W3:Y:S01]  /*104c0*/  LDL.LU R10, [R1+0xf8] ;  /* 0x0000f800010a7983 */ /* 0x002ee20000300800 */
[----:B------:R-:W-:-:S03]  /*104d0*/  SEL R21, R26, R21, !P4 ;  /* 0x000000151a157207 */ /* 0x000fc60006000000 */
[----:B------:R-:W3:Y:S01]  /*104e0*/  LDL.LU R27, [R1+0x104] ;  /* 0x00010400011b7983 */ /* 0x000ee20000300800 */
[C---:B------:R-:W-:Y:S02]  /*104f0*/  SEL R20, R26.reuse, R20, !P4 ;  /* 0x000000141a147207 */ /* 0x040fe40006000000 */
[C---:B------:R-:W-:Y:S02]  /*10500*/  SEL R8, R26.reuse, R8, !P4 ;  /* 0x000000081a087207 */ /* 0x040fe40006000000 */
[C---:B------:R-:W-:Y:S02]  /*10510*/  SEL R7, R26.reuse, R7, !P4 ;  /* 0x000000071a077207 */ /* 0x040fe40006000000 */
[C---:B------:R-:W-:Y:S02]  /*10520*/  SEL R6, R26.reuse, R6, !P4 ;  /* 0x000000061a067207 */ /* 0x040fe40006000000 */
[C---:B------:R-:W-:Y:S02]  /*10530*/  SEL R5, R26.reuse, R5, !P4 ;  /* 0x000000051a057207 */ /* 0x040fe40006000000 */
[----:B--2---:R-:W-:-:S05]  /*10540*/  SEL R29, R26, R29, !P4 ;  /* 0x0000001d1a1d7207 */ /* 0x004fca0006000000 */
[----:B------:R0:W-:Y:S04]  /*10550*/  STL [R1+0x74], R29 ;  /* 0x0000741d01007387 */ /* 0x0001e80000100800 */
[----:B0-----:R-:W2:Y:S04]  /*10560*/  LDL.LU R29, [R1+0xec] ;  /* 0x0000ec00011d7983 */ /* 0x001ea80000300800 */
        /* <DEDUP_REMOVED lines=13> */
[----:B0-----:R-:W2:Y:S01]  /*10640*/  LDL.LU R5, [R1+0xed4] ;  /* 0x000ed40001057983 */ /* 0x001ea20000300800 */
[----:B------:R-:W-:-:S02]  /*10650*/  SEL R19, R26, R19, !P4 ;  /* 0x000000131a137207 */ /* 0x000fc40006000000 */
[C---:B------:R-:W-:Y:S02]  /*10660*/  SEL R18, R26.reuse, R18, !P4 ;  /* 0x000000121a127207 */ /* 0x040fe40006000000 */
[C---:B------:R-:W-:Y:S02]  /*10670*/  SEL R17, R26.reuse, R17, !P4 ;  /* 0x000000111a117207 */ /* 0x040fe40006000000 */
[C---:B---3--:R-:W-:Y:S02]  /*10680*/  SEL R16, R26.reuse, R16, !P4 ;  /* 0x000000101a107207 */ /* 0x048fe40006000000 */
[C---:B----4-:R-:W-:Y:S02]  /*10690*/  SEL R15, R26.reuse, R15, !P4 ;  /* 0x0000000f1a0f7207 */ /* 0x050fe40006000000 */
[C---:B------:R-:W-:Y:S02]  /*106a0*/  SEL R14, R26.reuse, R14, !P4 ;  /* 0x0000000e1a0e7207 */ /* 0x040fe40006000000 */
[----:B------:R-:W-:-:S02]  /*106b0*/  SEL R9, R26, R9, !P4 ;  /* 0x000000091a097207 */ /* 0x000fc40006000000 */
[C---:B--2---:R-:W-:Y:S02]  /*106c0*/  SEL R8, R26.reuse, R8, !P4 ;  /* 0x000000081a087207 */ /* 0x044fe40006000000 */
[C---:B------:R-:W-:Y:S02]  /*106d0*/  SEL R6, R26.reuse, R6, !P4 ;  /* 0x000000061a067207 */ /* 0x040fe40006000000 */
[----:B------:R-:W-:-:S05]  /*106e0*/  SEL R5, R26, R5, !P4 ;  /* 0x000000051a057207 */ /* 0x000fca0006000000 */
[----:B------:R0:W-:Y:S04]  /*106f0*/  STL [R1+0x50], R5 ;  /* 0x0000500501007387 */ /* 0x0001e80000100800 */
[----:B0-----:R-:W2:Y:S04]  /*10700*/  LDL.LU R5, [R1+0x58] ;  /* 0x0000580001057983 */ /* 0x001ea80000300800 */
[----:B------:R0:W-:Y:S02]  /*10710*/  STL [R1+0x4c], R6 ;  /* 0x00004c0601007387 */ /* 0x0001e40000100800 */
[----:B0-----:R-:W-:-:S02]  /*10720*/  SEL R6, R26, R7, !P4 ;  /* 0x000000071a067207 */ /* 0x001fc40006000000 */
[----:B------:R-:W3:Y:S04]  /*10730*/  LDL.LU R7, [R1+0x48] ;  /* 0x0000480001077983 */ /* 0x000ee80000300800 */
[----:B------:R0:W-:Y:S04]  /*10740*/  STL [R1+0x44], R6 ;  /* 0x0000440601007387 */ /* 0x0001e80000100800 */
[----:B0-----:R-:W4:Y:S04]  /*10750*/  LDL.LU R6, [R1+0x3c] ;  /* 0x00003c0001067983 */ /* 0x001f280000300800 */
        /* <DEDUP_REMOVED lines=33> */
[C---:B------:R-:W-:Y:S01]  /*10970*/  SEL R5, R26.reuse, R5, !P4 ;  /* 0x000000051a057207 */ /* 0x040fe20006000000 */
[----:B------:R-:W-:Y:S01]  /*10980*/  STL [R1+0xe00], R27 ;  /* 0x000e001b01007387 */ /* 0x000fe20000100800 */
[C---:B---3--:R-:W-:Y:S02]  /*10990*/  SEL R7, R26.reuse, R7, !P4 ;  /* 0x000000071a077207 */ /* 0x048fe40006000000 */
[C---:B------:R-:W-:Y:S02]  /*109a0*/  SEL R8, R26.reuse, R8, !P4 ;  /* 0x000000081a087207 */ /* 0x040fe40006000000 */
[C---:B----4-:R-:W-:Y:S02]  /*109b0*/  SEL R6, R26.reuse, R6, !P4 ;  /* 0x000000061a067207 */ /* 0x050fe40006000000 */
[----:B------:R-:W-:-:S02]  /*109c0*/  SEL R14, R26, R14, !P4 ;  /* 0x0000000e1a0e7207 */ /* 0x000fc40006000000 */
[C---:B------:R-:W-:Y:S02]  /*109d0*/  SEL R15, R26.reuse, R15, !P4 ;  /* 0x0000000f1a0f7207 */ /* 0x040fe40006000000 */
[C---:B------:R-:W-:Y:S02]  /*109e0*/  SEL R16, R26.reuse, R16, !P4 ;  /* 0x000000101a107207 */ /* 0x040fe40006000000 */
[C---:B------:R-:W-:Y:S02]  /*109f0*/  SEL R17, R26.reuse, R17, !P4 ;  /* 0x000000111a117207 */ /* 0x040fe40006000000 */
[C---:B------:R-:W-:Y:S02]  /*10a00*/  SEL R18, R26.reuse, R18, !P4 ;  /* 0x000000121a127207 */ /* 0x040fe40006000000 */
[----:B--2---:R-:W-:-:S05]  /*10a10*/  SEL R9, R26, R9, !P4 ;  /* 0x000000091a097207 */ /* 0x004fca0006000000 */
[----:B------:R-:W-:Y:S04]  /*10a20*/  STL [R1+0x4], R9 ;  /* 0x0000040901007387 */ /* 0x000fe80000100800 */
[----:B------:R-:W-:Y:S01]  /*10a30*/  STL [R1+0xe04], R29 ;  /* 0x000e041d01007387 */ /* 0x000fe20000100800 */
[C---:B------:R-:W-:Y:S02]  /*10a40*/  SEL R13, R26.reuse, R13, !P4 ;  /* 0x0000000d1a0d7207 */ /* 0x040fe40006000000 */
[C---:B------:R-:W-:Y:S02]  /*10a50*/  SEL R12, R26.reuse, R12, !P4 ;  /* 0x0000000c1a0c7207 */ /* 0x040fe40006000000 */
[C---:B------:R-:W-:Y:S02]  /*10a60*/  SEL R11, R26.reuse, R11, !P4 ;  /* 0x0000000b1a0b7207 */ /* 0x040fe40006000000 */
[----:B------:R-:W-:-:S05]  /*10a70*/  SEL R10, R26, R10, !P4 ;  /* 0x0000000a1a0a7207 */ /* 0x000fca0006000000 */
[----:B------:R-:W-:Y:S04]  /*10a80*/  STL [R1+0xe08], R10 ;  /* 0x000e080a01007387 */ /* 0x000fe80000100800 */
[----:B------:R-:W-:Y:S04]  /*10a90*/  STL [R1+0xe0c], R11 ;  /* 0x000e0c0b01007387 */ /* 0x000fe80000100800 */
[----:B------:R-:W-:Y:S04]  /*10aa0*/  STL [R1+0xe10], R5 ;  /* 0x000e100501007387 */ /* 0x000fe80000100800 */
[----:B------:R-:W-:Y:S04]  /*10ab0*/  STL [R1+0xe14], R12 ;  /* 0x000e140c01007387 */ /* 0x000fe80000100800 */
[----:B------:R-:W-:Y:S04]  /*10ac0*/  STL [R1+0xe18], R7 ;  /* 0x000e180701007387 */ /* 0x000fe80000100800 */
[----:B------:R0:W-:Y:S04]  /*10ad0*/  STL [R1+0xe1c], R8 ;  /* 0x000e1c0801007387 */ /* 0x0001e80000100800 */
[----:B0-----:R-:W2:Y:S04]  /*10ae0*/  LDL.LU R8, [R1+0x3e8] ;  /* 0x0003e80001087983 */ /* 0x001ea80000300800 */
[----:B------:R-:W3:Y:S04]  /*10af0*/  LDL.LU R7, [R1+0x3e4] ;  /* 0x0003e40001077983 */ /* 0x000ee80000300800 */
[----:B------:R-:W4:Y:S04]  /*10b00*/  LDL.LU R12, [R1+0x3e0] ;  /* 0x0003e000010c7983 */ /* 0x000f280000300800 */
[----:B------:R-:W2:Y:S04]  /*10b10*/  LDL.LU R5, [R1+0x3dc] ;  /* 0x0003dc0001057983 */ /* 0x000ea80000300800 */
[----:B------:R-:W2:Y:S04]  /*10b20*/  LDL.LU R11, [R1+0x3d8] ;  /* 0x0003d800010b7983 */ /* 0x000ea80000300800 */
[----:B------:R-:W2:Y:S04]  /*10b30*/  LDL.LU R10, [R1+0x3d4] ;  /* 0x0003d400010a7983 */ /* 0x000ea80000300800 */
[----:B------:R-:W2:Y:S04]  /*10b40*/  LDL.LU R29, [R1+0x3d0] ;  /* 0x0003d000011d7983 */ /* 0x000ea80000300800 */
[----:B------:R-:W2:Y:S04]  /*10b50*/  LDL.LU R27, [R1+0x3cc] ;  /* 0x0003cc00011b7983 */ /* 0x000ea80000300800 */
[----:B------:R0:W-:Y:S04]  /*10b60*/  STL [R1+0xe20], R6 ;  /* 0x000e200601007387 */ /* 0x0001e80000100800 */
[----:B0-----:R-:W2:Y:S04]  /*10b70*/  LDL.LU R6, [R1+0x3ec] ;  /* 0x0003ec0001067983 */ /* 0x001ea80000300800 */
[----:B------:R0:W-:Y:S04]  /*10b80*/  STL [R1+0xe24], R13 ;  /* 0x000e240d01007387 */ /* 0x0001e80000100800 */
[----:B0-----:R-:W2:Y:S04]  /*10b90*/  LDL.LU R13, [R1+0x3f0] ;  /* 0x0003f000010d7983 */ /* 0x001ea80000300800 */
[----:B------:R0:W-:Y:S04]  /*10ba0*/  STL [R1+0xe28], R14 ;  /* 0x000e280e01007387 */ /* 0x0001e80000100800 */
[----:B0-----:R-:W2:Y:S04]  /*10bb0*/  LDL.LU R14, [R1+0x3fc] ;  /* 0x0003fc00010e7983 */ /* 0x001ea80000300800 */
[----:B------:R0:W-:Y:S04]  /*10bc0*/  STL [R1+0xe2c], R15 ;  /* 0x000e2c0f01007387 */ /* 0x0001e80000100800 */
[----:B0-----:R-:W3:Y:S04]  /*10bd0*/  LDL.LU R15, [R1+0x400] ;  /* 0x00040000010f7983 */ /* 0x001ee80000300800 */
[----:B------:R0:W-:Y:S04]  /*10be0*/  STL [R1+0xe30], R16 ;  /* 0x000e301001007387 */ /* 0x0001e80000100800 */
[----:B0-----:R-:W4:Y:S04]  /*10bf0*/  LDL.LU R16, [R1+0x404] ;  /* 0x0004040001107983 */ /* 0x001f280000300800 */
[----:B------:R0:W-:Y:S04]  /*10c00*/  STL [R1+0xe34], R17 ;  /* 0x000e341101007387 */ /* 0x0001e80000100800 */
[----:B0-----:R-:W4:Y:S04]  /*10c10*/  LDL.LU R17, [R1+0x408] ;  /* 0x0004080001117983 */ /* 0x001f280000300800 */
[----:B------:R0:W-:Y:S04]  /*10c20*/  STL [R1+0xe38], R18 ;  /* 0x000e381201007387 */ /* 0x0001e80000100800 */
[----:B0-----:R-:W4:Y:S04]  /*10c30*/  LDL R18, [R1+0x4a4] ;  /* 0x0004a40001127983 */ /* 0x001f280000100800 */
[----:B------:R-:W0:Y:S01]  /*10c40*/  S2R R9, SR_TID.X ;  /* 0x0000000000097919 */ /* 0x000e220000002100 */
[----:B------:R-:W-:Y:S01]  /*10c50*/  @!P3 IMAD.MOV R25, RZ, RZ, -R25 ;  /* 0x000000ffff19b224 */ /* 0x000fe200078e0a19 */
[----:B------:R-:W-:-:S02]  /*10c60*/  ISETP.NE.AND P3, PT, RZ, c[0x0][0x178], PT ;  /* 0x00005e00ff007a0c */ /* 0x000fc40003f65270 */
[C---:B------:R-:W-:Y:S01]  /*10c70*/  SEL R19, R26.reuse, R19, !P4 ;  /* 0x000000131a137207 */ /* 0x040fe20006000000 */
[----:B------:R-:W-:Y:S01]  /*10c80*/  @!P1 IMAD.MOV R28, RZ, RZ, -R28 ;  /* 0x000000ffff1c9224 */ /* 0x000fe200078e0a1c */
[C---:B------:R-:W-:Y:S01]  /*10c90*/  SEL R20, R26.reuse, R20, !P4 ;  /* 0x000000141a147207 */ /* 0x040fe20006000000 */
[----:B------:R-:W-:Y:S01]  /*10ca0*/  @!P5 IMAD.MOV R2, RZ, RZ, -R2 ;  /* 0x000000ffff02d224 */ /* 0x000fe200078e0a02 */
[C---:B------:R-:W-:Y:S01]  /*10cb0*/  SEL R21, R26.reuse, R21, !P4 ;  /* 0x000000151a157207 */ /* 0x040fe20006000000 */
[----:B------:R-:W-:Y:S01]  /*10cc0*/  @!P0 IMAD.MOV R3, RZ, RZ, -R3 ;  /* 0x000000ffff038224 */ /* 0x000fe200078e0a03 */
[C---:B------:R-:W-:Y:S01]  /*10cd0*/  SEL R22, R26.reuse, R22, !P4 ;  /* 0x000000161a167207 */ /* 0x040fe20006000000 */
[----:B------:R-:W-:Y:S01]  /*10ce0*/  STL [R1+0xe3c], R19 ;  /* 0x000e3c1301007387 */ /* 0x000fe20000100800 */
[C---:B------:R-:W-:Y:S02]  /*10cf0*/  SEL R23, R26.reuse, R23, !P4 ;  /* 0x000000171a177207 */ /* 0x040fe40006000000 */
[C---:B------:R-:W-:Y:S01]  /*10d00*/  SEL R24, R26.reuse, R24, !P4 ;  /* 0x000000181a187207 */ /* 0x040fe20006000000 */
[----:B------:R-:W-:Y:S01]  /*10d10*/  STL [R1+0xe40], R20 ;  /* 0x000e401401007387 */ /* 0x000fe20000100800 */
[----:B------:R-:W-:-:S02]  /*10d20*/  SEL R25, R26, R25, !P4 ;  /* 0x000000191a197207 */ /* 0x000fc40006000000 */
[----:B0-----:R-:W-:Y:S01]  /*10d30*/  LOP3.LUT R9, R9, 0x7f, RZ, 0xc0, !PT ;  /* 0x0000007f09097812 */ /* 0x001fe200078ec0ff */
[----:B------:R-:W-:Y:S01]  /*10d40*/  STL [R1+0xe44], R21 ;  /* 0x000e441501007387 */ /* 0x000fe20000100800 */
[----:B------:R-:W-:-:S03]  /*10d50*/  SEL R28, R26, R28, !P4 ;  /* 0x0000001c1a1c7207 */ /* 0x000fc60006000000 */
[----:B------:R-:W-:Y:S01]  /*10d60*/  IMAD R9, R9, c[0x0][0x18c], RZ ;  /* 0x0000630009097a24 */ /* 0x000fe200078e02ff */
[----:B------:R-:W-:Y:S01]  /*10d70*/  STL [R1+0xe48], R22 ;  /* 0x000e481601007387 */ /* 0x000fe20000100800 */
[C---:B------:R-:W-:Y:S01]  /*10d80*/  SEL R2, R26.reuse, R2, !P4 ;  /* 0x000000021a027207 */ /* 0x040fe20006000000 */
[----:B------:R-:W-:Y:S01]  /*10d90*/  @!P2 IMAD.MOV R4, RZ, RZ, -R4 ;  /* 0x000000ffff04a224 */ /* 0x000fe200078e0a04 */
[----:B------:R-:W-:Y:S01]  /*10da0*/  SEL R3, R26, R3, !P4 ;  /* 0x000000031a037207 */ /* 0x000fe20006000000 */
[----:B------:R-:W-:Y:S01]  /*10db0*/  STL [R1+0xe4c], R23 ;  /* 0x000e4c1701007387 */ /* 0x000fe20000100800 */
[----:B------:R-:W-:Y:S02]  /*10dc0*/  LEA.HI.X.SX32 R9, R9, c[0x0][0x16c], 0x1, P6 ;  /* 0x00005b0009097a11 */ /* 0x000fe400030f0eff */
[----:B------:R-:W-:Y:S01]  /*10dd0*/  @!P3 LOP3.LUT R4, RZ, c[0x0][0x178], RZ, 0x33, !PT ;  /* 0x00005e00ff04ba12 */ /* 0x000fe200078e33ff */
[----:B------:R-:W-:Y:S04]  /*10de0*/  STL [R1+0xe50], R24 ;  /* 0x000e501801007387 */ /* 0x000fe80000100800 */
[----:B------:R-:W-:Y:S04]  /*10df0*/  STL [R1+0xe54], R25 ;  /* 0x000e541901007387 */ /* 0x000fe80000100800 */
[----:B------:R-:W-:Y:S04]  /*10e00*/  STL [R1+0xe58], R28 ;  /* 0x000e581c01007387 */ /* 0x000fe80000100800 */
[----:B------:R2:W-:Y:S04]  /*10e10*/  STL [R1+0xe5c], R2 ;  /* 0x000e5c0201007387 */ /* 0x0005e80000100800 */
[----:B------:R3:W-:Y:S04]  /*10e20*/  STL [R1+0xe60], R3 ;  /* 0x000e600301007387 */ /* 0x0007e80000100800 */
[----:B------:R-:W-:Y:S04]  /*10e30*/  STL [R1+0xe64], R9 ;  /* 0x000e640901007387 */ /* 0x000fe80000100800 */
[----:B------:R-:W-:Y:S01]  /*10e40*/  STL [R1+0xe68], R4 ;  /* 0x000e680401007387 */ /* 0x000fe20000100800 */
[----:B--2---:R-:W-:-:S02]  /*10e50*/  IMAD R2, R14, c[0x0][0x190], RZ ;  /* 0x000064000e027a24 */ /* 0x004fc400078e02ff */
[----:B---3--:R-:W-:Y:S02]  /*10e60*/  IMAD R3, R15, c[0x0][0x190], RZ ;  /* 0x000064000f037a24 */ /* 0x008fe400078e02ff */
[----:B----4-:R-:W-:Y:S02]  /*10e70*/  IMAD R26, R17, c[0x0][0x190], RZ ;  /* 0x00006400111a7a24 */ /* 0x010fe400078e02ff */
[----:B------:R-:W-:-:S05]  /*10e80*/  IMAD R0, R0, 0x4, R18 ;  /* 0x0000000400007824 */ /* 0x000fca00078e0212 */
[----:B------:R0:W-:Y:S04]  /*10e90*/  STL [R1+0xda4], R0 ;  /* 0x000da40001007387 */ /* 0x0001e80000100800 */
[----:B------:R-:W-:Y:S01]  /*10ea0*/  STL [R1+0xe6c], R26 ;  /* 0x000e6c1a01007387 */ /* 0x000fe20000100800 */
[----:B0-----:R-:W-:-:S05]  /*10eb0*/  IMAD R0, R16, c[0x0][0x190], RZ ;  /* 0x0000640010007a24 */ /* 0x001fca00078e02ff */
[----:B------:R0:W-:Y:S04]  /*10ec0*/  STL [R1+0x3c], R0 ;  /* 0x00003c0001007387 */ /* 0x0001e80000100800 */
[----:B------:R1:W-:Y:S01]  /*10ed0*/  STL [R1+0x40], R3 ;  /* 0x0000400301007387 */ /* 0x0003e20000100800 */
[----:B0-----:R-:W-:-:S03]  /*10ee0*/  IMAD R0, R13, c[0x0][0x190], RZ ;  /* 0x000064000d007a24 */ /* 0x001fc600078e02ff */
[----:B------:R0:W-:Y:S01]  /*10ef0*/  STL [R1+0x48], R2 ;  /* 0x0000480201007387 */ /* 0x0001e20000100800 */
[----:B-1----:R-:W-:-:S03]  /*10f00*/  IMAD R3, R6, c[0x0][0x190], RZ ;  /* 0x0000640006037a24 */ /* 0x002fc600078e02ff */
[----:B------:R1:W-:Y:S04]  /*10f10*/  STL [R1+0x58], R0 ;  /* 0x0000580001007387 */ /* 0x0003e80000100800 */
[----:B------:R2:W-:Y:S01]  /*10f20*/  STL [R1+0xd8], R3 ;  /* 0x0000d80301007387 */ /* 0x0005e20000100800 */
[----:B0-----:R-:W-:Y:S02]  /*10f30*/  IMAD R2, R8, c[0x0][0x190], RZ ;  /* 0x0000640008027a24 */ /* 0x001fe400078e02ff */
[----:B-1----:R-:W-:-:S03]  /*10f40*/  IMAD R0, R7, c[0x0][0x190], RZ ;  /* 0x0000640007007a24 */ /* 0x002fc600078e02ff */
[----:B------:R0:W-:Y:S01]  /*10f50*/  STL [R1+0xdc], R2 ;  /* 0x0000dc0201007387 */ /* 0x0001e20000100800 */
[----:B--2---:R-:W-:-:S03]  /*10f60*/  IMAD R3, R12, c[0x0][0x190], RZ ;  /* 0x000064000c037a24 */ /* 0x004fc600078e02ff */
[----:B------:R1:W-:Y:S04]  /*10f70*/  STL [R1+0xec], R0 ;  /* 0x0000ec0001007387 */ /* 0x0003e80000100800 */
[----:B------:R2:W-:Y:S01]  /*10f80*/  STL [R1+0xf8], R3 ;  /* 0x0000f80301007387 */ /* 0x0005e20000100800 */
[----:B0-----:R-:W-:Y:S02]  /*10f90*/  IMAD R2, R5, c[0x0][0x190], RZ ;  /* 0x0000640005027a24 */ /* 0x001fe400078e02ff */
[----:B-1----:R-:W-:-:S03]  /*10fa0*/  IMAD R0, R11, c[0x0][0x190], RZ ;  /* 0x000064000b007a24 */ /* 0x002fc600078e02ff */
[----:B------:R0:W-:Y:S01]  /*10fb0*/  STL [R1+0xfc], R2 ;  /* 0x0000fc0201007387 */ /* 0x0001e20000100800 */
[----:B--2---:R-:W-:-:S03]  /*10fc0*/  IMAD R3, R10, c[0x0][0x190], RZ ;  /* 0x000064000a037a24 */ /* 0x004fc600078e02ff */
[----:B------:R1:W-:Y:S04]  /*10fd0*/  STL [R1+0x104], R0 ;  /* 0x0001040001007387 */ /* 0x0003e80000100800 */
[----:B------:R-:W-:Y:S04]  /*10fe0*/  STL [R1+0x144], R3 ;  /* 0x0001440301007387 */ /* 0x000fe80000100800 */
[----:B------:R-:W2:Y:S01]  /*10ff0*/  LDL.LU R26, [R1+0x3c0] ;  /* 0x0003c000011a7983 */ /* 0x000ea20000300800 */
[----:B0-----:R-:W-:Y:S02]  /*11000*/  IMAD R2, R29, c[0x0][0x190], RZ ;  /* 0x000064001d027a24 */ /* 0x001fe400078e02ff */
[----:B-1----:R-:W-:-:S03]  /*11010*/  IMAD R0, R27, c[0x0][0x190], RZ ;  /* 0x000064001b007a24 */ /* 0x002fc600078e02ff */
[----:B------:R-:W-:Y:S04]  /*11020*/  STL [R1+0x164], R2 ;  /* 0x0001640201007387 */ /* 0x000fe80000100800 */
[----:B--2---:R0:W-:Y:S04]  /*11030*/  STL [R1+0xea0], R26 ;  /* 0x000ea01a01007387 */ /* 0x0041e80000100800 */
[----:B------:R-:W-:Y:S04]  /*11040*/  STL [R1+0x174], R0 ;  /* 0x0001740001007387 */ /* 0x000fe80000100800 */
[----:B0-----:R-:W2:Y:S04]  /*11050*/  LDL.LU R26, [R1+0x3c4] ;  /* 0x0003c400011a7983 */ /* 0x001ea80000300800 */
[----:B--2---:R0:W-:Y:S04]  /*11060*/  STL [R1+0xea4], R26 ;  /* 0x000ea41a01007387 */ /* 0x0041e80000100800 */
[----:B0-----:R-:W2:Y:S04]  /*11070*/  LDL.LU R26, [R1+0x3c8] ;  /* 0x0003c800011a7983 */ /* 0x001ea80000300800 */
[----:B------:R-:W3:Y:S04]  /*11080*/  LDL.LU R0, [R1+0x3bc] ;  /* 0x0003bc0001007983 */ /* 0x000ee80000300800 */
[----:B------:R-:W4:Y:S04]  /*11090*/  LDL.LU R4, [R1+0x3b8] ;  /* 0x0003b80001047983 */ /* 0x000f280000300800 */
[----:B------:R-:W3:Y:S04]  /*110a0*/  LDL.LU R9, [R1+0x3b4] ;  /* 0x0003b40001097983 */ /* 0x000ee80000300800 */
        /* <DEDUP_REMOVED lines=24> */
[----:B------:R-:W3:Y:S01]  /*11230*/  LDL.LU R27, [R1+0x348] ;  /* 0x00034800011b7983 */ /* 0x000ee20000300800 */
[----:B--2---:R-:W-:-:S05]  /*11240*/  IMAD R26, R26, c[0x0][0x190], RZ ;  /* 0x000064001a1a7a24 */ /* 0x004fca00078e02ff */
[----:B------:R0:W-:Y:S04]  /*11250*/  STL [R1+0x184], R26 ;  /* 0x0001841a01007387 */ /* 0x0001e80000100800 */
[----:B0-----:R-:W2:Y:S02]  /*11260*/  LDL.LU R26, [R1+0xea4] ;  /* 0x000ea400011a7983 */ /* 0x001ea40000300800 */
[----:B--2---:R-:W-:-:S05]  /*11270*/  IMAD R26, R26, c[0x0][0x190], RZ ;  /* 0x000064001a1a7a24 */ /* 0x004fca00078e02ff */
[----:B------:R0:W-:Y:S04]  /*11280*/  STL [R1+0x19c], R26 ;  /* 0x00019c1a01007387 */ /* 0x0001e80000100800 */
[----:B0-----:R-:W2:Y:S01]  /*11290*/  LDL.LU R26, [R1+0xea0] ;  /* 0x000ea000011a7983 */ /* 0x001ea20000300800 */
[----:B---3--:R-:W-:Y:S02]  /*112a0*/  IMAD R0, R0, c[0x0][0x190], RZ ;  /* 0x0000640000007a24 */ /* 0x008fe400078e02ff */
[----:B--2---:R-:W-:-:S05]  /*112b0*/  IMAD R26, R26, c[0x0][0x190], RZ ;  /* 0x000064001a1a7a24 */ /* 0x004fca00078e02ff */
[----:B------:R4:W-:Y:S04]  /*112c0*/  STL [R1+0x1ac], R26 ;  /* 0x0001ac1a01007387 */ /* 0x0009e80000100800 */
[----:B------:R0:W-:Y:S01]  /*112d0*/  STL [R1+0x1b4], R0 ;  /* 0x0001b40001007387 */ /* 0x0001e20000100800 */
[----:B----4-:R-:W-:Y:S02]  /*112e0*/  IMAD R26, R4, c[0x0][0x190], RZ ;  /* 0x00006400041a7a24 */ /* 0x010fe400078e02ff */
[----:B------:R-:W-:Y:S02]  /*112f0*/  IMAD R4, R9, c[0x0][0x190], RZ ;  /* 0x0000640009047a24 */ /* 0x000fe400078e02ff */
[----:B0-----:R-:W-:Y:S02]  /*11300*/  IMAD R0, R3, c[0x0][0x190], RZ ;  /* 0x0000640003007a24 */ /* 0x001fe400078e02ff */
[----:B------:R-:W-:Y:S01]  /*11310*/  IMAD R3, R2, c[0x0][0x190], RZ ;  /* 0x0000640002037a24 */ /* 0x000fe200078e02ff */
[----:B------:R-:W-:Y:S01]  /*11320*/  STL [R1+0x1bc], R26 ;  /* 0x0001bc1a01007387 */ /* 0x000fe20000100800 */
[----:B------:R-:W-:-:S03]  /*11330*/  IMAD R2, R28, c[0x0][0x190], RZ ;  /* 0x000064001c027a24 */ /* 0x000fc600078e02ff */
[----:B------:R-:W-:Y:S04]  /*11340*/  STL [R1+0x270], R4 ;  /* 0x0002700401007387 */ /* 0x000fe80000100800 */
        /* <DEDUP_REMOVED lines=572> */
[----:B----4-:R-:W-:Y:S02]  /*13710*/  IMAD R9, R9, c[0x0][0x190], RZ ;  /* 0x0000640009097a24 */ /* 0x010fe400078e02ff */
[----:B------:R-:W-:Y:S02]  /*13720*/  IMAD R3, R3, c[0x0][0x190], RZ ;  /* 0x0000640003037a24 */ /* 0x000fe400078e02ff */
[----:B------:R-:W-:-:S02]  /*13730*/  IMAD R2, R2, c[0x0][0x190], RZ ;  /* 0x0000640002027a24 */ /* 0x000fc400078e02ff */
[----:B------:R-:W-:Y:S02]  /*13740*/  IMAD R28, R28, c[0x0][0x190], RZ ;  /* 0x000064001c1c7a24 */ /* 0x000fe400078e02ff */
[----:B------:R-:W-:Y:S02]  /*13750*/  IMAD R25, R25, c[0x0][0x190], RZ ;  /* 0x0000640019197a24 */ /* 0x000fe400078e02ff */
[----:B------:R-:W-:Y:S02]  /*13760*/  IMAD R24, R24, c[0x0][0x190], RZ ;  /* 0x0000640018187a24 */ /* 0x000fe400078e02ff */
[----:B------:R-:W-:Y:S02]  /*13770*/  IMAD R23, R23, c[0x0][0x190], RZ ;  /* 0x0000640017177a24 */ /* 0x000fe400078e02ff */
        /* <DEDUP_REMOVED lines=19> */
[----:B--2---:R-:W-:-:S05]  /*138b0*/  IMAD R26, R26, c[0x0][0x190], RZ ;  /* 0x000064001a1a7a24 */ /* 0x004fca00078e02ff */
[----:B------:R0:W-:Y:S04]  /*138c0*/  STL [R1+0x84], R26 ;  /* 0x0000841a01007387 */ /* 0x0001e80000100800 */
[----:B0-----:R-:W2:Y:S04]  /*138d0*/  LDL.LU R26, [R1+0xe6c] ;  /* 0x000e6c00011a7983 */ /* 0x001ea80000300800 */
[----:B------:R0:W-:Y:S04]  /*138e0*/  STL [R1+0x80], R4 ;  /* 0x0000800401007387 */ /* 0x0001e80000100800 */
[----:B0-----:R-:W3:Y:S04]  /*138f0*/  LDL.LU R4, [R1+0xe68] ;  /* 0x000e680001047983 */ /* 0x001ee80000300800 */
        /* <DEDUP_REMOVED lines=51> */
[----:B0-----:R-:W4:Y:S01]  /*13c30*/  LDL.LU R27, [R1+0xe00] ;  /* 0x000e0000011b7983 */ /* 0x001f220000300800 */
[----:B------:R-:W-:-:S05]  /*13c40*/  IMAD R0, R0, c[0x0][0x190], RZ ;  /* 0x0000640000007a24 */ /* 0x000fca00078e02ff */
[----:B------:R0:W-:Y:S01]  /*13c50*/  STL [R1+0x4], R0 ;  /* 0x0000040001007387 */ /* 0x0001e20000100800 */
[----:B--2---:R-:W-:Y:S02]  /*13c60*/  IMAD R21, R21, c[0x0][0x190], RZ ;  /* 0x0000640015157a24 */ /* 0x004fe400078e02ff */
[----:B---3--:R-:W-:Y:S02]  /*13c70*/  IMAD R20, R20, c[0x0][0x190], RZ ;  /* 0x0000640014147a24 */ /* 0x008fe400078e02ff */
[----:B----4-:R-:W-:Y:S02]  /*13c80*/  IMAD R19, R19, c[0x0][0x190], RZ ;  /* 0x0000640013137a24 */ /* 0x010fe400078e02ff */
        /* <DEDUP_REMOVED lines=13> */
[----:B0-----:R-:W-:Y:S02]  /*13d60*/  IMAD R0, R27, c[0x0][0x190], RZ ;  /* 0x000064001b007a24 */ /* 0x001fe400078e02ff */
[----:B------:R-:W2:Y:S04]  /*13d70*/  LDL.LU R27, [R1+0xdfc] ;  /* 0x000dfc00011b7983 */ /* 0x000ea80000300800 */
[----:B------:R-:W-:Y:S04]  /*13d80*/  STL [R1+0xdbc], R29 ;  /* 0x000dbc1d01007387 */ /* 0x000fe80000100800 */
[----:B------:R-:W-:Y:S04]  /*13d90*/  STL [R1], R0 ;  /* 0x0000000001007387 */ /* 0x000fe80000100800 */
[----:B------:R-:W-:Y:S04]  /*13da0*/  STL [R1+0xdb8], R10 ;  /* 0x000db80a01007387 */ /* 0x000fe80000100800 */
[----:B------:R-:W-:Y:S04]  /*13db0*/  STL [R1+0xdb4], R11 ;  /* 0x000db40b01007387 */ /* 0x000fe80000100800 */
[----:B------:R0:W-:Y:S04]  /*13dc0*/  STL [R1+0xdb0], R5 ;  /* 0x000db00501007387 */ /* 0x0001e80000100800 */
[----:B0-----:R-:W3:Y:S04]  /*13dd0*/  LDL.LU R5, [R1+0x40] ;  /* 0x0000400001057983 */ /* 0x001ee80000300800 */
[----:B------:R-:W-:Y:S04]  /*13de0*/  STL [R1+0xdac], R12 ;  /* 0x000dac0c01007387 */ /* 0x000fe80000100800 */
        /* <DEDUP_REMOVED lines=8> */
[----:B------:R0:W-:Y:S01]  /*13e70*/  STL [R1+0xdcc], R15 ;  /* 0x000dcc0f01007387 */ /* 0x0001e20000100800 */
[----:B------:R-:W-:-:S03]  /*13e80*/  IMAD R0, R22, c[0x0][0x190], RZ ;  /* 0x0000640016007a24 */ /* 0x000fc600078e02ff */
        /* <DEDUP_REMOVED lines=15> */
[----:B------:R-:W-:-:S02]  /*13f80*/  IMAD R23, R23, c[0x0][0x190], RZ ;  /* 0x0000640017177a24 */ /* 0x000fc400078e02ff */
[----:B------:R-:W-:Y:S02]  /*13f90*/  IMAD R24, R24, c[0x0][0x190], RZ ;  /* 0x0000640018187a24 */ /* 0x000fe400078e02ff */
[----:B------:R-:W-:Y:S02]  /*13fa0*/  IMAD R25, R25, c[0x0][0x190], RZ ;  /* 0x0000640019197a24 */ /* 0x000fe400078e02ff */
[----:B------:R-:W-:Y:S01]  /*13fb0*/  IMAD R28, R28, c[0x0][0x190], RZ ;  /* 0x000064001c1c7a24 */ /* 0x000fe200078e02ff */
[----:B------:R-:W-:Y:S01]  /*13fc0*/  STL [R1+0xdec], R23 ;  /* 0x000dec1701007387 */ /* 0x000fe20000100800 */
[----:B------:R-:W-:-:S03]  /*13fd0*/  IMAD R22, R2, c[0x0][0x190], RZ ;  /* 0x0000640002167a24 */ /* 0x000fc600078e02ff */
[----:B------:R-:W-:Y:S01]  /*13fe0*/  STL [R1+0xdf0], R24 ;  /* 0x000df01801007387 */ /* 0x000fe20000100800 */
[----:B------:R-:W-:-:S03]  /*13ff0*/  IMAD R2, R4, c[0x0][0x184], RZ ;  /* 0x0000610004027a24 */ /* 0x000fc600078e02ff */
[----:B------:R-:W-:Y:S04]  /*14000*/  STL [R1+0xdf4], R25 ;  /* 0x000df41901007387 */ /* 0x000fe80000100800 */
[----:B------:R-:W-:Y:S04]  /*14010*/  STL [R1+0xdf8], R28 ;  /* 0x000df81c01007387 */ /* 0x000fe80000100800 */
[----:B------:R-:W4:Y:S01]  /*14020*/  LDL.LU R12, [R1+0x184] ;  /* 0x00018400010c7983 */ /* 0x000f220000300800 */
[----:B--2---:R-:W-:-:S05]  /*14030*/  LEA R4, P3, R26, R27, 0x1 ;  /* 0x0000001b1a047211 */ /* 0x004fca00078608ff */
[----:B------:R3:W-:Y:S02]  /*14040*/  STL [R1+0x520], R4 ;  /* 0x0005200401007387 */ /* 0x0007e40000100800 */
[----:B---3--:R-:W-:Y:S02]  /*14050*/  LEA R4, P1, R5, R27, 0x1 ;  /* 0x0000001b05047211 */ /* 0x008fe400078208ff */
[----:B------:R-:W-:Y:S02]  /*14060*/  LEA.HI.X.SX32 R23, R26, R9, 0x1, P3 ;  /* 0x000000091a177211 */ /* 0x000fe400018f0eff */
[----:B----4-:R-:W-:-:S05]  /*14070*/  LEA R10, P2, R0, R27, 0x1 ;  /* 0x0000001b000a7211 */ /* 0x010fca00078408ff */
[----:B------:R0:W-:Y:S04]  /*14080*/  STL [R1+0x528], R10 ;  /* 0x0005280a01007387 */ /* 0x0001e80000100800 */
[----:B------:R-:W2:Y:S01]  /*14090*/  LDL.LU R11, [R1+0x19c] ;  /* 0x00019c00010b7983 */ /* 0x000ea20000300800 */
[----:B0-----:R-:W-:-:S03]  /*140a0*/  LEA R10, P0, R21, R27, 0x1 ;  /* 0x0000001b150a7211 */ /* 0x001fc600078008ff */
[----:B------:R0:W-:Y:S04]  /*140b0*/  STL [R1+0x530], R4 ;  /* 0x0005300401007387 */ /* 0x0001e80000100800 */
[----:B------:R1:W-:Y:S04]  /*140c0*/  STL [R1+0x538], R10 ;  /* 0x0005380a01007387 */ /* 0x0003e80000100800 */
[----:B------:R-:W3:Y:S01]  /*140d0*/  LDL.LU R29, [R1+0x1ac] ;  /* 0x0001ac00011d7983 */ /* 0x000ee20000300800 */
[-C--:B0-----:R-:W-:Y:S02]  /*140e0*/  LEA R4, P4, R20, R27.reuse, 0x1 ;  /* 0x0000001b14047211 */ /* 0x081fe400078808ff */
[----:B-1----:R-:W-:-:S03]  /*140f0*/  LEA R10, P6, R19, R27, 0x1 ;  /* 0x0000001b130a7211 */ /* 0x002fc600078c08ff */
[----:B------:R0:W-:Y:S04]  /*14100*/  STL [R1+0x540], R4 ;  /* 0x0005400401007387 */ /* 0x0001e80000100800 */
[----:B------:R1:W-:Y:S01]  /*14110*/  STL [R1+0x548], R10 ;  /* 0x0005480a01007387 */ /* 0x0003e20000100800 */
[----:B0-----:R-:W-:-:S03]  /*14120*/  LEA R4, P5, R18, R27, 0x1 ;  /* 0x0000001b12047211 */ /* 0x001fc600078a08ff */
[----:B-1----:R-:W4:Y:S04]  /*14130*/  LDL.LU R10, [R1+0x1b4] ;  /* 0x0001b400010a7983 */ /* 0x002f280000300800 */
[----:B------:R0:W-:Y:S04]  /*14140*/  STL [R1+0x550], R4 ;  /* 0x0005500401007387 */ /* 0x0001e80000100800 */
[----:B------:R1:W-:Y:S01]  /*14150*/  STL [R1+0x51c], R23 ;  /* 0x00051c1701007387 */ /* 0x0003e20000100800 */
[----:B0-----:R-:W-:Y:S02]  /*14160*/  LEA R4, P3, R17, R27, 0x1 ;  /* 0x0000001b11047211 */ /* 0x001fe400078608ff */
[----:B-1----:R-:W-:-:S02]  /*14170*/  LEA.HI.X.SX32 R23, R0, R9, 0x1, P2 ;  /* 0x0000000900177211 */ /* 0x002fc400010f0eff */
[----:B------:R-:W4:Y:S04]  /*14180*/  LDL.LU R0, [R1+0x1bc] ;  /* 0x0001bc0001007983 */ /* 0x000f280000300800 */
[----:B------:R-:W-:Y:S04]  /*14190*/  STL [R1+0x558], R4 ;  /* 0x0005580401007387 */ /* 0x000fe80000100800 */
[----:B------:R0:W-:Y:S02]  /*141a0*/  STL [R1+0x524], R23 ;  /* 0x0005241701007387 */ /* 0x0001e40000100800 */
[----:B0-----:R-:W-:-:S02]  /*141b0*/  LEA.HI.X.SX32 R23, R5, R9, 0x1, P1 ;  /* 0x0000000905177211 */ /* 0x001fc400008f0eff */
[----:B------:R-:W4:Y:S01]  /*141c0*/  LDL.LU R5, [R1+0x270] ;  /* 0x0002700001057983 */ /* 0x000f220000300800 */
[----:B------:R-:W-:-:S05]  /*141d0*/  LEA R4, P2, R16, R27, 0x1 ;  /* 0x0000001b10047211 */ /* 0x000fca00078408ff */
[----:B------:R-:W-:Y:S04]  /*141e0*/  STL [R1+0x560], R4 ;  /* 0x0005600401007387 */ /* 0x000fe80000100800 */
[----:B------:R0:W-:Y:S02]  /*141f0*/  STL [R1+0x52c], R23 ;  /* 0x00052c1701007387 */ /* 0x0001e40000100800 */
[----:B0-----:R-:W-:Y:S02]  /*14200*/  LEA.HI.X.SX32 R23, R21, R9, 0x1, P0 ;  /* 0x0000000915177211 */ /* 0x001fe400000f0eff */
        /* <DEDUP_REMOVED lines=12> */
[----:B------:R0:W-:Y:S04]  /*142d0*/  STL [R1+0x578], R4 ;  /* 0x0005780401007387 */ /* 0x0001e80000100800 */
[----:B------:R1:W-:Y:S01]  /*142e0*/  STL [R1+0x544], R23 ;  /* 0x0005441701007387 */ /* 0x0003e20000100800 */
[----:B0-----:R-:W-:Y:S02]  /*142f0*/  LEA R4, P6, R8, R27, 0x1 ;  /* 0x0000001b08047211 */ /* 0x001fe400078c08ff */
[-C--:B-1----:R-:W-:Y:S02]  /*14300*/  LEA.HI.X.SX32 R23, R18, R9.reuse, 0x1, P5 ;  /* 0x0000000912177211 */ /* 0x082fe400028f0eff */
        /* <DEDUP_REMOVED lines=15> */
[----:B--2---:R-:W-:-:S05]  /*14400*/  LEA R4, P2, R11, R27, 0x1 ;  /* 0x0000001b0b047211 */ /* 0x004fca00078408ff */
[----:B------:R3:W-:Y:S04]  /*14410*/  STL [R1+0x598], R4 ;  /* 0x0005980401007387 */ /* 0x0007e80000100800 */
[----:B------:R0:W-:Y:S01]  /*14420*/  STL [R1+0x564], R23 ;  /* 0x0005641701007387 */ /* 0x0001e20000100800 */
[----:B---3--:R-:W-:Y:S02]  /*14430*/  LEA R4, P1, R29, R27, 0x1 ;  /* 0x0000001b1d047211 */ /* 0x008fe400078208ff */
[-C--:B0-----:R-:W-:Y:S02]  /*14440*/  LEA.HI.X.SX32 R23, R14, R9.reuse, 0x1, P0 ;  /* 0x000000090e177211 */ /* 0x081fe400000f0eff */
[----:B------:R-:W2:Y:S04]  /*14450*/  LDL.LU R14, [R1+0x394] ;  /* 0x00039400010e7983 */ /* 0x000ea80000300800 */
[----:B------:R-:W-:Y:S04]  /*14460*/  STL [R1+0x5a0], R4 ;  /* 0x0005a00401007387 */ /* 0x000fe80000100800 */
[----:B------:R0:W-:Y:S02]  /*14470*/  STL [R1+0x56c], R23 ;  /* 0x00056c1701007387 */ /* 0x0001e40000100800 */
[----:B0-----:R-:W-:-:S02]  /*14480*/  LEA.HI.X.SX32 R23, R13, R9, 0x1, P4 ;  /* 0x000000090d177211 */ /* 0x001fc400020f0eff */
[----:B------:R-:W3:Y:S01]  /*14490*/  LDL.LU R13, [R1+0x390] ;  /* 0x00039000010d7983 */ /* 0x000ee20000300800 */
[----:B----4-:R-:W-:-:S05]  /*144a0*/  LEA R4, P0, R10, R27, 0x1 ;  /* 0x0000001b0a047211 */ /* 0x010fca00078008ff */
[----:B------:R0:W-:Y:S04]  /*144b0*/  STL [R1+0x5a8], R4 ;  /* 0x0005a80401007387 */ /* 0x0001e80000100800 */
[----:B------:R1:W-:Y:S01]  /*144c0*/  STL [R1+0x574], R23 ;  /* 0x0005741701007387 */ /* 0x0003e20000100800 */
[----:B0-----:R-:W-:Y:S02]  /*144d0*/  LEA R4, P4, R0, R27, 0x1 ;  /* 0x0000001b00047211 */ /* 0x001fe400078808ff */
[----:B-1----:R-:W-:Y:S02]  /*144e0*/  LEA.HI.X.SX32 R23, R8, R9, 0x1, P6 ;  /* 0x0000000908177211 */ /* 0x002fe400030f0eff */
[----:B------:R-:W4:Y:S04]  /*144f0*/  LDL.LU R8, [R1+0x38c] ;  /* 0x00038c0001087983 */ /* 0x000f280000300800 */
[----:B------:R0:W-:Y:S04]  /*14500*/  STL [R1+0x5b0], R4 ;  /* 0x0005b00401007387 */ /* 0x0001e80000100800 */
[----:B------:R1:W-:Y:S01]  /*14510*/  STL [R1+0x57c], R23 ;  /* 0x00057c1701007387 */ /* 0x0003e20000100800 */
[----:B0-----:R-:W-:-:S02]  /*14520*/  LEA R4, P6, R5, R27, 0x1 ;  /* 0x0000001b05047211 */ /* 0x001fc400078c08ff */
        /* <DEDUP_REMOVED lines=42> */
[----:B------:R-:W-:Y:S04]  /*147d0*/  STL [R1+0x5f8], R4 ;  /* 0x0005f80401007387 */ /* 0x000fe80000100800 */
[----:B------:R0:W-:Y:S02]  /*147e0*/  STL [R1+0x5c4], R23 ;  /* 0x0005c41701007387 */ /* 0x0001e40000100800 */
[----:B0-----:R-:W-:Y:S02]  /*147f0*/  LEA.HI.X.SX32 R23, R19, R9, 0x1, P2 ;  /* 0x0000000913177211 */ /* 0x001fe400010f0eff */
[----:B---3--:R-:W-:Y:S01]  /*14800*/  LEA R4, P3, R13, R27, 0x1 ;  /* 0x0000001b0d047211 */ /* 0x008fe200078608ff */
[----:B------:R-:W2:Y:S04]  /*14810*/  LDL.LU R19, [R1+0x360] ;  /* 0x0003600001137983 */ /* 0x000ea80000300800 */
[----:B------:R-:W-:Y:S04]  /*14820*/  STL [R1+0x600], R4 ;  /* 0x0006000401007387 */ /* 0x000fe80000100800 */
[----:B------:R0:W-:Y:S02]  /*14830*/  STL [R1+0x5cc], R23 ;  /* 0x0005cc1701007387 */ /* 0x0001e40000100800 */
[----:B0-----:R-:W-:-:S02]  /*14840*/  LEA.HI.X.SX32 R23, R18, R9, 0x1, P1 ;  /* 0x0000000912177211 */ /* 0x001fc400008f0eff */
[----:B------:R-:W3:Y:S01]  /*14850*/  LDL.LU R18, [R1+0x35c] ;  /* 0x00035c0001127983 */ /* 0x000ee20000300800 */
[----:B----4-:R-:W-:-:S05]  /*14860*/  LEA R4, P2, R8, R27, 0x1 ;  /* 0x0000001b08047211 */ /* 0x010fca00078408ff */
        /* <DEDUP_REMOVED lines=128> */
[----:B------:R-:W-:Y:S01]  /*15070*/  LEA R4, P5, R20, R27, 0x1 ;  /* 0x0000001b14047211 */ /* 0x000fe200078a08ff */
        /* <DEDUP_REMOVED lines=517> */
[----:B------:R0:W-:Y:S01]  /*170d0*/  STL [R1+0x9dc], R23 ;  /* 0x0009dc1701007387 */ /* 0x0001e20000100800 */
[-C--:B------:R-:W-:Y:S02]  /*170e0*/  LEA.HI.X.SX32 R0, R0, R9.reuse, 0x1, P3 ;  /* 0x0000000900007211 */ /* 0x080fe400018f0eff */
[-C--:B0-----:R-:W-:Y:S02]  /*170f0*/  LEA.HI.X.SX32 R23, R10, R9.reuse, 0x1, P5 ;  /* 0x000000090a177211 */ /* 0x081fe400028f0eff */
[----:B------:R-:W4:Y:S01]  /*17100*/  LDL.LU R10, [R1+0x11c] ;  /* 0x00011c00010a7983 */ /* 0x000f220000300800 */
[----:B------:R-:W-:-:S02]  /*17110*/  LEA.HI.X.SX32 R21, R21, R9, 0x1, P1 ;  /* 0x0000000915157211 */ /* 0x000fc400008f0eff */
[----:B------:R-:W-:Y:S02]  /*17120*/  LEA.HI.X.SX32 R20, R20, R9, 0x1, P0 ;  /* 0x0000000914147211 */ /* 0x000fe400000f0eff */
[----:B--2---:R-:W-:-:S05]  /*17130*/  LEA R4, P6, R18, R27, 0x1 ;  /* 0x0000001b12047211 */ /* 0x004fca00078c08ff */
[----:B------:R-:W-:Y:S04]  /*17140*/  STL [R1+0xa18], R4 ;  /* 0x000a180401007387 */ /* 0x000fe80000100800 */
[----:B------:R0:W-:Y:S04]  /*17150*/  STL [R1+0x9e4], R23 ;  /* 0x0009e41701007387 */ /* 0x0001e80000100800 */
[----:B0-----:R-:W2:Y:S01]  /*17160*/  LDL.LU R23, [R1+0x118] ;  /* 0x0001180001177983 */ /* 0x001ea20000300800 */
[----:B---3--:R-:W-:-:S05]  /*17170*/  LEA R4, P5, R17, R27, 0x1 ;  /* 0x0000001b11047211 */ /* 0x008fca00078a08ff */
[----:B------:R-:W-:Y:S04]  /*17180*/  STL [R1+0xa20], R4 ;  /* 0x000a200401007387 */ /* 0x000fe80000100800 */
[----:B------:R0:W-:Y:S02]  /*17190*/  STL [R1+0x9ec], R0 ;  /* 0x0009ec0001007387 */ /* 0x0001e40000100800 */
[----:B0-----:R-:W-:Y:S02]  /*171a0*/  LEA.HI.X.SX32 R0, R5, R9, 0x1, P2 ;  /* 0x0000000905007211 */ /* 0x001fe400010f0eff */
[----:B------:R-:W3:Y:S01]  /*171b0*/  LDL.LU R5, [R1+0x114] ;  /* 0x0001140001057983 */ /* 0x000ee20000300800 */
[----:B----4-:R-:W-:-:S05]  /*171c0*/  LEA R4, P3, R16, R27, 0x1 ;  /* 0x0000001b10047211 */ /* 0x010fca00078608ff */
[----:B------:R-:W-:Y:S04]  /*171d0*/  STL [R1+0xa28], R4 ;  /* 0x000a280401007387 */ /* 0x000fe80000100800 */
[----:B------:R0:W-:Y:S04]  /*171e0*/  STL [R1+0x9f4], R0 ;  /* 0x0009f40001007387 */ /* 0x0001e80000100800 */
[----:B0-----:R-:W4:Y:S01]  /*171f0*/  LDL.LU R0, [R1+0x110] ;  /* 0x0001100001007983 */ /* 0x001f220000300800 */
[----:B------:R-:W-:-:S05]  /*17200*/  LEA R4, P2, R15, R27, 0x1 ;  /* 0x0000001b0f047211 */ /* 0x000fca00078408ff */
[----:B------:R-:W-:Y:S04]  /*17210*/  STL [R1+0xa30], R4 ;  /* 0x000a300401007387 */ /* 0x000fe80000100800 */
[----:B------:R0:W-:Y:S04]  /*17220*/  STL [R1+0x9fc], R21 ;  /* 0x0009fc1501007387 */ /* 0x0001e80000100800 */
[----:B0-----:R-:W4:Y:S01]  /*17230*/  LDL.LU R21, [R1+0x10c] ;  /* 0x00010c0001157983 */ /* 0x001f220000300800 */
[----:B------:R-:W-:-:S05]  /*17240*/  LEA R4, P1, R14, R27, 0x1 ;  /* 0x0000001b0e047211 */ /* 0x000fca00078208ff */
[----:B------:R-:W-:Y:S04]  /*17250*/  STL [R1+0xa38], R4 ;  /* 0x000a380401007387 */ /* 0x000fe80000100800 */
[----:B------:R0:W-:Y:S01]  /*17260*/  STL [R1+0xa04], R20 ;  /* 0x000a041401007387 */ /* 0x0001e20000100800 */
[----:B------:R-:W-:-:S03]  /*17270*/  LEA.HI.X.SX32 R19, R19, R9, 0x1, P4 ;  /* 0x0000000913137211 */ /* 0x000fc600020f0eff */
        /* <DEDUP_REMOVED lines=16> */
[----:B------:R-:W-:Y:S02]  /*17380*/  LEA R4, P5, R12, R27, 0x1 ;  /* 0x0000001b0c047211 */ /* 0x000fe400078a08ff */
[----:B------:R-:W-:-:S03]  /*17390*/  LEA.HI.X.SX32 R15, R15, R9, 0x1, P2 ;  /* 0x000000090f0f7211 */ /* 0x000fc600010f0eff */
        /* <DEDUP_REMOVED lines=10> */
[----:B------:R0:W-:Y:S04]  /*17440*/  STL [R1+0xa34], R14 ;  /* 0x000a340e01007387 */ /* 0x0001e80000100800 */
[----:B0-----:R-:W4:Y:S01]  /*17450*/  LDL.LU R14, [R1+0xe0] ;  /* 0x0000e000010e7983 */ /* 0x001f220000300800 */
[----:B------:R-:W-:Y:S02]  /*17460*/  LEA R4, P1, R10, R27, 0x1 ;  /* 0x0000001b0a047211 */ /* 0x000fe400078208ff */
[----:B------:R-:W-:-:S03]  /*17470*/  LEA.HI.X.SX32 R13, R13, R9, 0x1, P0 ;  /* 0x000000090d0d7211 */ /* 0x000fc600000f0eff */
[----:B------:R-:W-:Y:S01]  /*17480*/  STL [R1+0xa70], R4 ;  /* 0x000a700401007387 */ /* 0x000fe20000100800 */
[----:B------:R-:W-:-:S03]  /*17490*/  LEA.HI.X.SX32 R8, R8, R9, 0x1, P4 ;  /* 0x0000000908087211 */ /* 0x000fc600020f0eff */
[----:B------:R0:W-:Y:S01]  /*174a0*/  STL [R1+0xa3c], R13 ;  /* 0x000a3c0d01007387 */ /* 0x0001e20000100800 */
[----:B------:R-:W-:-:S03]  /*174b0*/  LEA.HI.X.SX32 R7, R7, R9, 0x1, P6 ;  /* 0x0000000907077211 */ /* 0x000fc600030f0eff */
[----:B0-----:R-:W4:Y:S01]  /*174c0*/  LDL.LU R13, [R1+0xd4] ;  /* 0x0000d400010d7983 */ /* 0x001f220000300800 */
[----:B------:R-:W-:Y:S02]  /*174d0*/  LEA.HI.X.SX32 R24, R12, R9, 0x1, P5 ;  /* 0x000000090c187211 */ /* 0x000fe400028f0eff */
[----:B--2---:R-:W-:-:S05]  /*174e0*/  LEA R4, P0, R23, R27, 0x1 ;  /* 0x0000001b17047211 */ /* 0x004fca00078008ff */
[----:B------:R-:W-:Y:S04]  /*174f0*/  STL [R1+0xa78], R4 ;  /* 0x000a780401007387 */ /* 0x000fe80000100800 */
[----:B------:R0:W-:Y:S04]  /*17500*/  STL [R1+0xa44], R8 ;  /* 0x000a440801007387 */ /* 0x0001e80000100800 */
[----:B0-----:R-:W2:Y:S01]  /*17510*/  LDL.LU R8, [R1+0xd0] ;  /* 0x0000d00001087983 */ /* 0x001ea20000300800 */
[----:B---3--:R-:W-:-:S05]  /*17520*/  LEA R4, P4, R5, R27, 0x1 ;  /* 0x0000001b05047211 */ /* 0x008fca00078808ff */
[----:B------:R-:W-:Y:S04]  /*17530*/  STL [R1+0xa80], R4 ;  /* 0x000a800401007387 */ /* 0x000fe80000100800 */
[----:B------:R0:W-:Y:S04]  /*17540*/  STL [R1+0xa4c], R7 ;  /* 0x000a4c0701007387 */ /* 0x0001e80000100800 */
[----:B0-----:R-:W3:Y:S01]  /*17550*/  LDL.LU R7, [R1+0xcc] ;  /* 0x0000cc0001077983 */ /* 0x001ee20000300800 */
[----:B----4-:R-:W-:-:S05]  /*17560*/  LEA R4, P6, R0, R27, 0x1 ;  /* 0x0000001b00047211 */ /* 0x010fca00078c08ff */
[----:B------:R0:W-:Y:S04]  /*17570*/  STL [R1+0xa88], R4 ;  /* 0x000a880401007387 */ /* 0x0001e80000100800 */
[----:B------:R-:W4:Y:S04]  /*17580*/  LDL.LU R12, [R1+0xc8] ;  /* 0x0000c800010c7983 */ /* 0x000f280000300800 */
[----:B------:R1:W-:Y:S01]  /*17590*/  STL [R1+0xa54], R24 ;  /* 0x000a541801007387 */ /* 0x0003e20000100800 */
[----:B0-----:R-:W-:Y:S02]  /*175a0*/  LEA R4, P5, R21, R27, 0x1 ;  /* 0x0000001b15047211 */ /* 0x001fe400078a08ff */
[----:B-1----:R-:W-:-:S03]  /*175b0*/  LEA.HI.X.SX32 R24, R11, R9, 0x1, P3 ;  /* 0x000000090b187211 */ /* 0x002fc600018f0eff */
        /* <DEDUP_REMOVED lines=14> */
[----:B-1----:R-:W-:-:S02]  /*176a0*/  LEA.HI.X.SX32 R24, R23, R9, 0x1, P0 ;  /* 0x0000000917187211 */ /* 0x002fc400000f0eff */
[----:B------:R-:W-:Y:S01]  /*176b0*/  LEA.HI.X.SX32 R23, R5, R9, 0x1, P4 ;  /* 0x0000000905177211 */ /* 0x000fe200020f0eff */
[----:B------:R0:W-:Y:S04]  /*176c0*/  STL [R1+0xaa8], R4 ;  /* 0x000aa80401007387 */ /* 0x0001e80000100800 */
[----:B------:R1:W-:Y:S04]  /*176d0*/  STL [R1+0xa74], R24 ;  /* 0x000a741801007387 */ /* 0x0003e80000100800 */
[----:B------:R-:W4:Y:S01]  /*176e0*/  LDL.LU R5, [R1+0xb8] ;  /* 0x0000b80001057983 */ /* 0x000f220000300800 */
[----:B0-----:R-:W-:-:S05]  /*176f0*/  LEA R4, P0, R17, R27, 0x1 ;  /* 0x0000001b11047211 */ /* 0x001fca00078008ff */
[----:B------:R0:W-:Y:S04]  /*17700*/  STL [R1+0xab0], R4 ;  /* 0x000ab00401007387 */ /* 0x0001e80000100800 */
[----:B------:R0:W-:Y:S04]  /*17710*/  STL [R1+0xa7c], R23 ;  /* 0x000a7c1701007387 */ /* 0x0001e80000100800 */
[----:B-1----:R-:W4:Y:S01]  /*17720*/  LDL.LU R24, [R1+0xb4] ;  /* 0x0000b40001187983 */ /* 0x002f220000300800 */
[----:B------:R-:W-:Y:S02]  /*17730*/  LEA.HI.X.SX32 R0, R0, R9, 0x1, P6 ;  /* 0x0000000900007211 */ /* 0x000fe400030f0eff */
[----:B0-----:R-:W-:-:S05]  /*17740*/  LEA R4, P4, R16, R27, 0x1 ;  /* 0x0000001b10047211 */ /* 0x001fca00078808ff */
[----:B------:R-:W-:Y:S04]  /*17750*/  STL [R1+0xab8], R4 ;  /* 0x000ab80401007387 */ /* 0x000fe80000100800 */
[----:B------:R0:W-:Y:S04]  /*17760*/  STL [R1+0xa84], R0 ;  /* 0x000a840001007387 */ /* 0x0001e80000100800 */
[----:B------:R-:W4:Y:S01]  /*17770*/  LDL.LU R23, [R1+0xb0] ;  /* 0x0000b00001177983 */ /* 0x000f220000300800 */
[----:B0-----:R-:W-:Y:S02]  /*17780*/  LEA.HI.X.SX32 R0, R21, R9, 0x1, P5 ;  /* 0x0000000915007211 */ /* 0x001fe400028f0eff */
[----:B------:R-:W-:-:S05]  /*17790*/  LEA R4, P6, R15, R27, 0x1 ;  /* 0x0000001b0f047211 */ /* 0x000fca00078c08ff */
[----:B------:R-:W-:Y:S04]  /*177a0*/  STL [R1+0xac0], R4 ;  /* 0x000ac00401007387 */ /* 0x000fe80000100800 */
[----:B------:R0:W-:Y:S04]  /*177b0*/  STL [R1+0xa8c], R0 ;  /* 0x000a8c0001007387 */ /* 0x0001e80000100800 */
[----:B0-----:R-:W4:Y:S01]  /*177c0*/  LDL.LU R0, [R1+0xac] ;  /* 0x0000ac0001007983 */ /* 0x001f220000300800 */
[----:B------:R-:W-:Y:S02]  /*177d0*/  LEA.HI.X.SX32 R4, R20, R9, 0x1, P3 ;  /* 0x0000000914047211 */ /* 0x000fe400018f0eff */
[----:B------:R-:W-:-:S05]  /*177e0*/  LEA R21, P5, R14, R27, 0x1 ;  /* 0x0000001b0e157211 */ /* 0x000fca00078a08ff */
[----:B------:R0:W-:Y:S04]  /*177f0*/  STL [R1+0xac8], R21 ;  /* 0x000ac81501007387 */ /* 0x0001e80000100800 */
[----:B------:R1:W-:Y:S04]  /*17800*/  STL [R1+0xa94], R4 ;  /* 0x000a940401007387 */ /* 0x0003e80000100800 */
[----:B0-----:R-:W4:Y:S01]  /*17810*/  LDL.LU R21, [R1+0xa8] ;  /* 0x0000a80001157983 */ /* 0x001f220000300800 */
[----:B-1----:R-:W-:Y:S02]  /*17820*/  LEA.HI.X.SX32 R4, R19, R9, 0x1, P2 ;  /* 0x0000000913047211 */ /* 0x002fe400010f0eff */
[----:B------:R-:W-:-:S05]  /*17830*/  LEA R20, P3, R13, R27, 0x1 ;  /* 0x0000001b0d147211 */ /* 0x000fca00078608ff */
[----:B------:R0:W-:Y:S04]  /*17840*/  STL [R1+0xad0], R20 ;  /* 0x000ad01401007387 */ /* 0x0001e80000100800 */
[----:B------:R3:W-:Y:S01]  /*17850*/  STL [R1+0xa9c], R4 ;  /* 0x000a9c0401007387 */ /* 0x0007e20000100800 */
[-C--:B------:R-:W-:Y:S02]  /*17860*/  LEA.HI.X.SX32 R18, R18, R9.reuse, 0x1, P1 ;  /* 0x0000000912127211 */ /* 0x080fe400008f0eff */
[-C--:B------:R-:W-:Y:S02]  /*17870*/  LEA.HI.X.SX32 R17, R17, R9.reuse, 0x1, P0 ;  /* 0x0000000911117211 */ /* 0x080fe400000f0eff */
[-C--:B------:R-:W-:Y:S02]  /*17880*/  LEA.HI.X.SX32 R16, R16, R9.reuse, 0x1, P4 ;  /* 0x0000000910107211 */ /* 0x080fe400020f0eff */
[----:B------:R-:W-:-:S02]  /*17890*/  LEA.HI.X.SX32 R15, R15, R9, 0x1, P6 ;  /* 0x000000090f0f7211 */ /* 0x000fc400030f0eff */
[----:B------:R-:W-:Y:S02]  /*178a0*/  LEA.HI.X.SX32 R14, R14, R9, 0x1, P5 ;  /* 0x000000090e0e7211 */ /* 0x000fe400028f0eff */
[----:B--2---:R-:W-:-:S05]  /*178b0*/  LEA R19, P2, R8, R27, 0x1 ;  /* 0x0000001b08137211 */ /* 0x004fca00078408ff */
[----:B------:R1:W-:Y:S04]  /*178c0*/  STL [R1+0xad8], R19 ;  /* 0x000ad81301007387 */ /* 0x0003e80000100800 */
[----:B0-----:R-:W2:Y:S04]  /*178d0*/  LDL.LU R20, [R1+0xa4] ;  /* 0x0000a40001147983 */ /* 0x001ea80000300800 */
[----:B------:R-:W-:Y:S01]  /*178e0*/  STL [R1+0xaa4], R18 ;  /* 0x000aa41201007387 */ /* 0x000fe20000100800 */
[----:B---3--:R-:W-:-:S05]  /*178f0*/  LEA R4, P1, R7, R27, 0x1 ;  /* 0x0000001b07047211 */ /* 0x008fca00078208ff */
[----:B------:R4:W-:Y:S04]  /*17900*/  STL [R1+0xae0], R4 ;  /* 0x000ae00401007387 */ /* 0x0009e80000100800 */
[----:B-1----:R-:W3:Y:S01]  /*17910*/  LDL.LU R19, [R1+0xa0] ;  /* 0x0000a00001137983 */ /* 0x002ee20000300800 */
[----:B----4-:R-:W-:-:S03]  /*17920*/  LEA R4, P0, R12, R27, 0x1 ;  /* 0x0000001b0c047211 */ /* 0x010fc600078008ff */
[----:B------:R-:W-:Y:S04]  /*17930*/  STL [R1+0xaac], R17 ;  /* 0x000aac1101007387 */ /* 0x000fe80000100800 */
[----:B------:R0:W-:Y:S04]  /*17940*/  STL [R1+0xae8], R4 ;  /* 0x000ae80401007387 */ /* 0x0001e80000100800 */
[----:B------:R-:W4:Y:S04]  /*17950*/  LDL.LU R18, [R1+0x9c] ;  /* 0x00009c0001127983 */ /* 0x000f280000300800 */
[----:B------:R-:W-:Y:S01]  /*17960*/  STL [R1+0xab4], R16 ;  /* 0x000ab41001007387 */ /* 0x000fe20000100800 */
[----:B0-----:R-:W-:-:S05]  /*17970*/  LEA R4, P4, R11, R27, 0x1 ;  /* 0x0000001b0b047211 */ /* 0x001fca00078808ff */
[----:B------:R0:W-:Y:S04]  /*17980*/  STL [R1+0xaf0], R4 ;  /* 0x000af00401007387 */ /* 0x0001e80000100800 */
[----:B------:R-:W4:Y:S04]  /*17990*/  LDL.LU R17, [R1+0x98] ;  /* 0x0000980001117983 */ /* 0x000f280000300800 */
[----:B------:R-:W-:Y:S01]  /*179a0*/  STL [R1+0xabc], R15 ;  /* 0x000abc0f01007387 */ /* 0x000fe20000100800 */
[----:B0-----:R-:W-:-:S05]  /*179b0*/  LEA R4, P6, R29, R27, 0x1 ;  /* 0x0000001b1d047211 */ /* 0x001fca00078c08ff */
[----:B------:R0:W-:Y:S04]  /*179c0*/  STL [R1+0xaf8], R4 ;  /* 0x000af80401007387 */ /* 0x0001e80000100800 */
[----:B------:R-:W4:Y:S04]  /*179d0*/  LDL.LU R16, [R1+0x94] ;  /* 0x0000940001107983 */ /* 0x000f280000300800 */
[----:B------:R1:W-:Y:S01]  /*179e0*/  STL [R1+0xac4], R14 ;  /* 0x000ac40e01007387 */ /* 0x0003e20000100800 */
[----:B0-----:R-:W-:-:S05]  /*179f0*/  LEA R4, P5, R10, R27, 0x1 ;  /* 0x0000001b0a047211 */ /* 0x001fca00078a08ff */
[----:B------:R0:W-:Y:S04]  /*17a00*/  STL [R1+0xb00], R4 ;  /* 0x000b000401007387 */ /* 0x0001e80000100800 */
[----:B------:R-:W4:Y:S01]  /*17a10*/  LDL.LU R15, [R1+0x90] ;  /* 0x00009000010f7983 */ /* 0x000f220000300800 */
[-C--:B------:R-:W-:Y:S02]  /*17a20*/  LEA.HI.X.SX32 R13, R13, R9.reuse, 0x1, P3 ;  /* 0x000000090d0d7211 */ /* 0x080fe400018f0eff */
[----:B------:R-:W-:-:S03]  /*17a30*/  LEA.HI.X.SX32 R8, R8, R9, 0x1, P2 ;  /* 0x0000000908087211 */ /* 0x000fc600010f0eff */
[----:B------:R0:W-:Y:S04]  /*17a40*/  STL [R1+0xacc], R13 ;  /* 0x000acc0d01007387 */ /* 0x0001e80000100800 */
[----:B-1----:R-:W4:Y:S01]  /*17a50*/  LDL.LU R14, [R1+0x8c] ;  /* 0x00008c00010e7983 */ /* 0x002f220000300800 */
[----:B0-----:R-:W-:-:S05]  /*17a60*/  LEA R4, P3, R5, R27, 0x1 ;  /* 0x0000001b05047211 */ /* 0x001fca00078608ff */
[----:B------:R0:W-:Y:S04]  /*17a70*/  STL [R1+0xb08], R4 ;  /* 0x000b080401007387 */ /* 0x0001e80000100800 */
[----:B------:R1:W-:Y:S04]  /*17a80*/  STL [R1+0xad4], R8 ;  /* 0x000ad40801007387 */ /* 0x0003e80000100800 */
[----:B------:R-:W4:Y:S01]  /*17a90*/  LDL.LU R13, [R1+0x88] ;  /* 0x00008800010d7983 */ /* 0x000f220000300800 */
[----:B------:R-:W-:Y:S02]  /*17aa0*/  LEA.HI.X.SX32 R7, R7, R9, 0x1, P1 ;  /* 0x0000000907077211 */ /* 0x000fe400008f0eff */
[----:B0-----:R-:W-:-:S05]  /*17ab0*/  LEA R4, P2, R24, R27, 0x1 ;  /* 0x0000001b18047211 */ /* 0x001fca00078408ff */
[----:B------:R-:W-:Y:S04]  /*17ac0*/  STL [R1+0xb10], R4 ;  /* 0x000b100401007387 */ /* 0x000fe80000100800 */
[----:B------:R0:W-:Y:S04]  /*17ad0*/  STL [R1+0xadc], R7 ;  /* 0x000adc0701007387 */ /* 0x0001e80000100800 */
[----:B-1----:R-:W4:Y:S01]  /*17ae0*/  LDL.LU R8, [R1+0x84] ;  /* 0x0000840001087983 */ /* 0x002f220000300800 */
[----:B0-----:R-:W-:Y:S02]  /*17af0*/  LEA.HI.X.SX32 R7, R12, R9, 0x1, P0 ;  /* 0x000000090c077211 */ /* 0x001fe400000f0eff */
[----:B------:R-:W-:-:S05]  /*17b00*/  LEA R4, P1, R23, R27, 0x1 ;  /* 0x0000001b17047211 */ /* 0x000fca00078208ff */
        /* <DEDUP_REMOVED lines=10> */
[----:B------:R-:W-:Y:S04]  /*17bb0*/  STL [R1+0xb28], R4 ;  /* 0x000b280401007387 */ /* 0x000fe80000100800 */
[----:B------:R-:W4:Y:S04]  /*17bc0*/  LDL.LU R29, [R1+0x78] ;  /* 0x00007800011d7983 */ /* 0x000f280000300800 */
[----:B------:R0:W-:Y:S02]  /*17bd0*/  STL [R1+0xaf4], R7 ;  /* 0x000af40701007387 */ /* 0x0001e40000100800 */
[----:B0-----:R-:W-:-:S02]  /*17be0*/  LEA.HI.X.SX32 R7, R10, R9, 0x1, P5 ;  /* 0x000000090a077211 */ /* 0x001fc400028f0eff */
[----:B------:R-:W4:Y:S01]  /*17bf0*/  LDL.LU R10, [R1+0x74] ;  /* 0x00007400010a7983 */ /* 0x000f220000300800 */
[-C--:B------:R-:W-:Y:S02]  /*17c00*/  LEA.HI.X.SX32 R25, R24, R9.reuse, 0x1, P2 ;  /* 0x0000000918197211 */ /* 0x080fe400010f0eff */
[----:B------:R-:W-:Y:S02]  /*17c10*/  LEA.HI.X.SX32 R21, R21, R9, 0x1, P4 ;  /* 0x0000000915157211 */ /* 0x000fe400020f0eff */
[----:B--2---:R-:W-:-:S05]  /*17c20*/  LEA R4, P6, R20, R27, 0x1 ;  /* 0x0000001b14047211 */ /* 0x004fca00078c08ff */
[----:B------:R-:W-:Y:S04]  /*17c30*/  STL [R1+0xb30], R4 ;  /* 0x000b300401007387 */ /* 0x000fe80000100800 */
[----:B------:R0:W-:Y:S02]  /*17c40*/  STL [R1+0xafc], R7 ;  /* 0x000afc0701007387 */ /* 0x0001e40000100800 */
[----:B0-----:R-:W-:Y:S02]  /*17c50*/  LEA.HI.X.SX32 R7, R5, R9, 0x1, P3 ;  /* 0x0000000905077211 */ /* 0x001fe400018f0eff */
[----:B------:R-:W2:Y:S01]  /*17c60*/  LDL.LU R5, [R1+0x70] ;  /* 0x0000700001057983 */ /* 0x000ea20000300800 */
[----:B---3--:R-:W-:-:S05]  /*17c70*/  LEA R4, P5, R19, R27, 0x1 ;  /* 0x0000001b13047211 */ /* 0x008fca00078a08ff */
[----:B------:R-:W-:Y:S04]  /*17c80*/  STL [R1+0xb38], R4 ;  /* 0x000b380401007387 */ /* 0x000fe80000100800 */
[----:B------:R0:W-:Y:S04]  /*17c90*/  STL [R1+0xb04], R7 ;  /* 0x000b040701007387 */ /* 0x0001e80000100800 */
[----:B0-----:R-:W3:Y:S01]  /*17ca0*/  LDL.LU R7, [R1+0x6c] ;  /* 0x00006c0001077983 */ /* 0x001ee20000300800 */
[----:B----4-:R-:W-:-:S05]  /*17cb0*/  LEA R4, P3, R18, R27, 0x1 ;  /* 0x0000001b12047211 */ /* 0x010fca00078608ff */
[----:B------:R0:W-:Y:S04]  /*17cc0*/  STL [R1+0xb40], R4 ;  /* 0x000b400401007387 */ /* 0x0001e80000100800 */
[----:B------:R1:W-:Y:S04]  /*17cd0*/  STL [R1+0xb0c], R25 ;  /* 0x000b0c1901007387 */ /* 0x0003e80000100800 */
[----:B------:R-:W4:Y:S01]  /*17ce0*/  LDL.LU R28, [R1+0x68] ;  /* 0x00006800011c7983 */ /* 0x000f220000300800 */
[----:B------:R-:W-:Y:S02]  /*17cf0*/  LEA R24, P2, R17, R27, 0x1 ;  /* 0x0000001b11187211 */ /* 0x000fe400078408ff */
[----:B0-----:R-:W-:-:S03]  /*17d00*/  LEA.HI.X.SX32 R4, R23, R9, 0x1, P1 ;  /* 0x0000000917047211 */ /* 0x001fc600008f0eff */
[----:B------:R-:W-:Y:S04]  /*17d10*/  STL [R1+0xb48], R24 ;  /* 0x000b481801007387 */ /* 0x000fe80000100800 */
[----:B------:R0:W-:Y:S01]  /*17d20*/  STL [R1+0xb14], R4 ;  /* 0x000b140401007387 */ /* 0x0001e20000100800 */
[----:B------:R-:W-:-:S05]  /*17d30*/  LEA R23, P1, R16, R27, 0x1 ;  /* 0x0000001b10177211 */ /* 0x000fca00078208ff */
[----:B------:R-:W-:Y:S04]  /*17d40*/  STL [R1+0xb50], R23 ;  /* 0x000b501701007387 */ /* 0x000fe80000100800 */
[----:B-1----:R-:W4:Y:S01]  /*17d50*/  LDL.LU R25, [R1+0x64] ;  /* 0x0000640001197983 */ /* 0x002f220000300800 */
[----:B0-----:R-:W-:-:S05]  /*17d60*/  LEA.HI.X.SX32 R4, R0, R9, 0x1, P0 ;  /* 0x0000000900047211 */ /* 0x001fca00000f0eff */
[----:B------:R0:W-:Y:S01]  /*17d70*/  STL [R1+0xb1c], R4 ;  /* 0x000b1c0401007387 */ /* 0x0001e20000100800 */
[----:B------:R-:W-:-:S05]  /*17d80*/  LEA R0, P0, R15, R27, 0x1 ;  /* 0x0000001b0f007211 */ /* 0x000fca00078008ff */
[----:B------:R1:W-:Y:S04]  /*17d90*/  STL [R1+0xb58], R0 ;  /* 0x000b580001007387 */ /* 0x0003e80000100800 */
[----:B------:R-:W-:Y:S04]  /*17da0*/  STL [R1+0xb24], R21 ;  /* 0x000b241501007387 */ /* 0x000fe80000100800 */
[----:B------:R-:W4:Y:S01]  /*17db0*/  LDL.LU R24, [R1+0x60] ;  /* 0x0000600001187983 */ /* 0x000f220000300800 */
[----:B0-----:R-:W-:Y:S02]  /*17dc0*/  LEA R4, P4, R14, R27, 0x1 ;  /* 0x0000001b0e047211 */ /* 0x001fe400078808ff */
[----:B-1----:R-:W-:-:S03]  /*17dd0*/  LEA.HI.X.SX32 R0, R20, R9, 0x1, P6 ;  /* 0x0000000914007211 */ /* 0x002fc600030f0eff */
[----:B------:R-:W-:Y:S04]  /*17de0*/  STL [R1+0xb60], R4 ;  /* 0x000b600401007387 */ /* 0x000fe80000100800 */
[----:B------:R0:W-:Y:S01]  /*17df0*/  STL [R1+0xb2c], R0 ;  /* 0x000b2c0001007387 */ /* 0x0001e20000100800 */
[----:B------:R-:W-:-:S05]  /*17e00*/  LEA R20, P6, R13, R27, 0x1 ;  /* 0x0000001b0d147211 */ /* 0x000fca00078c08ff */
[----:B------:R-:W-:Y:S04]  /*17e10*/  STL [R1+0xb68], R20 ;  /* 0x000b681401007387 */ /* 0x000fe80000100800 */
[----:B------:R-:W4:Y:S01]  /*17e20*/  LDL.LU R23, [R1+0x5c] ;  /* 0x00005c0001177983 */ /* 0x000f220000300800 */
[----:B0-----:R-:W-:-:S05]  /*17e30*/  LEA.HI.X.SX32 R0, R19, R9, 0x1, P5 ;  /* 0x0000000913007211 */ /* 0x001fca00028f0eff */
[----:B------:R0:W-:Y:S01]  /*17e40*/  STL [R1+0xb34], R0 ;  /* 0x000b340001007387 */ /* 0x0001e20000100800 */
[----:B------:R-:W-:Y:S02]  /*17e50*/  LEA R4, P5, R8, R27, 0x1 ;  /* 0x0000001b08047211 */ /* 0x000fe400078a08ff */
[----:B0-----:R-:W-:-:S03]  /*17e60*/  LEA.HI.X.SX32 R0, R18, R9, 0x1, P3 ;  /* 0x0000000912007211 */ /* 0x001fc600018f0eff */
[----:B------:R-:W-:Y:S04]  /*17e70*/  STL [R1+0xb70], R4 ;  /* 0x000b700401007387 */ /* 0x000fe80000100800 */
[----:B------:R0:W-:Y:S04]  /*17e80*/  STL [R1+0xb3c], R0 ;  /* 0x000b3c0001007387 */ /* 0x0001e80000100800 */
[----:B0-----:R-:W4:Y:S01]  /*17e90*/  LDL.LU R0, [R1+0x54] ;  /* 0x0000540001007983 */ /* 0x001f220000300800 */
[----:B------:R-:W-:Y:S02]  /*17ea0*/  LEA R18, P3, R12, R27, 0x1 ;  /* 0x0000001b0c127211 */ /* 0x000fe400078608ff */
[----:B------:R-:W-:-:S03]  /*17eb0*/  LEA.HI.X.SX32 R4, R17, R9, 0x1, P2 ;  /* 0x0000000911047211 */ /* 0x000fc600010f0eff */
[----:B------:R-:W-:Y:S04]  /*17ec0*/  STL [R1+0xb78], R18 ;  /* 0x000b781201007387 */ /* 0x000fe80000100800 */
[----:B------:R0:W-:Y:S01]  /*17ed0*/  STL [R1+0xb44], R4 ;  /* 0x000b440401007387 */ /* 0x0001e20000100800 */
[----:B------:R-:W-:Y:S02]  /*17ee0*/  LEA.HI.X.SX32 R16, R16, R9, 0x1, P1 ;  /* 0x0000000910107211 */ /* 0x000fe400008f0eff */
[----:B------:R-:W-:-:S05]  /*17ef0*/  LEA R17, P2, R11, R27, 0x1 ;  /* 0x0000001b0b117211 */ /* 0x000fca00078408ff */
[----:B------:R-:W-:Y:S04]  /*17f00*/  STL [R1+0xb80], R17 ;  /* 0x000b801101007387 */ /* 0x000fe80000100800 */
[----:B------:R-:W4:Y:S04]  /*17f10*/  LDL.LU R21, [R1+0x50] ;  /* 0x0000500001157983 */ /* 0x000f280000300800 */
[----:B------:R1:W-:Y:S01]  /*17f20*/  STL [R1+0xb4c], R16 ;  /* 0x000b4c1001007387 */ /* 0x0003e20000100800 */
[----:B0-----:R-:W-:Y:S02]  /*17f30*/  LEA R4, P1, R29, R27, 0x1 ;  /* 0x0000001b1d047211 */ /* 0x001fe400078208ff */
[----:B-1----:R-:W-:-:S03]  /*17f40*/  LEA.HI.X.SX32 R16, R15, R9, 0x1, P0 ;  /* 0x000000090f107211 */ /* 0x002fc600000f0eff */
[----:B------:R0:W-:Y:S04]  /*17f50*/  STL [R1+0xb88], R4 ;  /* 0x000b880401007387 */ /* 0x0001e80000100800 */
[----:B------:R-:W-:Y:S04]  /*17f60*/  STL [R1+0xb54], R16 ;  /* 0x000b541001007387 */ /* 0x000fe80000100800 */
[----:B------:R-:W4:Y:S01]  /*17f70*/  LDL.LU R20, [R1+0x4c] ;  /* 0x00004c0001147983 */ /* 0x000f220000300800 */
[----:B0-----:R-:W-:Y:S02]  /*17f80*/  LEA.HI.X.SX32 R4, R14, R9, 0x1, P4 ;  /* 0x000000090e047211 */ /* 0x001fe400020f0eff */
[----:B------:R-:W-:-:S05]  /*17f90*/  LEA R15, P0, R10, R27, 0x1 ;  /* 0x0000001b0a0f7211 */ /* 0x000fca00078008ff */
[----:B------:R-:W-:Y:S01]  /*17fa0*/  STL [R1+0xb90], R15 ;  /* 0x000b900f01007387 */ /* 0x000fe20000100800 */
[----:B------:R-:W-:-:S03]  /*17fb0*/  LEA.HI.X.SX32 R13, R13, R9, 0x1, P6 ;  /* 0x000000090d0d7211 */ /* 0x000fc600030f0eff */
[----:B------:R3:W-:Y:S01]  /*17fc0*/  STL [R1+0xb5c], R4 ;  /* 0x000b5c0401007387 */ /* 0x0007e20000100800 */
[----:B------:R-:W-:Y:S02]  /*17fd0*/  LEA.HI.X.SX32 R8, R8, R9, 0x1, P5 ;  /* 0x0000000908087211 */ /* 0x000fe400028f0eff */
[----:B--2---:R-:W-:-:S05]  /*17fe0*/  LEA R14, P4, R5, R27, 0x1 ;  /* 0x0000001b050e7211 */ /* 0x004fca00078808ff */
[----:B------:R-:W-:Y:S04]  /*17ff0*/  STL [R1+0xb98], R14 ;  /* 0x000b980e01007387 */ /* 0x000fe80000100800 */
[----:B------:R-:W2:Y:S04]  /*18000*/  LDL.LU R19, [R1+0x44] ;  /* 0x0000440001137983 */ /* 0x000ea80000300800 */
[----:B------:R-:W-:Y:S01]  /*18010*/  STL [R1+0xb64], R13 ;  /* 0x000b640d01007387 */ /* 0x000fe20000100800 */
[----:B---3--:R-:W-:-:S05]  /*18020*/  LEA R4, P6, R7, R27, 0x1 ;  /* 0x0000001b07047211 */ /* 0x008fca00078c08ff */
[----:B------:R4:W-:Y:S04]  /*18030*/  STL [R1+0xba0], R4 ;  /* 0x000ba00401007387 */ /* 0x0009e80000100800 */
[----:B------:R-:W3:Y:S04]  /*18040*/  LDL.LU R18, [R1+0x38] ;  /* 0x0000380001127983 */ /* 0x000ee80000300800 */
[----:B------:R0:W-:Y:S01]  /*18050*/  STL [R1+0xb6c], R8 ;  /* 0x000b6c0801007387 */ /* 0x0001e20000100800 */
[----:B----4-:R-:W-:-:S03]  /*18060*/  LEA R4, P5, R28, R27, 0x1 ;  /* 0x0000001b1c047211 */ /* 0x010fc600078a08ff */
[----:B------:R-:W4:Y:S04]  /*18070*/  LDL.LU R17, [R1+0x34] ;  /* 0x0000340001117983 */ /* 0x000f280000300800 */
[----:B------:R1:W-:Y:S01]  /*18080*/  STL [R1+0xba8], R4 ;  /* 0x000ba80401007387 */ /* 0x0003e20000100800 */
[----:B0-----:R-:W-:-:S03]  /*18090*/  LEA.HI.X.SX32 R8, R12, R9, 0x1, P3 ;  /* 0x000000090c087211 */ /* 0x001fc600018f0eff */
[----:B------:R-:W4:Y:S04]  /*180a0*/  LDL.LU R16, [R1+0x30] ;  /* 0x0000300001107983 */ /* 0x000f280000300800 */
[----:B------:R0:W-:Y:S04]  /*180b0*/  STL [R1+0xb74], R8 ;  /* 0x000b740801007387 */ /* 0x0001e80000100800 */
[----:B------:R-:W4:Y:S01]  /*180c0*/  LDL.LU R15, [R1+0x2c] ;  /* 0x00002c00010f7983 */ /* 0x000f220000300800 */
[----:B-1----:R-:W-:Y:S02]  /*180d0*/  LEA R4, P3, R25, R27, 0x1 ;  /* 0x0000001b19047211 */ /* 0x002fe400078608ff */
[----:B0-----:R-:W-:-:S03]  /*180e0*/  LEA.HI.X.SX32 R8, R11, R9, 0x1, P2 ;  /* 0x000000090b087211 */ /* 0x001fc600010f0eff */
[----:B------:R0:W-:Y:S04]  /*180f0*/  STL [R1+0xbb0], R4 ;  /* 0x000bb00401007387 */ /* 0x0001e80000100800 */
[----:B------:R-:W4:Y:S04]  /*18100*/  LDL.LU R14, [R1+0x28] ;  /* 0x00002800010e7983 */ /* 0x000f280000300800 */
[----:B------:R1:W-:Y:S04]  /*18110*/  STL [R1+0xb7c], R8 ;  /* 0x000b7c0801007387 */ /* 0x0003e80000100800 */
[----:B------:R-:W4:Y:S01]  /*18120*/  LDL.LU R13, [R1+0x24] ;  /* 0x00002400010d7983 */ /* 0x000f220000300800 */
[----:B------:R-:W-:-:S02]  /*18130*/  LEA.HI.X.SX32 R11, R29, R9, 0x1, P1 ;  /* 0x000000091d0b7211 */ /* 0x000fc400008f0eff */
[----:B0-----:R-:W-:-:S05]  /*18140*/  LEA R4, P2, R24, R27, 0x1 ;  /* 0x0000001b18047211 */ /* 0x001fca00078408ff */
[----:B------:R0:W-:Y:S04]  /*18150*/  STL [R1+0xbb8], R4 ;  /* 0x000bb80401007387 */ /* 0x0001e80000100800 */
[----:B-1----:R-:W4:Y:S04]  /*18160*/  LDL.LU R8, [R1+0x20] ;  /* 0x0000200001087983 */ /* 0x002f280000300800 */
[----:B------:R1:W-:Y:S04]  /*18170*/  STL [R1+0xb84], R11 ;  /* 0x000b840b01007387 */ /* 0x0003e80000100800 */
[----:B------:R-:W4:Y:S01]  /*18180*/  LDL.LU R29, [R1+0x1c] ;  /* 0x00001c00011d7983 */ /* 0x000f220000300800 */
[----:B0-----:R-:W-:-:S02]  /*18190*/  LEA R4, P1, R23, R27, 0x1 ;  /* 0x0000001b17047211 */ /* 0x001fc400078208ff */
[----:B-1----:R-:W-:-:S03]  /*181a0*/  LEA.HI.X.SX32 R11, R10, R9, 0x1, P0 ;  /* 0x000000090a0b7211 */ /* 0x002fc600000f0eff */
[----:B------:R-:W-:Y:S04]  /*181b0*/  STL [R1+0xbc0], R4 ;  /* 0x000bc00401007387 */ /* 0x000fe80000100800 */
[----:B------:R-:W4:Y:S04]  /*181c0*/  LDL.LU R10, [R1+0x18] ;  /* 0x00001800010a7983 */ /* 0x000f280000300800 */
[----:B------:R0:W-:Y:S01]  /*181d0*/  STL [R1+0xb8c], R11 ;  /* 0x000b8c0b01007387 */ /* 0x0001e20000100800 */
[----:B------:R-:W-:-:S03]  /*181e0*/  LEA.HI.X.SX32 R12, R5, R9, 0x1, P4 ;  /* 0x00000009050c7211 */ /* 0x000fc600020f0eff */
[----:B0-----:R-:W4:Y:S01]  /*181f0*/  LDL.LU R11, [R1+0x14] ;  /* 0x00001400010b7983 */ /* 0x001f220000300800 */
[----:B------:R-:W-:-:S05]  /*18200*/  LEA R4, P0, R0, R27, 0x1 ;  /* 0x0000001b00047211 */ /* 0x000fca00078008ff */
        /* <DEDUP_REMOVED lines=8> */
[----:B------:R0:W-:Y:S04]  /*18290*/  STL [R1+0xb9c], R26 ;  /* 0x000b9c1a01007387 */ /* 0x0001e80000100800 */
[----:B0-----:R-:W4:Y:S01]  /*182a0*/  LDL.LU R26, [R1+0x4] ;  /* 0x00000400011a7983 */ /* 0x001f220000300800 */
[----:B------:R-:W-:-:S05]  /*182b0*/  LEA R4, P6, R20, R27, 0x1 ;  /* 0x0000001b14047211 */ /* 0x000fca00078c08ff */
[----:B------:R0:W-:Y:S04]  /*182c0*/  STL [R1+0xbd8], R4 ;  /* 0x000bd80401007387 */ /* 0x0001e80000100800 */
[----:B0-----:R-:W4:Y:S01]  /*182d0*/  LDL.LU R4, [R1] ;  /* 0x0000000001047983 */ /* 0x001f220000300800 */
[-C--:B------:R-:W-:Y:S02]  /*182e0*/  LEA.HI.X.SX32 R28, R28, R9.reuse, 0x1, P5 ;  /* 0x000000091c1c7211 */ /* 0x080fe400028f0eff */
[----:B------:R-:W-:-:S03]  /*182f0*/  LEA.HI.X.SX32 R25, R25, R9, 0x1, P3 ;  /* 0x0000000919197211 */ /* 0x000fc600018f0eff */
[----:B------:R2:W-:Y:S01]  /*18300*/  STL [R1+0xba4], R28 ;  /* 0x000ba41c01007387 */ /* 0x0005e20000100800 */
[-C--:B------:R-:W-:Y:S02]  /*18310*/  LEA.HI.X.SX32 R24, R24, R9.reuse, 0x1, P2 ;  /* 0x0000000918187211 */ /* 0x080fe400010f0eff */
[-C--:B------:R-:W-:Y:S02]  /*18320*/  LEA.HI.X.SX32 R23, R23, R9.reuse, 0x1, P1 ;  /* 0x0000000917177211 */ /* 0x080fe400008f0eff */
[-C--:B------:R-:W-:Y:S02]  /*18330*/  LEA.HI.X.SX32 R0, R0, R9.reuse, 0x1, P0 ;  /* 0x0000000900007211 */ /* 0x080fe400000f0eff */
[-C--:B------:R-:W-:Y:S02]  /*18340*/  LEA.HI.X.SX32 R21, R21, R9.reuse, 0x1, P4 ;  /* 0x0000000915157211 */ /* 0x080fe400020f0eff */
[----:B------:R-:W-:Y:S02]  /*18350*/  LEA.HI.X.SX32 R20, R20, R9, 0x1, P6 ;  /* 0x0000000914147211 */ /* 0x000fe400030f0eff */
[----:B--2---:R-:W-:-:S05]  /*18360*/  LEA R28, P5, R19, R27, 0x1 ;  /* 0x0000001b131c7211 */ /* 0x004fca00078a08ff */
[----:B------:R0:W-:Y:S04]  /*18370*/  STL [R1+0xbe0], R28 ;  /* 0x000be01c01007387 */ /* 0x0001e80000100800 */
[----:B0-----:R-:W2:Y:S04]  /*18380*/  LDL.LU R28, [R1+0xdf8] ;  /* 0x000df800011c7983 */ /* 0x001ea80000300800 */
[----:B------:R3:W-:Y:S02]  /*18390*/  STL [R1+0xbac], R25 ;  /* 0x000bac1901007387 */ /* 0x0007e40000100800 */
[----:B---3--:R-:W-:-:S05]  /*183a0*/  LEA R25, P3, R18, R27, 0x1 ;  /* 0x0000001b12197211 */ /* 0x008fca00078608ff */
[----:B------:R0:W-:Y:S04]  /*183b0*/  STL [R1+0xbe8], R25 ;  /* 0x000be81901007387 */ /* 0x0001e80000100800 */
[----:B0-----:R-:W3:Y:S04]  /*183c0*/  LDL.LU R25, [R1+0xdf4] ;  /* 0x000df40001197983 */ /* 0x001ee80000300800 */
[----:B------:R4:W-:Y:S02]  /*183d0*/  STL [R1+0xbb4], R24 ;  /* 0x000bb41801007387 */ /* 0x0009e40000100800 */
[----:B----4-:R-:W-:-:S05]  /*183e0*/  LEA R24, P2, R17, R27, 0x1 ;  /* 0x0000001b11187211 */ /* 0x010fca00078408ff */
[----:B------:R0:W-:Y:S04]  /*183f0*/  STL [R1+0xbf0], R24 ;  /* 0x000bf01801007387 */ /* 0x0001e80000100800 */
[----:B0-----:R-:W4:Y:S04]  /*18400*/  LDL.LU R24, [R1+0xdf0] ;  /* 0x000df00001187983 */ /* 0x001f280000300800 */
[----:B------:R0:W-:Y:S02]  /*18410*/  STL [R1+0xbbc], R23 ;  /* 0x000bbc1701007387 */ /* 0x0001e40000100800 */
[----:B0-----:R-:W-:-:S05]  /*18420*/  LEA R23, P1, R16, R27, 0x1 ;  /* 0x0000001b10177211 */ /* 0x001fca00078208ff */
[----:B------:R0:W-:Y:S04]  /*18430*/  STL [R1+0xbf8], R23 ;  /* 0x000bf81701007387 */ /* 0x0001e80000100800 */
[----:B0-----:R-:W2:Y:S04]  /*18440*/  LDL.LU R23, [R1+0xdec] ;  /* 0x000dec0001177983 */ /* 0x001ea80000300800 */
[----:B------:R0:W-:Y:S02]  /*18450*/  STL [R1+0xbc4], R0 ;  /* 0x000bc40001007387 */ /* 0x0001e40000100800 */
[----:B0-----:R-:W-:-:S05]  /*18460*/  LEA R0, P0, R15, R27, 0x1 ;  /* 0x0000001b0f007211 */ /* 0x001fca00078008ff */
[----:B------:R0:W-:Y:S04]  /*18470*/  STL [R1+0xc00], R0 ;  /* 0x000c000001007387 */ /* 0x0001e80000100800 */
[----:B0-----:R-:W2:Y:S04]  /*18480*/  LDL.LU R0, [R1+0xde8] ;  /* 0x000de80001007983 */ /* 0x001ea80000300800 */
[----:B------:R0:W-:Y:S02]  /*18490*/  STL [R1+0xbcc], R21 ;  /* 0x000bcc1501007387 */ /* 0x0001e40000100800 */
[----:B0-----:R-:W-:-:S05]  /*184a0*/  LEA R21, P4, R14, R27, 0x1 ;  /* 0x0000001b0e157211 */ /* 0x001fca00078808ff */
[----:B------:R0:W-:Y:S01]  /*184b0*/  STL [R1+0xc08], R21 ;  /* 0x000c081501007387 */ /* 0x0001e20000100800 */
[----:B------:R-:W-:-:S03]  /*184c0*/  LEA.HI.X.SX32 R19, R19, R9, 0x1, P5 ;  /* 0x0000000913137211 */ /* 0x000fc600028f0eff */
        /* <DEDUP_REMOVED lines=43> */
[----:B------:R0:W-:Y:S04]  /*18780*/  STL [R1+0xc50], R8 ;  /* 0x000c500801007387 */ /* 0x0001e80000100800 */
[----:B0-----:R-:W2:Y:S04]  /*18790*/  LDL.LU R8, [R1+0xdc0] ;  /* 0x000dc00001087983 */ /* 0x001ea80000300800 */
[----:B------:R0:W-:Y:S02]  /*187a0*/  STL [R1+0xc1c], R29 ;  /* 0x000c1c1d01007387 */ /* 0x0001e40000100800 */
[----:B0-----:R-:W-:-:S05]  /*187b0*/  LEA R29, P3, R4, R27, 0x1 ;  /* 0x0000001b041d7211 */ /* 0x001fca00078608ff */
[----:B------:R0:W-:Y:S04]  /*187c0*/  STL [R1+0xc58], R29 ;  /* 0x000c581d01007387 */ /* 0x0001e80000100800 */
[----:B0-----:R-:W2:Y:S01]  /*187d0*/  LDL.LU R29, [R1+0xdbc] ;  /* 0x000dbc00011d7983 */ /* 0x001ea20000300800 */
[----:B------:R-:W-:-:S05]  /*187e0*/  LEA.HI.X.SX32 R10, R10, R9, 0x1, P2 ;  /* 0x000000090a0a7211 */ /* 0x000fca00010f0eff */
[----:B------:R2:W-:Y:S02]  /*187f0*/  STL [R1+0xc24], R10 ;  /* 0x000c240a01007387 */ /* 0x0005e40000100800 */
[----:B--2---:R-:W-:-:S05]  /*18800*/  LEA R10, P2, R29, R27, 0x1 ;  /* 0x0000001b1d0a7211 */ /* 0x004fca00078408ff */
        /* <DEDUP_REMOVED lines=22> */
[-C--:B------:R-:W-:Y:S02]  /*18970*/  LEA.HI.X.SX32 R26, R26, R9.reuse, 0x1, P5 ;  /* 0x000000091a1a7211 */ /* 0x080fe400028f0eff */
[----:B------:R-:W-:-:S03]  /*18980*/  LEA.HI.X.SX32 R4, R4, R9, 0x1, P3 ;  /* 0x0000000904047211 */ /* 0x000fc600018f0eff */
[----:B------:R2:W-:Y:S01]  /*18990*/  STL [R1+0xc4c], R26 ;  /* 0x000c4c1a01007387 */ /* 0x0005e20000100800 */
[----:B------:R-:W-:Y:S02]  /*189a0*/  IMAD R6, R6, c[0x0][0x190], RZ ;  /* 0x0000640006067a24 */ /* 0x000fe400078e02ff */
[----:B------:R-:W-:Y:S01]  /*189b0*/  IMAD R3, R3, c[0x0][0x190], RZ ;  /* 0x0000640003037a24 */ /* 0x000fe200078e02ff */
[----:B--2---:R-:W-:-:S05]  /*189c0*/  LEA R26, P5, R7, R27, 0x1 ;  /* 0x0000001b071a7211 */ /* 0x004fca00078a08ff */
[----:B------:R0:W-:Y:S04]  /*189d0*/  STL [R1+0xc88], R26 ;  /* 0x000c881a01007387 */ /* 0x0001e80000100800 */
[----:B------:R1:W-:Y:S01]  /*189e0*/  STL [R1+0xc54], R4 ;  /* 0x000c540401007387 */ /* 0x0003e20000100800 */
[----:B0-----:R-:W-:Y:S02]  /*189f0*/  LEA R26, P3, R8, R27, 0x1 ;  /* 0x0000001b081a7211 */ /* 0x001fe400078608ff */
[----:B-1----:R-:W-:-:S03]  /*18a00*/  LEA.HI.X.SX32 R4, R29, R9, 0x1, P2 ;  /* 0x000000091d047211 */ /* 0x002fc600010f0eff */
[----:B------:R0:W-:Y:S01]  /*18a10*/  STL [R1+0xc90], R26 ;  /* 0x000c901a01007387 */ /* 0x0001e20000100800 */
[----:B------:R-:W-:-:S03]  /*18a20*/  LEA R29, P2, R13, R27, 0x1 ;  /* 0x0000001b0d1d7211 */ /* 0x000fc600078408ff */
[----:B------:R1:W-:Y:S01]  /*18a30*/  STL [R1+0xc5c], R4 ;  /* 0x000c5c0401007387 */ /* 0x0003e20000100800 */
[----:B0-----:R-:W-:-:S03]  /*18a40*/  LEA.HI.X.SX32 R26, R10, R9, 0x1, P1 ;  /* 0x000000090a1a7211 */ /* 0x001fc600008f0eff */
[----:B------:R-:W-:Y:S01]  /*18a50*/  STL [R1+0xcf8], R29 ;  /* 0x000cf81d01007387 */ /* 0x000fe20000100800 */
[----:B------:R-:W-:Y:S02]  /*18a60*/  LEA.HI.X.SX32 R10, R11, R9, 0x1, P0 ;  /* 0x000000090b0a7211 */ /* 0x000fe400000f0eff */
[-C--:B-1----:R-:W-:Y:S01]  /*18a70*/  LEA R4, P1, R6, R27.reuse, 0x1 ;  /* 0x0000001b06047211 */ /* 0x082fe200078208ff */
[----:B------:R-:W-:Y:S01]  /*18a80*/  STL [R1+0xc64], R26 ;  /* 0x000c641a01007387 */ /* 0x000fe20000100800 */
[----:B------:R-:W-:-:S03]  /*18a90*/  LEA R11, P0, R14, R27, 0x1 ;  /* 0x0000001b0e0b7211 */ /* 0x000fc600078008ff */
[----:B------:R0:W-:Y:S04]  /*18aa0*/  STL [R1+0xc98], R4 ;  /* 0x000c980401007387 */ /* 0x0001e80000100800 */
[----:B------:R1:W-:Y:S01]  /*18ab0*/  STL [R1+0xc6c], R10 ;  /* 0x000c6c0a01007387 */ /* 0x0003e20000100800 */
[----:B0-----:R-:W-:-:S03]  /*18ac0*/  LEA.HI.X.SX32 R4, R5, R9, 0x1, P4 ;  /* 0x0000000905047211 */ /* 0x001fc600020f0eff */
[----:B------:R-:W-:Y:S01]  /*18ad0*/  STL [R1+0xca0], R11 ;  /* 0x000ca00b01007387 */ /* 0x000fe20000100800 */
[----:B------:R-:W-:Y:S02]  /*18ae0*/  LEA.HI.X.SX32 R5, R12, R9, 0x1, P6 ;  /* 0x000000090c057211 */ /* 0x000fe400030f0eff */
[----:B-1----:R-:W-:Y:S01]  /*18af0*/  LEA R10, P4, R15, R27, 0x1 ;  /* 0x0000001b0f0a7211 */ /* 0x002fe200078808ff */
[----:B------:R0:W-:Y:S01]  /*18b00*/  STL [R1+0xc74], R4 ;  /* 0x000c740401007387 */ /* 0x0001e20000100800 */
[----:B------:R-:W-:-:S03]  /*18b10*/  LEA.HI.X.SX32 R7, R7, R9, 0x1, P5 ;  /* 0x0000000907077211 */ /* 0x000fc600028f0eff */
[----:B------:R-:W-:Y:S04]  /*18b20*/  STL [R1+0xca8], R10 ;  /* 0x000ca80a01007387 */ /* 0x000fe80000100800 */
[----:B------:R1:W-:Y:S01]  /*18b30*/  STL [R1+0xc7c], R5 ;  /* 0x000c7c0501007387 */ /* 0x0003e20000100800 */
[----:B0-----:R-:W-:-:S05]  /*18b40*/  LEA R4, P6, R16, R27, 0x1 ;  /* 0x0000001b10047211 */ /* 0x001fca00078c08ff */
[----:B------:R0:W-:Y:S01]  /*18b50*/  STL [R1+0xcb0], R4 ;  /* 0x000cb00401007387 */ /* 0x0001e20000100800 */
[----:B-1----:R-:W-:-:S03]  /*18b60*/  LEA R5, P5, R17, R27, 0x1 ;  /* 0x0000001b11057211 */ /* 0x002fc600078a08ff */
[----:B------:R1:W-:Y:S04]  /*18b70*/  STL [R1+0xc84], R7 ;  /* 0x000c840701007387 */ /* 0x0003e80000100800 */
[----:B------:R2:W-:Y:S01]  /*18b80*/  STL [R1+0xcb8], R5 ;  /* 0x000cb80501007387 */ /* 0x0005e20000100800 */
[----:B0-----:R-:W-:Y:S02]  /*18b90*/  LEA.HI.X.SX32 R4, R8, R9, 0x1, P3 ;  /* 0x0000000908047211 */ /* 0x001fe400018f0eff */
[----:B-1----:R-:W-:-:S03]  /*18ba0*/  LEA R7, P3, R18, R27, 0x1 ;  /* 0x0000001b12077211 */ /* 0x002fc600078608ff */
[----:B------:R0:W-:Y:S01]  /*18bb0*/  STL [R1+0xc8c], R4 ;  /* 0x000c8c0401007387 */ /* 0x0001e20000100800 */
[----:B--2---:R-:W-:-:S03]  /*18bc0*/  LEA.HI.X.SX32 R5, R13, R9, 0x1, P2 ;  /* 0x000000090d057211 */ /* 0x004fc600010f0eff */
[----:B------:R-:W-:Y:S01]  /*18bd0*/  STL [R1+0xcc0], R7 ;  /* 0x000cc00701007387 */ /* 0x000fe20000100800 */
[----:B------:R-:W-:-:S03]  /*18be0*/  LEA.HI.X.SX32 R6, R6, R9, 0x1, P1 ;  /* 0x0000000906067211 */ /* 0x000fc600008f0eff */
        /* <DEDUP_REMOVED lines=10> */
[----:B------:R1:W-:Y:S04]  /*18c90*/  STL [R1+0xcd8], R6 ;  /* 0x000cd80601007387 */ /* 0x0003e80000100800 */
[----:B------:R2:W-:Y:S01]  /*18ca0*/  STL [R1+0xca4], R5 ;  /* 0x000ca40501007387 */ /* 0x0005e20000100800 */
[----:B0-----:R-:W-:Y:S02]  /*18cb0*/  LEA R4, P4, R0, R27, 0x1 ;  /* 0x0000001b00047211 */ /* 0x001fe400078808ff */
[----:B-1----:R-:W-:-:S03]  /*18cc0*/  LEA.HI.X.SX32 R6, R16, R9, 0x1, P6 ;  /* 0x0000000910067211 */ /* 0x002fc600030f0eff */
[----:B------:R0:W-:Y:S01]  /*18cd0*/  STL [R1+0xcdc], R4 ;  /* 0x000cdc0401007387 */ /* 0x0001e20000100800 */
[----:B--2---:R-:W-:-:S03]  /*18ce0*/  LEA R5, P6, R23, R27, 0x1 ;  /* 0x0000001b17057211 */ /* 0x004fc600078c08ff */
[----:B------:R4:W-:Y:S04]  /*18cf0*/  STL [R1+0xcac], R6 ;  /* 0x000cac0601007387 */ /* 0x0009e80000100800 */
[----:B------:R1:W-:Y:S01]  /*18d00*/  STL [R1+0xce0], R5 ;  /* 0x000ce00501007387 */ /* 0x0003e20000100800 */
[----:B0-----:R-:W-:Y:S02]  /*18d10*/  LEA.HI.X.SX32 R4, R17, R9, 0x1, P5 ;  /* 0x0000000911047211 */ /* 0x001fe400028f0eff */
[----:B----4-:R-:W-:-:S03]  /*18d20*/  LEA R6, P5, R24, R27, 0x1 ;  /* 0x0000001b18067211 */ /* 0x010fc600078a08ff */
[----:B------:R3:W-:Y:S01]  /*18d30*/  STL [R1+0xcb4], R4 ;  /* 0x000cb40401007387 */ /* 0x0007e20000100800 */
[----:B-1----:R-:W-:-:S03]  /*18d40*/  LEA.HI.X.SX32 R5, R18, R9, 0x1, P3 ;  /* 0x0000000912057211 */ /* 0x002fc600018f0eff */
[----:B------:R0:W-:Y:S04]  /*18d50*/  STL [R1+0xce4], R6 ;  /* 0x000ce40601007387 */ /* 0x0001e80000100800 */
[----:B------:R1:W-:Y:S01]  /*18d60*/  STL [R1+0xcbc], R5 ;  /* 0x000cbc0501007387 */ /* 0x0003e20000100800 */
[----:B---3--:R-:W-:Y:S02]  /*18d70*/  LEA R4, P3, R25, R27, 0x1 ;  /* 0x0000001b19047211 */ /* 0x008fe400078608ff */
[----:B0-----:R-:W-:-:S03]  /*18d80*/  LEA.HI.X.SX32 R6, R19, R9, 0x1, P2 ;  /* 0x0000000913067211 */ /* 0x001fc600010f0eff */
        /* <DEDUP_REMOVED lines=11> */
[-C--:B-1----:R-:W-:Y:S02]  /*18e40*/  LEA.HI.X.SX32 R6, R0, R9.reuse, 0x1, P4 ;  /* 0x0000000900067211 */ /* 0x082fe400020f0eff */
[----:B------:R-:W3:Y:S01]  /*18e50*/  LDL.LU R0, [R1+0xda4] ;  /* 0x000da40001007983 */ /* 0x000ee20000300800 */
[----:B--2---:R-:W-:-:S03]  /*18e60*/  LEA.HI.X.SX32 R5, R23, R9, 0x1, P6 ;  /* 0x0000000917057211 */ /* 0x004fc600030f0eff */
[----:B------:R0:W-:Y:S04]  /*18e70*/  STL [R1+0x518], R4 ;  /* 0x0005180401007387 */ /* 0x0001e80000100800 */
[----:B------:R-:W-:Y:S04]  /*18e80*/  STL [R1+0x500], R6 ;  /* 0x0005000601007387 */ /* 0x000fe80000100800 */
[----:B------:R-:W2:Y:S01]  /*18e90*/  LDL.LU R27, [R1+0x418] ;  /* 0x00041800011b7983 */ /* 0x000ea20000300800 */
[----:B0-----:R-:W-:-:S03]  /*18ea0*/  LEA.HI.X.SX32 R4, R24, R9, 0x1, P5 ;  /* 0x0000000918047211 */ /* 0x001fc600028f0eff */
[----:B------:R0:W-:Y:S04]  /*18eb0*/  STL [R1+0x504], R5 ;  /* 0x0005040501007387 */ /* 0x0001e80000100800 */
[----:B------:R-:W4:Y:S04]  /*18ec0*/  LDL.LU R21, [R1+0x454] ;  /* 0x0004540001157983 */ /* 0x000f280000300800 */
[----:B------:R1:W-:Y:S01]  /*18ed0*/  STL [R1+0x508], R4 ;  /* 0x0005080401007387 */ /* 0x0003e20000100800 */
[----:B0-----:R-:W-:-:S03]  /*18ee0*/  LEA.HI.X.SX32 R5, R25, R9, 0x1, P3 ;  /* 0x0000000919057211 */ /* 0x001fc600018f0eff */
[----:B------:R-:W3:Y:S04]  /*18ef0*/  LDL.LU R20, [R1+0x428] ;  /* 0x0004280001147983 */ /* 0x000ee80000300800 */
[----:B------:R-:W3:Y:S01]  /*18f00*/  LDL.LU R19, [R1+0x430] ;  /* 0x0004300001137983 */ /* 0x000ee20000300800 */
[----:B-1----:R-:W-:-:S03]  /*18f10*/  LEA.HI.X.SX32 R4, R28, R9, 0x1, P2 ;  /* 0x000000091c047211 */ /* 0x002fc600010f0eff */
[----:B------:R-:W-:Y:S04]  /*18f20*/  STL [R1+0x50c], R5 ;  /* 0x00050c0501007387 */ /* 0x000fe80000100800 */
[----:B------:R-:W3:Y:S04]  /*18f30*/  LDL.LU R18, [R1+0x438] ;  /* 0x0004380001127983 */ /* 0x000ee80000300800 */
[----:B------:R-:W3:Y:S04]  /*18f40*/  LDL.LU R17, [R1+0x440] ;  /* 0x0004400001117983 */ /* 0x000ee80000300800 */
[----:B------:R0:W-:Y:S04]  /*18f50*/  STL [R1+0x510], R4 ;  /* 0x0005100401007387 */ /* 0x0001e80000100800 */
[----:B------:R-:W3:Y:S01]  /*18f60*/  LDL.LU R16, [R1+0x448] ;  /* 0x0004480001107983 */ /* 0x000ee20000300800 */
[----:B0-----:R-:W-:-:S05]  /*18f70*/  LEA.HI.X.SX32 R4, R22, R9, 0x1, P1 ;  /* 0x0000000916047211 */ /* 0x001fca00008f0eff */
[----:B------:R0:W-:Y:S01]  /*18f80*/  STL [R1+0x514], R4 ;  /* 0x0005140401007387 */ /* 0x0001e20000100800 */
[----:B------:R-:W-:-:S03]  /*18f90*/  LEA.HI.X.SX32 R3, R3, R9, 0x1, P0 ;  /* 0x0000000903037211 */ /* 0x000fc600000f0eff */
[----:B------:R-:W3:Y:S04]  /*18fa0*/  LDL.LU R15, [R1+0x450] ;  /* 0x00045000010f7983 */ /* 0x000ee80000300800 */
[----:B0-----:R-:W0:Y:S04]  /*18fb0*/  S2R R4, SR_TID.X ;  /* 0x0000000000047919 */ /* 0x001e280000002100 */
[----:B------:R1:W-:Y:S04]  /*18fc0*/  STL [R1+0x3fc], R3 ;  /* 0x0003fc0301007387 */ /* 0x0003e80000100800 */
[----:B------:R-:W3:Y:S04]  /*18fd0*/  LDL.LU R14, [R1+0x45c] ;  /* 0x00045c00010e7983 */ /* 0x000ee80000300800 */
[----:B------:R-:W3:Y:S04]  /*18fe0*/  LDL.LU R6, [R1+0x464] ;  /* 0x0004640001067983 */ /* 0x000ee80000300800 */
[----:B------:R-:W3:Y:S04]  /*18ff0*/  LDL.LU R13, [R1+0x460] ;  /* 0x00046000010d7983 */ /* 0x000ee80000300800 */
[----:B------:R-:W3:Y:S01]  /*19000*/  LDL.LU R7, [R1+0x468] ;  /* 0x0004680001077983 */ /* 0x000ee20000300800 */
[----:B0-----:R-:W-:-:S03]  /*19010*/  SHF.R.U32.HI R25, RZ, 0x6, R4 ;  /* 0x00000006ff197819 */ /* 0x001fc60000011604 */
[----:B------:R-:W3:Y:S01]  /*19020*/  LDL.LU R8, [R1+0x48c] ;  /* 0x00048c0001087983 */ /* 0x000ee20000300800 */
[----:B------:R-:W-:Y:S01]  /*19030*/  SGXT.U32 R25, R25, 0x2 ;  /* 0x000000021919781a */ /* 0x000fe20000000000 */
[----:B------:R-:W-:Y:S02]  /*19040*/  IMAD.MOV R29, RZ, RZ, -c[0x0][0x188] ;  /* 0x80006200ff1d7624 */ /* 0x000fe400078e02ff */
[----:B------:R-:W3:Y:S01]  /*19050*/  LDL.LU R12, [R1+0x494] ;  /* 0x00049400010c7983 */ /* 0x000ee20000300800 */
[C---:B------:R-:W-:Y:S02]  /*19060*/  LOP3.LUT R23, R25.reuse, 0x7c, RZ, 0xfc, !PT ;  /* 0x0000007c19177812 */ /* 0x040fe400078efcff */
[----:B------:R-:W-:Y:S01]  /*19070*/  LOP3.LUT R24, R25, 0x7c, RZ, 0xfc, !PT ;  /* 0x0000007c19187812 */ /* 0x000fe200078efcff */
[----:B------:R-:W3:Y:S02]  /*19080*/  LDL.LU R10, [R1+0x49c] ;  /* 0x00049c00010a7983 */ /* 0x000ee40000300800 */
[----:B------:R-:W-:-:S02]  /*19090*/  IMAD R23, R23, c[0x0][0x188], RZ ;  /* 0x0000620017177a24 */ /* 0x000fc400078e02ff */
[----:B------:R-:W-:Y:S02]  /*190a0*/  IMAD R24, R24, c[0x0][0x188], RZ ;  /* 0x0000620018187a24 */ /* 0x000fe400078e02ff */
[C---:B------:R-:W-:Y:S02]  /*190b0*/  IMAD R23, R29.reuse, 0x4, R23 ;  /* 0x000000041d177824 */ /* 0x040fe400078e0217 */
[C---:B------:R-:W-:Y:S02]  /*190c0*/  IMAD R24, R29.reuse, 0x4, R24 ;  /* 0x000000041d187824 */ /* 0x040fe400078e0218 */
[----:B------:R-:W-:Y:S02]  /*190d0*/  IMAD R23, R29, 0x4, R23 ;  /* 0x000000041d177824 */ /* 0x000fe400078e0217 */
[----:B------:R-:W3:Y:S01]  /*190e0*/  LDL.LU R29, [R1+0x4a4] ;  /* 0x0004a400011d7983 */ /* 0x000ee20000300800 */
[C---:B------:R-:W-:Y:S01]  /*190f0*/  IMAD R11, R25.reuse, c[0x0][0x188], RZ ;  /* 0x00006200190b7a24 */ /* 0x040fe200078e02ff */
[----:B------:R-:W-:-:S02]  /*19100*/  LOP3.LUT R25, R25, 0x7c, RZ, 0xfc, !PT ;  /* 0x0000007c19197812 */ /* 0x000fc400078efcff */
[----:B-1----:R-:W-:-:S03]  /*19110*/  LEA R3, P0, R2, c[0x0][0x160], 0x1 ;  /* 0x0000580002037a11 */ /* 0x002fc600078008ff */
[----:B------:R-:W-:Y:S01]  /*19120*/  IMAD R25, R25, c[0x0][0x188], RZ ;  /* 0x0000620019197a24 */ /* 0x000fe200078e02ff */
[----:B------:R-:W-:Y:S02]  /*19130*/  LEA.HI.X.SX32 R2, R2, c[0x0][0x164], 0x1, P0 ;  /* 0x0000590002027a11 */ /* 0x000fe400000f0eff */
[-C--:B------:R-:W-:Y:S02]  /*19140*/  LEA R9, P2, R24, R3.reuse, 0x1 ;  /* 0x0000000318097211 */ /* 0x080fe400078408ff */
[-C--:B------:R-:W-:Y:S02]  /*19150*/  LEA R22, P0, R25, R3.reuse, 0x1 ;  /* 0x0000000319167211 */ /* 0x080fe400078008ff */
[----:B------:R-:W-:-:S03]  /*19160*/  LEA R28, P5, R23, R3, 0x1 ;  /* 0x00000003171c7211 */ /* 0x000fc600078a08ff */
[----:B------:R2:W-:Y:S04]  /*19170*/  STL [R1+0x404], R22 ;  /* 0x0004041601007387 */ /* 0x0005e80000100800 */
[----:B------:R4:W-:Y:S04]  /*19180*/  STL [R1+0x40c], R9 ;  /* 0x00040c0901007387 */ /* 0x0009e80000100800 */
[----:B------:R3:W-:Y:S01]  /*19190*/  STL [R1+0x414], R28 ;  /* 0x0004141c01007387 */ /* 0x0007e20000100800 */
[----:B------:R-:W-:Y:S01]  /*191a0*/  LEA.HI.X.SX32 R24, R24, R2, 0x1, P2 ;  /* 0x0000000218187211 */ /* 0x000fe200010f0eff */
[----:B------:R-:W-:Y:S01]  /*191b0*/  IMAD.MOV R26, RZ, RZ, -c[0x0][0x188] ;  /* 0x80006200ff1a7624 */ /* 0x000fe200078e02ff */
[----:B--2---:R-:W-:-:S02]  /*191c0*/  LEA R22, P4, R27, R3, 0x1 ;  /* 0x000000031b167211 */ /* 0x004fc400078808ff */
[----:B----4-:R-:W-:-:S03]  /*191d0*/  LEA R9, P3, R21, R3, 0x1 ;  /* 0x0000000315097211 */ /* 0x010fc600078608ff */
[----:B------:R0:W-:Y:S04]  /*191e0*/  STL [R1+0x41c], R22 ;  /* 0x00041c1601007387 */ /* 0x0001e80000100800 */
[----:B------:R1:W-:Y:S01]  /*191f0*/  STL [R1+0x424], R9 ;  /* 0x0004240901007387 */ /* 0x0003e20000100800 */
[-C--:B---3--:R-:W-:Y:S02]  /*19200*/  LEA R28, P1, R20, R3.reuse, 0x1 ;  /* 0x00000003141c7211 */ /* 0x088fe400078208ff */
[----:B0-----:R-:W-:Y:S02]  /*19210*/  LEA.HI.X.SX32 R22, R25, R2, 0x1, P0 ;  /* 0x0000000219167211 */ /* 0x001fe400000f0eff */
[-C--:B-1----:R-:W-:Y:S01]  /*19220*/  LEA R9, P0, R19, R3.reuse, 0x1 ;  /* 0x0000000313097211 */ /* 0x082fe200078008ff */
[----:B------:R-:W-:Y:S04]  /*19230*/  STL [R1+0x42c], R28 ;  /* 0x00042c1c01007387 */ /* 0x000fe80000100800 */
[----:B------:R0:W-:Y:S04]  /*19240*/  STL [R1+0x400], R22 ;  /* 0x0004001601007387 */ /* 0x0001e80000100800 */
[----:B------:R1:W-:Y:S01]  /*19250*/  STL [R1+0x434], R9 ;  /* 0x0004340901007387 */ /* 0x0003e20000100800 */
[----:B0-----:R-:W-:-:S03]  /*19260*/  LEA R22, P2, R18, R3, 0x1 ;  /* 0x0000000312167211 */ /* 0x001fc600078408ff */
[----:B------:R-:W-:Y:S01]  /*19270*/  STL [R1+0x408], R24 ;  /* 0x0004081801007387 */ /* 0x000fe20000100800 */
[----:B-1----:R-:W-:-:S03]  /*19280*/  LEA.HI.X.SX32 R9, R23, R2, 0x1, P5 ;  /* 0x0000000217097211 */ /* 0x002fc600028f0eff */
[----:B------:R0:W-:Y:S01]  /*19290*/  STL [R1+0x43c], R22 ;  /* 0x00043c1601007387 */ /* 0x0001e20000100800 */
[----:B------:R-:W-:-:S03]  /*192a0*/  LEA R23, P5, R17, R3, 0x1 ;  /* 0x0000000311177211 */ /* 0x000fc600078a08ff */
[----:B------:R1:W-:Y:S01]  /*192b0*/  STL [R1+0x410], R9 ;  /* 0x0004100901007387 */ /* 0x0003e20000100800 */
[-C--:B------:R-:W-:Y:S02]  /*192c0*/  LEA.HI.X.SX32 R21, R21, R2.reuse, 0x1, P3 ;  /* 0x0000000215157211 */ /* 0x080fe400018f0eff */
[----:B0-----:R-:W-:Y:S01]  /*192d0*/  LEA.HI.X.SX32 R22, R27, R2, 0x1, P4 ;  /* 0x000000021b167211 */ /* 0x001fe200020f0eff */
[----:B------:R-:W-:Y:S01]  /*192e0*/  STL [R1+0x444], R23 ;  /* 0x0004441701007387 */ /* 0x000fe20000100800 */
[----:B-1----:R-:W-:-:S03]  /*192f0*/  LEA R9, P4, R16, R3, 0x1 ;  /* 0x0000000310097211 */ /* 0x002fc600078808ff */
[----:B------:R0:W-:Y:S04]  /*19300*/  STL [R1+0x418], R22 ;  /* 0x0004181601007387 */ /* 0x0001e80000100800 */
[----:B------:R1:W-:Y:S01]  /*19310*/  STL [R1+0x44c], R9 ;  /* 0x00044c0901007387 */ /* 0x0003e20000100800 */
[----:B0-----:R-:W-:-:S03]  /*19320*/  LEA R22, P3, R15, R3, 0x1 ;  /* 0x000000030f167211 */ /* 0x001fc600078608ff */
[----:B------:R0:W-:Y:S01]  /*19330*/  STL [R1+0x420], R21 ;  /* 0x0004201501007387 */ /* 0x0001e20000100800 */
[----:B-1----:R-:W-:-:S03]  /*19340*/  LEA.HI.X.SX32 R9, R20, R2, 0x1, P1 ;  /* 0x0000000214097211 */ /* 0x002fc600008f0eff */
[----:B------:R-:W-:Y:S01]  /*19350*/  STL [R1+0x454], R22 ;  /* 0x0004541601007387 */ /* 0x000fe20000100800 */
[----:B------:R-:W-:-:S03]  /*19360*/  LEA.HI.X.SX32 R20, R19, R2, 0x1, P0 ;  /* 0x0000000213147211 */ /* 0x000fc600000f0eff */
[----:B------:R1:W-:Y:S01]  /*19370*/  STL [R1+0x428], R9 ;  /* 0x0004280901007387 */ /* 0x0003e20000100800 */
[----:B0-----:R-:W-:Y:S02]  /*19380*/  LEA R21, P1, R14, R3, 0x1 ;  /* 0x000000030e157211 */ /* 0x001fe400078208ff */
[----:B------:R-:W-:-:S03]  /*19390*/  LEA.HI.X.SX32 R19, R18, R2, 0x1, P2 ;  /* 0x0000000212137211 */ /* 0x000fc600010f0eff */
[----:B------:R-:W-:Y:S01]  /*193a0*/  STL [R1+0x470], R21 ;  /* 0x0004701501007387 */ /* 0x000fe20000100800 */
[----:B-1----:R-:W-:-:S03]  /*193b0*/  LEA R9, P0, R6, R3, 0x1 ;  /* 0x0000000306097211 */ /* 0x002fc600078008ff */
[----:B------:R-:W-:Y:S01]  /*193c0*/  STL [R1+0x430], R20 ;  /* 0x0004301401007387 */ /* 0x000fe20000100800 */
[----:B------:R-:W-:-:S03]  /*193d0*/  LEA R18, P2, R13, R3, 0x1 ;  /* 0x000000030d127211 */ /* 0x000fc600078408ff */
[----:B------:R0:W-:Y:S01]  /*193e0*/  STL [R1+0x478], R9 ;  /* 0x0004780901007387 */ /* 0x0001e20000100800 */
[----:B------:R-:W-:-:S03]  /*193f0*/  LEA.HI.X.SX32 R16, R16, R2, 0x1, P4 ;  /* 0x0000000210107211 */ /* 0x000fc600020f0eff */
[----:B------:R-:W-:Y:S01]  /*19400*/  STL [R1+0x438], R19 ;  /* 0x0004381301007387 */ /* 0x000fe20000100800 */
[----:B0-----:R-:W-:-:S03]  /*19410*/  LEA.HI.X.SX32 R9, R17, R2, 0x1, P5 ;  /* 0x0000000211097211 */ /* 0x001fc600028f0eff */
[----:B------:R-:W-:Y:S01]  /*19420*/  STL [R1+0x480], R18 ;  /* 0x0004801201007387 */ /* 0x000fe20000100800 */
[----:B------:R-:W-:-:S03]  /*19430*/  LEA R17, P5, R7, R3, 0x1 ;  /* 0x0000000307117211 */ /* 0x000fc600078a08ff */
[----:B------:R0:W-:Y:S01]  /*19440*/  STL [R1+0x440], R9 ;  /* 0x0004400901007387 */ /* 0x0001e20000100800 */
[----:B------:R-:W-:-:S03]  /*19450*/  LEA.HI.X.SX32 R15, R15, R2, 0x1, P3 ;  /* 0x000000020f0f7211 */ /* 0x000fc600018f0eff */
[----:B------:R-:W-:Y:S01]  /*19460*/  STL [R1+0x488], R17 ;  /* 0x0004881101007387 */ /* 0x000fe20000100800 */
[----:B0-----:R-:W-:-:S03]  /*19470*/  LEA R9, P4, R8, R3, 0x1 ;  /* 0x0000000308097211 */ /* 0x001fc600078808ff */
        /* <DEDUP_REMOVED lines=8> */
[----:B0-----:R-:W-:Y:S01]  /*19500*/  LEA R15, P1, R10, R3, 0x1 ;  /* 0x000000030a0f7211 */ /* 0x001fe200078208ff */
[----:B------:R-:W-:-:S04]  /*19510*/  IMAD R4, R26, 0x4, R0 ;  /* 0x000000041a047824 */ /* 0x000fc800078e0200 */
[----:B------:R-:W-:Y:S01]  /*19520*/  STL [R1+0x4a0], R15 ;  /* 0x0004a00f01007387 */ /* 0x000fe20000100800 */
[----:B-1----:R-:W-:-:S03]  /*19530*/  LEA R9, P0, R29, R3, 0x1 ;  /* 0x000000031d097211 */ /* 0x002fc600078008ff */
[----:B------:R0:W-:Y:S04]  /*19540*/  STL [R1+0x474], R14 ;  /* 0x0004740e01007387 */ /* 0x0001e80000100800 */
[----:B------:R1:W-:Y:S01]  /*19550*/  STL [R1+0x4a8], R9 ;  /* 0x0004a80901007387 */ /* 0x0003e20000100800 */
[-C--:B0-----:R-:W-:Y:S02]  /*19560*/  LEA.HI.X.SX32 R14, R13, R2.reuse, 0x1, P2 ;  /* 0x000000020d0e7211 */ /* 0x081fe400010f0eff */
[----:B------:R-:W-:Y:S02]  /*19570*/  LEA R13, P2, R0, R3, 0x1 ;  /* 0x00000003000d7211 */ /* 0x000fe400078408ff */
[----:B-1----:R-:W-:Y:S01]  /*19580*/  LEA.HI.X.SX32 R9, R7, R2, 0x1, P5 ;  /* 0x0000000207097211 */ /* 0x002fe200028f0eff */
[----:B------:R0:W-:Y:S01]  /*19590*/  STL [R1+0x47c], R14 ;  /* 0x00047c0e01007387 */ /* 0x0001e20000100800 */
[----:B------:R-:W-:-:S03]  /*195a0*/  IMAD R5, R26, 0x4, R4 ;  /* 0x000000041a057824 */ /* 0x000fc600078e0204 */
[----:B------:R-:W-:Y:S04]  /*195b0*/  STL [R1+0x4b0], R13 ;  /* 0x0004b00d01007387 */ /* 0x000fe80000100800 */
[----:B------:R1:W-:Y:S01]  /*195c0*/  STL [R1+0x484], R9 ;  /* 0x0004840901007387 */ /* 0x0003e20000100800 */
[----:B0-----:R-:W-:Y:S02]  /*195d0*/  LEA R14, P5, R4, R3, 0x1 ;  /* 0x00000003040e7211 */ /* 0x001fe400078a08ff */
[----:B-1----:R-:W-:-:S03]  /*195e0*/  LEA.HI.X.SX32 R9, R8, R2, 0x1, P4 ;  /* 0x0000000208097211 */ /* 0x002fc600020f0eff */
[----:B------:R-:W-:Y:S01]  /*195f0*/  STL [R1+0x4b8], R14 ;  /* 0x0004b80e01007387 */ /* 0x000fe20000100800 */
[----:B------:R-:W-:-:S03]  /*19600*/  LEA R13, P4, R5, R3, 0x1 ;  /* 0x00000003050d7211 */ /* 0x000fc600078808ff */
[----:B------:R0:W-:Y:S01]  /*19610*/  STL [R1+0x48c], R9 ;  /* 0x00048c0901007387 */ /* 0x0001e20000100800 */
[----:B------:R-:W-:-:S03]  /*19620*/  LEA.HI.X.SX32 R10, R10, R2, 0x1, P1 ;  /* 0x000000020a0a7211 */ /* 0x000fc600008f0eff */
[----:B------:R-:W-:Y:S01]  /*19630*/  STL [R1+0x4c0], R13 ;  /* 0x0004c00d01007387 */ /* 0x000fe20000100800 */
[----:B0-----:R-:W-:Y:S02]  /*19640*/  LEA.HI.X.SX32 R9, R12, R2, 0x1, P3 ;  /* 0x000000020c097211 */ /* 0x001fe400018f0eff */
[----:B------:R-:W-:-:S03]  /*19650*/  LEA R12, P3, R11, R3, 0x1 ;  /* 0x000000030b0c7211 */ /* 0x000fc600078608ff */
[----:B------:R-:W-:Y:S04]  /*19660*/  STL [R1+0x494], R9 ;  /* 0x0004940901007387 */ /* 0x000fe80000100800 */
[----:B------:R0:W-:Y:S01]  /*19670*/  STL [R1+0x4fc], R12 ;  /* 0x0004fc0c01007387 */ /* 0x0001e20000100800 */
[----:B------:R-:W-:-:S03]  /*19680*/  IMAD R6, R26, 0x4, R5 ;  /* 0x000000041a067824 */ /* 0x000fc600078e0205 */
[----:B------:R1:W-:Y:S01]  /*19690*/  STL [R1+0x49c], R10 ;  /* 0x00049c0a01007387 */ /* 0x0003e20000100800 */
[-C--:B0-----:R-:W-:Y:S02]  /*196a0*/  LEA.HI.X.SX32 R12, R29, R2.reuse, 0x1, P0 ;  /* 0x000000021d0c7211 */ /* 0x081fe400000f0eff */
[----:B-1----:R-:W-:Y:S02]  /*196b0*/  LEA.HI.X.SX32 R10, R0, R2, 0x1, P2 ;  /* 0x00000002000a7211 */ /* 0x002fe400010f0eff */
[----:B------:R0:W5:Y:S01]  /*196c0*/  LDL.LU R0, [R1+0xda0] ;  /* 0x000da00001007983 */ /* 0x0001620000300800 */
[----:B------:R-:W-:-:S03]  /*196d0*/  IMAD R7, R26, 0x4, R6 ;  /* 0x000000041a077824 */ /* 0x000fc600078e0206 */
[----:B------:R1:W-:Y:S04]  /*196e0*/  STL [R1+0x4a4], R12 ;  /* 0x0004a40c01007387 */ /* 0x0003e80000100800 */
[----:B------:R2:W-:Y:S01]  /*196f0*/  STL [R1+0x4ac], R10 ;  /* 0x0004ac0a01007387 */ /* 0x0005e20000100800 */
[----:B------:R-:W-:Y:S01]  /*19700*/  IMAD R8, R26, 0x4, R7 ;  /* 0x000000041a087824 */ /* 0x000fe200078e0207 */
[-C--:B-1----:R-:W-:Y:S02]  /*19710*/  LEA.HI.X.SX32 R12, R4, R2.reuse, 0x1, P5 ;  /* 0x00000002040c7211 */ /* 0x082fe400028f0eff */
[----:B--2---:R-:W-:Y:S02]  /*19720*/  LEA.HI.X.SX32 R10, R5, R2, 0x1, P4 ;  /* 0x00000002050a7211 */ /* 0x004fe400020f0eff */
[----:B------:R-:W-:Y:S01]  /*19730*/  LEA R5, P0, R6, R3, 0x1 ;  /* 0x0000000306057211 */ /* 0x000fe200078008ff */
[----:B------:R1:W-:Y:S01]  /*19740*/  STL [R1+0x4b4], R12 ;  /* 0x0004b40c01007387 */ /* 0x0003e20000100800 */
[----:B------:R-:W-:-:S03]  /*19750*/  IMAD R9, R26, 0x4, R8 ;  /* 0x000000041a097824 */ /* 0x000fc600078e0208 */
[----:B------:R-:W-:Y:S01]  /*19760*/  STL [R1+0x4bc], R10 ;  /* 0x0004bc0a01007387 */ /* 0x000fe20000100800 */
[----:B------:R-:W-:-:S03]  /*19770*/  LEA.HI.X.SX32 R6, R6, R2, 0x1, P0 ;  /* 0x0000000206067211 */ /* 0x000fc600000f0eff */
[----:B------:R2:W-:Y:S01]  /*19780*/  STL [R1+0x4c8], R5 ;  /* 0x0004c80501007387 */ /* 0x0005e20000100800 */
[----:B-1----:R-:W-:Y:S01]  /*19790*/  LEA R12, P1, R7, R3, 0x1 ;  /* 0x00000003070c7211 */ /* 0x002fe200078208ff */
[----:B------:R-:W-:-:S03]  /*197a0*/  IMAD R4, R26, 0x4, R9 ;  /* 0x000000041a047824 */ /* 0x000fc600078e0209 */
[-C--:B------:R-:W-:Y:S02]  /*197b0*/  LEA.HI.X.SX32 R7, R7, R2.reuse, 0x1, P1 ;  /* 0x0000000207077211 */ /* 0x080fe400008f0eff */
[----:B--2---:R-:W-:Y:S01]  /*197c0*/  LEA.HI.X.SX32 R5, R11, R2, 0x1, P3 ;  /* 0x000000020b057211 */ /* 0x004fe200018f0eff */
[----:B------:R-:W-:Y:S01]  /*197d0*/  STL [R1+0x4d0], R12 ;  /* 0x0004d00c01007387 */ /* 0x000fe20000100800 */
[----:B------:R-:W-:-:S03]  /*197e0*/  LEA R11, P1, R9, R3, 0x1 ;  /* 0x00000003090b7211 */ /* 0x000fc600078208ff */
[----:B------:R-:W-:Y:S04]  /*197f0*/  STL [R1+0x4f8], R5 ;  /* 0x0004f80501007387 */ /* 0x000fe80000100800 */
[----:B------:R1:W-:Y:S01]  /*19800*/  STL [R1+0x4c4], R6 ;  /* 0x0004c40601007387 */ /* 0x0003e20000100800 */
[----:B------:R-:W-:-:S03]  /*19810*/  IMAD R10, R26, 0x4, R4 ;  /* 0x000000041a0a7824 */ /* 0x000fc600078e0204 */
[----:B------:R2:W-:Y:S01]  /*19820*/  STL [R1+0x4cc], R7 ;  /* 0x0004cc0701007387 */ /* 0x0005e20000100800 */
[-C--:B-1----:R-:W-:Y:S02]  /*19830*/  LEA R6, P0, R8, R3.reuse, 0x1 ;  /* 0x0000000308067211 */ /* 0x082fe400078008ff */
[----:B--2---:R-:W-:-:S03]  /*19840*/  LEA R7, P2, R4, R3, 0x1 ;  /* 0x0000000304077211 */ /* 0x004fc600078408ff */
[----:B------:R1:W-:Y:S01]  /*19850*/  STL [R1+0x4d8], R6 ;  /* 0x0004d80601007387 */ /* 0x0003e20000100800 */
[----:B------:R-:W-:-:S03]  /*19860*/  IMAD R5, R26, 0x4, R10 ;  /* 0x000000041a057824 */ /* 0x000fc600078e020a */
[----:B------:R2:W-:Y:S04]  /*19870*/  STL [R1+0x4e0], R11 ;  /* 0x0004e00b01007387 */ /* 0x0005e80000100800 */
[----:B------:R3:W-:Y:S01]  /*19880*/  STL [R1+0x4e8], R7 ;  /* 0x0004e80701007387 */ /* 0x0007e20000100800 */
[----:B-1----:R-:W-:Y:S01]  /*19890*/  IMAD R6, R26, 0x4, R5 ;  /* 0x000000041a067824 */ /* 0x002fe200078e0205 */
[-C--:B--2---:R-:W-:Y:S02]  /*198a0*/  LEA.HI.X.SX32 R11, R8, R2.reuse, 0x1, P0 ;  /* 0x00000002080b7211 */ /* 0x084fe400000f0eff */
[-C--:B------:R-:W-:Y:S02]  /*198b0*/  LEA.HI.X.SX32 R8, R9, R2.reuse, 0x1, P1 ;  /* 0x0000000209087211 */ /* 0x080fe400008f0eff */
[----:B---3--:R-:W-:Y:S01]  /*198c0*/  LEA.HI.X.SX32 R7, R4, R2, 0x1, P2 ;  /* 0x0000000204077211 */ /* 0x008fe200010f0eff */
[----:B------:R-:W-:Y:S01]  /*198d0*/  STL [R1+0x4d4], R11 ;  /* 0x0004d40b01007387 */ /* 0x000fe20000100800 */
[----:B------:R-:W-:-:S03]  /*198e0*/  IMAD R4, R26, 0x4, R6 ;  /* 0x000000041a047824 */ /* 0x000fc600078e0206 */
[----:B------:R1:W-:Y:S04]  /*198f0*/  STL [R1+0x4dc], R8 ;  /* 0x0004dc0801007387 */ /* 0x0003e80000100800 */
[----:B------:R2:W-:Y:S01]  /*19900*/  STL [R1+0x4e4], R7 ;  /* 0x0004e40701007387 */ /* 0x0005e20000100800 */
[-C--:B------:R-:W-:Y:S02]  /*19910*/  LEA R9, P2, R6, R3.reuse, 0x1 ;  /* 0x0000000306097211 */ /* 0x080fe400078408ff */
[-C--:B-1----:R-:W-:Y:S02]  /*19920*/  LEA R8, P0, R10, R3.reuse, 0x1 ;  /* 0x000000030a087211 */ /* 0x082fe400078008ff */
[----:B--2---:R-:W-:-:S03]  /*19930*/  LEA R7, P1, R5, R3, 0x1 ;  /* 0x0000000305077211 */ /* 0x004fc600078208ff */
[----:B------:R1:W-:Y:S04]  /*19940*/  STL [R1+0x4ec], R8 ;  /* 0x0004ec0801007387 */ /* 0x0003e80000100800 */
[----:B------:R2:W-:Y:S01]  /*19950*/  STL [R1+0x4f0], R7 ;  /* 0x0004f00701007387 */ /* 0x0005e20000100800 */
[----:B-1----:R-:W-:Y:S02]  /*19960*/  LEA R8, P3, R4, R3, 0x1 ;  /* 0x0000000304087211 */ /* 0x002fe400078608ff */
[-C--:B------:R-:W-:Y:S02]  /*19970*/  LEA.HI.X.SX32 R3, R5, R2.reuse, 0x1, P1 ;  /* 0x0000000205037211 */ /* 0x080fe400008f0eff */
[-C--:B--2---:R-:W-:Y:S01]  /*19980*/  LEA.HI.X.SX32 R7, R10, R2.reuse, 0x1, P0 ;  /* 0x000000020a077211 */ /* 0x084fe200000f0eff */
[----:B------:R-:W-:Y:S01]  /*19990*/  STL [R1+0x4f4], R9 ;  /* 0x0004f40901007387 */ /* 0x000fe20000100800 */
[----:B------:R-:W-:-:S03]  /*199a0*/  LEA.HI.X.SX32 R5, R6, R2, 0x1, P2 ;  /* 0x0000000206057211 */ /* 0x000fc600010f0eff */
[----:B------:R-:W-:Y:S04]  /*199b0*/  STL [R1+0x468], R8 ;  /* 0x0004680801007387 */ /* 0x000fe80000100800 */
[----:B------:R-:W-:Y:S04]  /*199c0*/  STL [R1+0x458], R7 ;  /* 0x0004580701007387 */ /* 0x000fe80000100800 */
[----:B------:R1:W-:Y:S04]  /*199d0*/  STL [R1+0x460], R3 ;  /* 0x0004600301007387 */ /* 0x0003e80000100800 */
[----:B------:R0:W-:Y:S01]  /*199e0*/  STL [R1+0x464], R5 ;  /* 0x0004640501007387 */ /* 0x0001e20000100800 */
[----:B-1----:R-:W-:-:S05]  /*199f0*/  LEA.HI.X.SX32 R3, R4, R2, 0x1, P3 ;  /* 0x0000000204037211 */ /* 0x002fca00018f0eff */
[----:B------:R0:W-:Y:S04]  /*19a00*/  STL [R1+0x45c], R3 ;  /* 0x00045c0301007387 */ /* 0x0001e80000100800 */
        /* <DEDUP_REMOVED lines=87> */
[----:B------:R-:W1:Y:S04]  /*19f80*/  S2R R26, SR_TID.X ;  /* 0x00000000001a7919 */ /* 0x000e680000002100 */
[----:B------:R0:W-:Y:S04]  /*19f90*/  STL [R1+0x29c], RZ ;  /* 0x00029cff01007387 */ /* 0x0001e80000100800 */
[----:B------:R0:W-:Y:S04]  /*19fa0*/  STL [R1+0x280], RZ ;  /* 0x000280ff01007387 */ /* 0x0001e80000100800 */
[----:B------:R0:W-:Y:S04]  /*19fb0*/  STL [R1+0x284], RZ ;  /* 0x000284ff01007387 */ /* 0x0001e80000100800 */
[----:B------:R0:W-:Y:S04]  /*19fc0*/  STL [R1+0x288], RZ ;  /* 0x000288ff01007387 */ /* 0x0001e80000100800 */
[----:B------:R0:W-:Y:S01]  /*19fd0*/  STL [R1+0x28c], RZ ;  /* 0x00028cff01007387 */ /* 0x0001e20000100800 */
[----:B------:R-:W-:-:S02]  /*19fe0*/  USHF.L.U32 UR4, UR7, 0x7, URZ ;  /* 0x0000000707047899 */ /* 0x000fc4000800063f */
[----:B------:R-:W-:Y:S01]  /*19ff0*/  USHF.L.U32 UR5, UR6, 0x7, URZ ;  /* 0x0000000706057899 */ /* 0x000fe2000800063f */
[----:B-1----:R-:W-:Y:S01]  /*1a000*/  IMAD.SHL.U32 R2, R26, 0x40, RZ ;  /* 0x000000401a027824 */ /* 0x002fe200078e00ff */
[----:B------:R-:W-:Y:S02]  /*1a010*/  USHF.R.S32.HI UR7, URZ, 0x1f, UR4 ;  /* 0x0000001f3f077899 */ /* 0x000fe40008011404 */
[----:B------:R-:W-:Y:S02]  /*1a020*/  USHF.R.S32.HI UR6, URZ, 0x1f, UR5 ;  /* 0x0000001f3f067899 */ /* 0x000fe40008011405 */
[----:B------:R-:W-:Y:S02]  /*1a030*/  USHF.L.U32 UR12, UR5, 0x1, URZ ;  /* 0x00000001050c7899 */ /* 0x000fe4000800063f */
[----:B0-----:R-:W0:Y:S02]  /*1a040*/  S2R R12, SR_TID.X ;  /* 0x00000000000c7919 */ /* 0x001e240000002100 */
[C---:B0-----:R-:W-:Y:S01]  /*1a050*/  LOP3.LUT R29, R12.reuse, 0x7, RZ, 0xc0, !PT ;  /* 0x000000070c1d7812 */ /* 0x041fe200078ec0ff */
[----:B------:R-:W-:Y:S02]  /*1a060*/  IMAD.SHL.U32 R14, R12, 0x2, RZ ;  /* 0x000000020c0e7824 */ /* 0x000fe400078e00ff */
[----:B------:R-:W2:Y:S02]  /*1a070*/  LDL R12, [R1+0xd04] ;  /* 0x000d0400010c7983 */ /* 0x000ea40000100800 */
[----:B------:R-:W-:-:S02]  /*1a080*/  IMAD R13, R29, 0x90, RZ ;  /* 0x000000901d0d7824 */ /* 0x000fc400078e02ff */
[----:B------:R-:W0:Y:S03]  /*1a090*/  S2R R29, SR_TID.X ;  /* 0x00000000001d7919 */ /* 0x000e260000002100 */
[----:B------:R-:W-:Y:S02]  /*1a0a0*/  LOP3.LUT R14, R13, 0x10, R14, 0x78, !PT ;  /* 0x000000100d0e7812 */ /* 0x000fe400078e780e */
[----:B------:R-:W1:Y:S02]  /*1a0b0*/  S2R R13, SR_TID.X ;  /* 0x00000000000d7919 */ /* 0x000e640000002100 */
[----:B------:R-:W-:Y:S02]  /*1a0c0*/  LOP3.LUT R3, R14, 0x400, R2, 0xf8, !PT ;  /* 0x000004000e037812 */ /* 0x000fe400078ef802 */
[----:B------:R-:W-:Y:S02]  /*1a0d0*/  LOP3.LUT R4, R2, 0x3800, RZ, 0xc0, !PT ;  /* 0x0000380002047812 */ /* 0x000fe400078ec0ff */
[----:B0-----:R-:W-:-:S05]  /*1a0e0*/  LOP3.LUT R29, R29, 0x7, RZ, 0xc0, !PT ;  /* 0x000000071d1d7812 */ /* 0x001fca00078ec0ff */
[----:B------:R-:W-:Y:S02]  /*1a0f0*/  IMAD.SHL.U32 R29, R29, 0x10, RZ ;  /* 0x000000101d1d7824 */ /* 0x000fe400078e00ff */
[C---:B-1----:R-:W-:Y:S01]  /*1a100*/  IMAD.SHL.U32 R14, R13.reuse, 0x2, RZ ;  /* 0x000000020d0e7824 */ /* 0x042fe200078e00ff */
[----:B------:R-:W-:-:S04]  /*1a110*/  LOP3.LUT R13, R13, 0x7, RZ, 0xc0, !PT ;  /* 0x000000070d0d7812 */ /* 0x000fc800078ec0ff */
[----:B------:R-:W-:Y:S01]  /*1a120*/  LOP3.LUT R29, R29, 0x30, R14, 0x78, !PT ;  /* 0x000000301d1d7812 */ /* 0x000fe200078e780e */
[----:B------:R-:W-:Y:S04]  /*1a130*/  STL [R1+0xd1c], R4 ;  /* 0x000d1c0401007387 */ /* 0x000fe80000100800 */
[----:B------:R-:W-:Y:S01]  /*1a140*/  IMAD R29, R13, 0x100, R29 ;  /* 0x000001000d1d7824 */ /* 0x000fe200078e021d */
[----:B------:R-:W-:Y:S01]  /*1a150*/  STL [R1+0x2f8], R3 ;  /* 0x0002f80301007387 */ /* 0x000fe20000100800 */
[----:B-----5:R-:W-:Y:S02]  /*1a160*/  LOP3.LUT R5, R0, 0x20, RZ, 0x3c, !PT ;  /* 0x0000002000057812 */ /* 0x020fe400078e3cff */
[----:B------:R-:W-:Y:S01]  /*1a170*/  LOP3.LUT R5, R3, 0x20, RZ, 0x3c, !PT ;  /* 0x0000002003057812 */ /* 0x000fe200078e3cff */
[----:B------:R-:W-:-:S02]  /*1a180*/  USHF.L.U32 UR9, UR4, 0x1, URZ ;  /* 0x0000000104097899 */ /* 0x000fc4000800063f */
[----:B------:R-:W-:Y:S02]  /*1a190*/  USHF.L.U64.HI UR7, UR4, 0x1, UR7 ;  /* 0x0000000104077899 */ /* 0x000fe40008010207 */
[----:B------:R-:W-:Y:S02]  /*1a1a0*/  USHF.L.U64.HI UR6, UR5, 0x1, UR6 ;  /* 0x0000000105067899 */ /* 0x000fe40008010206 */
[----:B------:R-:W-:Y:S01]  /*1a1b0*/  UMOV UR4, URZ ;  /* 0x0000003f00047c82 */ /* 0x000fe20008000000 */
[----:B--2---:R-:W-:-:S05]  /*1a1c0*/  SHF.R.S32.HI R2, RZ, 0x7, R12 ;  /* 0x00000007ff027819 */ /* 0x004fca000001140c */
[----:B------:R0:W-:Y:S04]  /*1a1d0*/  STL [R1+0xd08], R2 ;  /* 0x000d080201007387 */ /* 0x0001e80000100800 */
[----:B------:R-:W-:Y:S01]  /*1a1e0*/  STL [R1+0x260], RZ ;  /* 0x000260ff01007387 */ /* 0x000fe20000100800 */
[----:B0-----:R-:W-:-:S03]  /*1a1f0*/  IMAD.IADD R2, R29, 0x1, R4 ;  /* 0x000000011d027824 */ /* 0x001fc600078e0204 */
[----:B------:R-:W-:Y:S04]  /*1a200*/  STL [R1+0x264], RZ ;  /* 0x000264ff01007387 */ /* 0x000fe80000100800 */
[----:B------:R-:W-:Y:S04]  /*1a210*/  STL [R1+0x268], RZ ;  /* 0x000268ff01007387 */ /* 0x000fe80000100800 */
        /* <DEDUP_REMOVED lines=25> */
[----:B------:R1:W-:Y:S01]  /*1a3b0*/  STL [R1+0x23c], RZ ;  /* 0x00023cff01007387 */ /* 0x0003e20000100800 */
[----:B------:R-:W-:-:S03]  /*1a3c0*/  LOP3.LUT R4, R0, 0x40, RZ, 0x3c, !PT ;  /* 0x0000004000047812 */ /* 0x000fc600078e3cff */
[----:B------:R1:W-:Y:S01]  /*1a3d0*/  STL [R1+0x240], RZ ;  /* 0x000240ff01007387 */ /* 0x0003e20000100800 */
[----:B------:R-:W-:-:S03]  /*1a3e0*/  LOP3.LUT R4, R3, 0x40, RZ, 0x3c, !PT ;  /* 0x0000004003047812 */ /* 0x000fc600078e3cff */
[----:B------:R1:W-:Y:S01]  /*1a3f0*/  STL [R1+0x244], RZ ;  /* 0x000244ff01007387 */ /* 0x0003e20000100800 */
[----:B------:R-:W-:-:S03]  /*1a400*/  LOP3.LUT R3, R3, 0x60, RZ, 0x3c, !PT ;  /* 0x0000006003037812 */ /* 0x000fc600078e3cff */
[----:B------:R1:W-:Y:S01]  /*1a410*/  STL [R1+0x248], RZ ;  /* 0x000248ff01007387 */ /* 0x0003e20000100800 */
[----:B0-----:R-:W-:-:S03]  /*1a420*/  LOP3.LUT R2, R2, 0x40, RZ, 0x3c, !PT ;  /* 0x0000004002027812 */ /* 0x001fc600078e3cff */
[----:B------:R1:W-:Y:S04]  /*1a430*/  STL [R1+0x24c], RZ ;  /* 0x00024cff01007387 */ /* 0x0003e80000100800 */
[----:B------:R1:W-:Y:S04]  /*1a440*/  STL [R1+0x250], RZ ;  /* 0x000250ff01007387 */ /* 0x0003e80000100800 */
[----:B------:R1:W-:Y:S04]  /*1a450*/  STL [R1+0x254], RZ ;  /* 0x000254ff01007387 */ /* 0x0003e80000100800 */
[----:B------:R1:W-:Y:S04]  /*1a460*/  STL [R1+0x258], RZ ;  /* 0x000258ff01007387 */ /* 0x0003e80000100800 */
[----:B------:R1:W-:Y:S04]  /*1a470*/  STL [R1+0x25c], RZ ;  /* 0x00025cff01007387 */ /* 0x0003e80000100800 */
[----:B------:R1:W-:Y:S04]  /*1a480*/  STL [R1+0xd18], R5 ;  /* 0x000d180501007387 */ /* 0x0003e80000100800 */
[----:B------:R1:W-:Y:S04]  /*1a490*/  STL [R1+0xd14], R4 ;  /* 0x000d140401007387 */ /* 0x0003e80000100800 */
[----:B------:R1:W-:Y:S04]  /*1a4a0*/  STL [R1+0xd10], R3 ;  /* 0x000d100301007387 */ /* 0x0003e80000100800 */
[----:B------:R1:W-:Y:S01]  /*1a4b0*/  STL [R1+0x2fc], R2 ;  /* 0x0002fc0201007387 */ /* 0x0003e20000100800 */
[C---:B------:R-:W-:Y:S01]  /*1a4c0*/  IMAD.SHL.U32 R29, R26.reuse, 0x2, RZ ;  /* 0x000000021a1d7824 */ /* 0x040fe200078e00ff */
[----:B------:R-:W-:-:S04]  /*1a4d0*/  LOP3.LUT R26, R26, 0xc0, RZ, 0xc0, !PT ;  /* 0x000000c01a1a7812 */ /* 0x000fc800078ec0ff */
[----:B------:R-:W-:-:S04]  /*1a4e0*/  SHF.R.U32.HI R26, RZ, 0x2, R26 ;  /* 0x00000002ff1a7819 */ /* 0x000fc8000001161a */
[----:B------:R-:W-:-:S04]  /*1a4f0*/  LOP3.LUT R26, R26, 0x1fe, R29, 0x78, !PT ;  /* 0x000001fe1a1a7812 */ /* 0x000fc800078e781d */
[----:B------:R-:W-:Y:S02]  /*1a500*/  LOP3.LUT R6, R26, 0x40, RZ, 0x3c, !PT ;  /* 0x000000401a067812 */ /* 0x000fe400078e3cff */
[----:B-1----:R-:W-:Y:S02]  /*1a510*/  LOP3.LUT R6, R0, 0x60, RZ, 0x3c, !PT ;  /* 0x0000006000067812 */ /* 0x002fe400078e3cff */
.L_x_3:
[----:B-----5:R-:W2:Y:S04]  /*1a520*/  LDL R3, [R1+0x4f8] ;  /* 0x0004f80001037983 */ /* 0x020ea80000100800 */
[----:B------:R-:W2:Y:S01]  /*1a530*/  LDL R2, [R1+0x4fc] ;  /* 0x0004fc0001027983 */ /* 0x000ea20000100800 */
[----:B------:R-:W-:Y:S01]  /*1a540*/  UMOV UR5, 0xffffff80 ;  /* 0xffffff8000057882 */ /* 0x000fe20000000000 */
[----:B------:R-:W-:Y:S01]  /*1a550*/  PRMT R16, RZ, 0x7610, R16 ;  /* 0x00007610ff107816 */ /* 0x000fe20000000010 */
[----:B------:R-:W-:Y:S01]  /*1a560*/  ULDC UR8, c[0x0][0x180] ;  /* 0x0000600000087ab9 */ /* 0x000fe20000000800 */
[----:B0-----:R-:W0:Y:S01]  /*1a570*/  S2R R9, SR_TID.X ;  /* 0x0000000000097919 */ /* 0x001e220000002100 */
[----:B------:R-:W-:Y:S01]  /*1a580*/  UIMAD UR5, UR4, UR5, UR8 ;  /* 0x00000005040572a4 */ /* 0x000fe2000f8e0208 */
[----:B------:R-:W-:-:S02]  /*1a590*/  PRMT R14, RZ, 0x7610, R14 ;  /* 0x00007610ff0e7816 */ /* 0x000fc4000000000e */
[----:B------:R-:W1:Y:S04]  /*1a5a0*/  S2R R10, SR_TID.X ;  /* 0x00000000000a7919 */ /* 0x000e680000002100 */
[----:B------:R3:W-:Y:S04]  /*1a5b0*/  STL [R1+0x244c], R15 ;  /* 0x00244c0f01007387 */ /* 0x0007e80000100800 */
[----:B------:R-:W-:Y:S04]  /*1a5c0*/  STL [R1+0x2448], R26 ;  /* 0x0024481a01007387 */ /* 0x000fe80000100800 */
[----:B------:R-:W-:Y:S04]  /*1a5d0*/  STL [R1+0x2444], R27 ;  /* 0x0024441b01007387 */ /* 0x000fe80000100800 */
[----:B------:R4:W-:Y:S01]  /*1a5e0*/  STL [R1+0x2440], R11 ;  /* 0x0024400b01007387 */ /* 0x0009e20000100800 */
[----:B0-----:R-:W-:-:S03]  /*1a5f0*/  SHF.R.U32.HI R8, RZ, 0x6, R9 ;  /* 0x00000006ff087819 */ /* 0x001fc60000011609 */
[----:B------:R-:W-:Y:S01]  /*1a600*/  STL [R1+0x243c], R29 ;  /* 0x00243c1d01007387 */ /* 0x000fe20000100800 */
[----:B-1----:R-:W-:-:S03]  /*1a610*/  SHF.R.U32.HI R6, RZ, 0x6, R10 ;  /* 0x00000006ff067819 */ /* 0x002fc6000001160a */
[----:B------:R-:W-:Y:S01]  /*1a620*/  STL [R1+0x2438], R28 ;  /* 0x0024381c01007387 */ /* 0x000fe20000100800 */
[----:B------:R-:W-:Y:S02]  /*1a630*/  SHF.R.U32.HI R10, RZ, 0x6, R10 ;  /* 0x00000006ff0a7819 */ /* 0x000fe4000001160a */
[----:B------:R-:W-:Y:S01]  /*1a640*/  SGXT.U32 R8, R8, 0x2 ;  /* 0x000000020808781a */ /* 0x000fe20000000000 */
[----:B------:R-:W-:Y:S01]  /*1a650*/  STL [R1+0x2434], R4 ;  /* 0x0024340401007387 */ /* 0x000fe20000100800 */
[----:B------:R-:W-:Y:S02]  /*1a660*/  SGXT.U32 R10, R10, 0x2 ;  /* 0x000000020a0a781a */ /* 0x000fe40000000000 */
[----:B------:R-:W-:Y:S01]  /*1a670*/  ISETP.GE.AND P0, PT, R8, UR5, PT ;  /* 0x0000000508007c0c */ /* 0x000fe2000bf06270 */
[----:B------:R-:W-:Y:S01]  /*1a680*/  STL [R1+0x2430], R5 ;  /* 0x0024300501007387 */ /* 0x000fe20000100800 */
[----:B---3--:R-:W-:Y:S02]  /*1a690*/  LOP3.LUT R15, R10, 0x4, RZ, 0xfc, !PT ;  /* 0x000000040a0f7812 */ /* 0x008fe400078efcff */
[----:B------:R-:W-:Y:S01]  /*1a6a0*/  SGXT.U32 R6, R6, 0x2 ;  /* 0x000000020606781a */ /* 0x000fe20000000000 */
[----:B------:R-:W-:Y:S01]  /*1a6b0*/  STL [R1+0x22cc], R0 ;  /* 0x0022cc0001007387 */ /* 0x000fe20000100800 */
[----:B------:R-:W-:-:S02]  /*1a6c0*/  ISETP.GE.AND P1, PT, R15, UR5, PT ;  /* 0x000000050f007c0c */ /* 0x000fc4000bf26270 */
[C---:B------:R-:W-:Y:S01]  /*1a6d0*/  LOP3.LUT R10, R6.reuse, 0x8, RZ, 0xfc, !PT ;  /* 0x00000008060a7812 */ /* 0x040fe200078efcff */
[----:B------:R-:W-:Y:S01]  /*1a6e0*/  STL [R1+0x22d0], R0 ;  /* 0x0022d00001007387 */ /* 0x000fe20000100800 */
[----:B------:R-:W-:Y:S02]  /*1a6f0*/  LOP3.LUT R6, R6, 0xc, RZ, 0xfc, !PT ;  /* 0x0000000c06067812 */ /* 0x000fe400078efcff */
[----:B------:R-:W-:Y:S01]  /*1a700*/  ISETP.GE.AND P2, PT, R10, UR5, PT ;  /* 0x000000050a007c0c */ /* 0x000fe2000bf46270 */
[----:B------:R-:W-:Y:S01]  /*1a710*/  STL [R1+0x22d4], R0 ;  /* 0x0022d40001007387 */ /* 0x000fe20000100800 */
[----:B------:R-:W-:-:S03]  /*1a720*/  ISETP.GE.AND P3, PT, R6, UR5, PT ;  /* 0x0000000506007c0c */ /* 0x000fc6000bf66270 */
[----:B------:R-:W-:Y:S04]  /*1a730*/  STL [R1+0x22d8], R0 ;  /* 0x0022d80001007387 */ /* 0x000fe80000100800 */
[----:B------:R-:W3:Y:S04]  /*1a740*/  LDL R15, [R1+0x468] ;  /* 0x00046800010f7983 */ /* 0x000ee80000100800 */
[----:B----4-:R-:W0:Y:S04]  /*1a750*/  S2R R11, SR_TID.X ;  /* 0x00000000000b7919 */ /* 0x010e280000002100 */
[----:B------:R-:W4:Y:S04]  /*1a760*/  LDL R10, [R1+0x464] ;  /* 0x00046400010a7983 */ /* 0x000f280000100800 */
[----:B------:R-:W4:Y:S04]  /*1a770*/  LDL R6, [R1+0x4f4] ;  /* 0x0004f40001067983 */ /* 0x000f280000100800 */
[----:B--2---:R1:W2:Y:S04]  /*1a780*/  @!P0 LDG.E.U16 R16, [R2.64] ;  /* 0x0000000a02108981 */ /* 0x0042a8000c1e1500 */
[----:B-1----:R-:W4:Y:S01]  /*1a790*/  LDL R3, [R1+0x45c] ;  /* 0x00045c0001037983 */ /* 0x002f220000100800 */
[----:B0-----:R-:W-:-:S02]  /*1a7a0*/  SHF.R.U32.HI R2, RZ, 0x6, R11 ;  /* 0x00000006ff027819 */ /* 0x001fc4000001160b */
[----:B------:R-:W-:Y:S02]  /*1a7b0*/  PRMT R17, RZ, 0x7610, R17 ;  /* 0x00007610ff117816 */ /* 0x000fe40000000011 */
[----:B------:R-:W-:Y:S02]  /*1a7c0*/  SGXT.U32 R2, R2, 0x2 ;  /* 0x000000020202781a */ /* 0x000fe40000000000 */
[----:B------:R-:W-:Y:S02]  /*1a7d0*/  PRMT R26, RZ, 0x7610, R26 ;  /* 0x00007610ff1a7816 */ /* 0x000fe4000000001a */
[----:B------:R-:W-:Y:S02]  /*1a7e0*/  LOP3.LUT R2, R2, 0x10, RZ, 0xfc, !PT ;  /* 0x0000001002027812 */ /* 0x000fe400078efcff */
[----:B------:R-:W-:Y:S02]  /*1a7f0*/  SHF.R.U32.HI R11, RZ, 0x6, R11 ;  /* 0x00000006ff0b7819 */ /* 0x000fe4000001160b */
[----:B------:R-:W-:-:S02]  /*1a800*/  ISETP.GE.AND P0, PT, R2, UR5, PT ;  /* 0x0000000502007c0c */ /* 0x000fc4000bf06270 */
[----:B------:R-:W-:-:S04]  /*1a810*/  SGXT.U32 R11, R11, 0x2 ;  /* 0x000000020b0b781a */ /* 0x000fc80000000000 */
[----:B------:R-:W-:Y:S01]  /*1a820*/  LOP3.LUT R11, R11, 0x14, RZ, 0xfc, !PT ;  /* 0x000000140b0b7812 */ /* 0x000fe200078efcff */
[----:B---3--:R-:W-:Y:S01]  /*1a830*/  @!P1 IMAD.MOV.U32 R2, RZ, RZ, R15 ;  /* 0x000000ffff029224 */ /* 0x008fe200078e000f */
[----:B--2---:R-:W-:Y:S04]  /*1a840*/  STL [R1+0x2350], R16 ;  /* 0x0023501001007387 */ /* 0x004fe80000100800 */
[----:B------:R-:W-:Y:S04]  /*1a850*/  STL [R1+0x2354], R16 ;  /* 0x0023541001007387 */ /* 0x000fe80000100800 */
[----:B------:R-:W-:Y:S04]  /*1a860*/  STL [R1+0x2358], R16 ;  /* 0x0023581001007387 */ /* 0x000fe80000100800 */
[----:B----4-:R0:W2:Y:S04]  /*1a870*/  @!P1 LDG.E.U16 R14, [R2.64] ;  /* 0x0000000a020e9981 */ /* 0x0100a8000c1e1500 */
[----:B------:R-:W-:Y:S04]  /*1a880*/  STL [R1+0x235c], R16 ;  /* 0x00235c1001007387 */ /* 0x000fe80000100800 */
        /* <DEDUP_REMOVED lines=42> */
[----:B------:R-:W-:Y:S01]  /*1ab30*/  STL [R1+0x2408], R16 ;  /* 0x0024081001007387 */ /* 0x000fe20000100800 */
[----:B0-----:R-:W-:-:S03]  /*1ab40*/  @!P2 IMAD.MOV.U32 R2, RZ, RZ, R6 ;  /* 0x000000ffff02a224 */ /* 0x001fc600078e0006 */
[----:B------:R-:W-:Y:S01]  /*1ab50*/  STL [R1+0x240c], R16 ;  /* 0x00240c1001007387 */ /* 0x000fe20000100800 */
[----:B------:R-:W-:-:S03]  /*1ab60*/  @!P2 IMAD.MOV.U32 R3, RZ, RZ, R10 ;  /* 0x000000ffff03a224 */ /* 0x000fc600078e000a */
[----:B------:R-:W-:Y:S04]  /*1ab70*/  STL [R1+0x2410], R16 ;  /* 0x0024101001007387 */ /* 0x000fe80000100800 */
[----:B------:R-:W-:Y:S04]  /*1ab80*/  STL [R1+0x2414], R16 ;  /* 0x0024141001007387 */ /* 0x000fe80000100800 */
[----:B------:R-:W-:Y:S04]  /*1ab90*/  STL [R1+0x2418], R16 ;  /* 0x0024181001007387 */ /* 0x000fe80000100800 */
[----:B------:R-:W-:Y:S04]  /*1aba0*/  STL [R1+0x241c], R16 ;  /* 0x00241c1001007387 */ /* 0x000fe80000100800 */
[----:B------:R-:W-:Y:S04]  /*1abb0*/  STL [R1+0x2424], R16 ;  /* 0x0024241001007387 */ /* 0x000fe80000100800 */
[----:B------:R-:W-:Y:S04]  /*1abc0*/  STL [R1+0x242c], R16 ;  /* 0x00242c1001007387 */ /* 0x000fe80000100800 */
[----:B------:R-:W3:Y:S04]  /*1abd0*/  LDL R10, [R1+0x4e8] ;  /* 0x0004e800010a7983 */ /* 0x000ee80000100800 */
[----:B------:R0:W4:Y:S04]  /*1abe0*/  @!P2 LDG.E.U16 R17, [R2.64] ;  /* 0x0000000a0211a981 */ /* 0x000128000c1e1500 */
[----:B--2---:R1:W-:Y:S04]  /*1abf0*/  STL [R1+0x8], R14 ;  /* 0x0000080e01007387 */ /* 0x0043e80000100800 */
[----:B0-----:R-:W2:Y:S04]  /*1ac00*/  LDL R2, [R1+0x460] ;  /* 0x0004600001027983 */ /* 0x001ea80000100800 */
[----:B------:R-:W2:Y:S04]  /*1ac10*/  LDL R3, [R1+0x4f0] ;  /* 0x0004f00001037983 */ /* 0x000ea80000100800 */
[----:B------:R-:W0:Y:S01]  /*1ac20*/  S2R R6, SR_TID.X ;  /* 0x0000000000067919 */ /* 0x000e220000002100 */
[----:B------:R-:W-:-:S03]  /*1ac30*/  ISETP.GE.AND P1, PT, R11, UR5, PT ;  /* 0x000000050b007c0c */ /* 0x000fc6000bf26270 */
[----:B-1----:R-:W3:Y:S04]  /*1ac40*/  LDL R14, [R1+0x4dc] ;  /* 0x0004dc00010e7983 */ /* 0x002ee80000100800 */
[----:B------:R-:W3:Y:S01]  /*1ac50*/  LDL R11, [R1+0x4e0] ;  /* 0x0004e000010b7983 */ /* 0x000ee20000100800 */
[----:B--2---:R-:W-:-:S04]  /*1ac60*/  @!P3 LOP3.LUT R3, R3, R2, RZ, 0x3c, !PT ;  /* 0x000000020303b212 */ /* 0x004fc800078e3cff */
[----:B------:R-:W-:-:S04]  /*1ac70*/  @!P3 LOP3.LUT R2, R3, R2, RZ, 0x3c, !PT ;  /* 0x000000020302b212 */ /* 0x000fc800078e3cff */
[----:B------:R-:W-:-:S05]  /*1ac80*/  @!P3 LOP3.LUT R3, R3, R2, RZ, 0x3c, !PT ;  /* 0x000000020303b212 */ /* 0x000fca00078e3cff */
[----:B------:R1:W2:Y:S01]  /*1ac90*/  @!P3 LDG.E.U16 R26, [R2.64] ;  /* 0x0000000a021ab981 */ /* 0x0002a2000c1e1500 */
[----:B0-----:R-:W-:-:S04]  /*1aca0*/  SHF.R.U32.HI R6, RZ, 0x6, R6 ;  /* 0x00000006ff067819 */ /* 0x001fc80000011606 */
[----:B------:R-:W-:Y:S01]  /*1acb0*/  SGXT.U32 R6, R6, 0x2 ;  /* 0x000000020606781a */ /* 0x000fe20000000000 */
[----:B----4-:R-:W-:Y:S03]  /*1acc0*/  STL [R1+0x234c], R17 ;  /* 0x00234c1101007387 */ /* 0x010fe60000100800 */
[----:B------:R-:W-:Y:S01]  /*1acd0*/  LOP3.LUT R15, R6, 0x18, RZ, 0xfc, !PT ;  /* 0x00000018060f7812 */ /* 0x000fe200078efcff */
[----:B------:R-:W-:Y:S03]  /*1ace0*/  STL [R1+0x2420], R17 ;  /* 0x0024201101007387 */ /* 0x000fe60000100800 */
[----:B------:R-:W-:Y:S01]  /*1acf0*/  ISETP.GE.AND P2, PT, R15, UR5, PT ;  /* 0x000000050f007c0c */ /* 0x000fe2000bf46270 */
[----:B------:R-:W-:Y:S04]  /*1ad00*/  STL [R1+0x2428], R17 ;  /* 0x0024281101007387 */ /* 0x000fe80000100800 */
[----:B------:R-:W4:Y:S04]  /*1ad10*/  LDL.LU R15, [R1+0x244c] ;  /* 0x00244c00010f7983 */ /* 0x000f280000300800 */
[----:B-1----:R-:W3:Y:S04]  /*1ad20*/  LDL R2, [R1+0x458] ;  /* 0x0004580001027983 */ /* 0x002ee80000100800 */
[----:B--2---:R0:W-:Y:S04]  /*1ad30*/  STL [R1+0xc], R26 ;  /* 0x00000c1a01007387 */ /* 0x0041e80000100800 */
[----:B------:R-:W3:Y:S04]  /*1ad40*/  LDL R3, [R1+0x4ec] ;  /* 0x0004ec0001037983 */ /* 0x000ee80000100800 */
[----:B------:R-:W1:Y:S01]  /*1ad50*/  S2R R6, SR_TID.X ;  /* 0x0000000000067919 */ /* 0x000e620000002100 */
[----:B------:R-:W-:-:S02]  /*1ad60*/  PRMT R18, RZ, 0x7610, R18 ;  /* 0x00007610ff127816 */ /* 0x000fc40000000012 */
[----:B-1----:R-:W-:-:S04]  /*1ad70*/  SHF.R.U32.HI R6, RZ, 0x6, R6 ;  /* 0x00000006ff067819 */ /* 0x002fc80000011606 */
[----:B------:R-:W-:-:S04]  /*1ad80*/  SGXT.U32 R6, R6, 0x2 ;  /* 0x000000020606781a */ /* 0x000fc80000000000 */
[----:B0-----:R-:W-:-:S04]  /*1ad90*/  LOP3.LUT R26, R6, 0x1c, RZ, 0xfc, !PT ;  /* 0x0000001c061a7812 */ /* 0x001fc800078efcff */
[----:B------:R-:W-:Y:S02]  /*1ada0*/  ISETP.GE.AND P3, PT, R26, UR5, PT ;  /* 0x000000051a007c0c */ /* 0x000fe4000bf66270 */
[----:B------:R-:W2:Y:S01]  /*1adb0*/  LDL.LU R26, [R1+0x2448] ;  /* 0x00244800011a7983 */ /* 0x000ea20000300800 */
[----:B---3--:R-:W-:-:S04]  /*1adc0*/  @!P0 LOP3.LUT R3, R3, R2, RZ, 0x3c, !PT ;  /* 0x0000000203038212 */ /* 0x008fc800078e3cff */
[----:B------:R-:W-:-:S04]  /*1add0*/  @!P0 LOP3.LUT R2, R3, R2, RZ, 0x3c, !PT ;  /* 0x0000000203028212 */ /* 0x000fc800078e3cff */
[----:B------:R-:W-:-:S05]  /*1ade0*/  @!P0 LOP3.LUT R3, R3, R2, RZ, 0x3c, !PT ;  /* 0x0000000203038212 */ /* 0x000fca00078e3cff */
[----:B------:R0:W3:Y:S04]  /*1adf0*/  @!P0 LDG.E.U16 R18, [R2.64] ;  /* 0x0000000a02128981 */ /* 0x0000e8000c1e1500 */
[----:B0-----:R-:W2:Y:S04]  /*1ae00*/  LDL R3, [R1+0x4e4] ;  /* 0x0004e40001037983 */ /* 0x001ea80000100800 */
[----:B------:R-:W0:Y:S01]  /*1ae10*/  S2R R6, SR_TID.X ;  /* 0x0000000000067919 */ /* 0x000e220000002100 */
[----:B------:R-:W-:Y:S02]  /*1ae20*/  PRMT R27, RZ, 0x7610, R27 ;  /* 0x00007610ff1b7816 */ /* 0x000fe4000000001b */
[----:B0-----:R-:W-:-:S04]  /*1ae30*/  SHF.R.U32.HI R6, RZ, 0x6, R6 ;  /* 0x00000006ff067819 */ /* 0x001fc80000011606 */
[----:B------:R-:W-:-:S04]  /*1ae40*/  SGXT.U32 R6, R6, 0x2 ;  /* 0x000000020606781a */ /* 0x000fc80000000000 */
[----:B------:R-:W-:-:S04]  /*1ae50*/  LOP3.LUT R2, R6, 0x20, RZ, 0xfc, !PT ;  /* 0x0000002006027812 */ /* 0x000fc800078efcff */
[----:B------:R-:W-:Y:S01]  /*1ae60*/  ISETP.GE.AND P0, PT, R2, UR5, PT ;  /* 0x0000000502007c0c */ /* 0x000fe2000bf06270 */
[----:B------:R-:W-:-:S05]  /*1ae70*/  @!P1 IMAD.MOV.U32 R2, RZ, RZ, R10 ;  /* 0x000000ffff029224 */ /* 0x000fca00078e000a */
[----:B--2---:R0:W2:Y:S04]  /*1ae80*/  @!P1 LDG.E.U16 R27, [R2.64] ;  /* 0x0000000a021b9981 */ /* 0x0040a8000c1e1500 */
[----:B------:R-:W1:Y:S01]  /*1ae90*/  S2R R6, SR_TID.X ;  /* 0x0000000000067919 */ /* 0x000e620000002100 */
[----:B------:R-:W-:-:S03]  /*1aea0*/  PRMT R19, RZ, 0x7610, R19 ;  /* 0x00007610ff137816 */ /* 0x000fc60000000013 */
[----:B---3--:R-:W-:Y:S01]  /*1aeb0*/  STL [R1+0x2348], R18 ;  /* 0x0023481201007387 */ /* 0x008fe20000100800 */
[----:B0-----:R-:W-:-:S03]  /*1aec0*/  @!P2 IMAD.MOV.U32 R2, RZ, RZ, R11 ;  /* 0x000000ffff02a224 */ /* 0x001fc600078e000b */
[----:B------:R-:W3:Y:S01]  /*1aed0*/  LDL R10, [R1+0x4d0] ;  /* 0x0004d000010a7983 */ /* 0x000ee20000100800 */
[----:B-1----:R-:W-:-:S04]  /*1aee0*/  SHF.R.U32.HI R6, RZ, 0x6, R6 ;  /* 0x00000006ff067819 */ /* 0x002fc80000011606 */
[----:B------:R-:W-:-:S04]  /*1aef0*/  SGXT.U32 R6, R6, 0x2 ;  /* 0x000000020606781a */ /* 0x000fc80000000000 */
[----:B------:R-:W-:-:S04]  /*1af00*/  LOP3.LUT R3, R6, 0x24, RZ, 0xfc, !PT ;  /* 0x0000002406037812 */ /* 0x000fc800078efcff */
[----:B------:R-:W-:Y:S01]  /*1af10*/  ISETP.GE.AND P1, PT, R3, UR5, PT ;  /* 0x0000000503007c0c */ /* 0x000fe2000bf26270 */
[----:B------:R-:W-:-:S05]  /*1af20*/  @!P2 IMAD.MOV.U32 R3, RZ, RZ, R14 ;  /* 0x000000ffff03a224 */ /* 0x000fca00078e000e */
[----:B------:R0:W3:Y:S04]  /*1af30*/  @!P2 LDG.E.U16 R19, [R2.64] ;  /* 0x0000000a0213a981 */ /* 0x0000e8000c1e1500 */
[----:B--2---:R1:W-:Y:S04]  /*1af40*/  STL [R1+0x10], R27 ;  /* 0x0000101b01007387 */ /* 0x0043e80000100800 */
[----:B-1----:R-:W2:Y:S04]  /*1af50*/  LDL.LU R27, [R1+0x2444] ;  /* 0x00244400011b7983 */ /* 0x002ea80000300800 */
[----:B0-----:R-:W2:Y:S04]  /*1af60*/  LDL R2, [R1+0x4d4] ;  /* 0x0004d40001027983 */ /* 0x001ea80000100800 */
[----:B------:R-:W2:Y:S04]  /*1af70*/  LDL R3, [R1+0x4d8] ;  /* 0x0004d80001037983 */ /* 0x000ea80000100800 */
[----:B------:R-:W0:Y:S01]  /*1af80*/  S2R R6, SR_TID.X ;  /* 0x0000000000067919 */ /* 0x000e220000002100 */
[----:B------:R-:W-:-:S03]  /*1af90*/  PRMT R13, RZ, 0x7610, R13 ;  /* 0x00007610ff0d7816 */ /* 0x000fc6000000000d */
[----:B------:R-:W4:Y:S01]  /*1afa0*/  LDL R14, [R1+0x4c8] ;  /* 0x0004c800010e7983 */ /* 0x000f220000100800 */
[----:B0-----:R-:W-:-:S04]  /*1afb0*/  SHF.R.U32.HI R6, RZ, 0x6, R6 ;  /* 0x00000006ff067819 */ /* 0x001fc80000011606 */
[----:B------:R-:W-:-:S04]  /*1afc0*/  SGXT.U32 R6, R6, 0x2 ;  /* 0x000000020606781a */ /* 0x000fc80000000000 */
[----:B------:R-:W-:Y:S01]  /*1afd0*/  LOP3.LUT R11, R6, 0x28, RZ, 0xfc, !PT ;  /* 0x00000028060b7812 */ /* 0x000fe200078efcff */
[----:B---3--:R-:W-:Y:S03]  /*1afe0*/  STL [R1+0x2344], R19 ;  /* 0x0023441301007387 */ /* 0x008fe60000100800 */
[----:B------:R-:W-:Y:S02]  /*1aff0*/  ISETP.GE.AND P2, PT, R11, UR5, PT ;  /* 0x000000050b007c0c */ /* 0x000fe4000bf46270 */
[----:B------:R-:W3:Y:S01]  /*1b000*/  LDL.LU R11, [R1+0x2440] ;  /* 0x00244000010b7983 */ /* 0x000ee20000300800 */
[----:B--2---:R-:W-:-:S04]  /*1b010*/  @!P3 LOP3.LUT R3, R3, R2, RZ, 0x3c, !PT ;  /* 0x000000020303b212 */ /* 0x004fc800078e3cff */
[----:B------:R-:W-:-:S04]  /*1b020*/  @!P3 LOP3.LUT R2, R3, R2, RZ, 0x3c, !PT ;  /* 0x000000020302b212 */ /* 0x000fc800078e3cff */
[----:B------:R-:W-:-:S05]  /*1b030*/  @!P3 LOP3.LUT R3, R3, R2, RZ, 0x3c, !PT ;  /* 0x000000020303b212 */ /* 0x000fca00078e3cff */
[----:B------:R0:W2:Y:S04]  /*1b040*/  @!P3 LDG.E.U16 R13, [R2.64] ;  /* 0x0000000a020db981 */ /* 0x0000a8000c1e1500 */
[----:B0-----:R-:W3:Y:S04]  /*1b050*/  LDL R3, [R1+0x4cc] ;  /* 0x0004cc0001037983 */ /* 0x001ee80000100800 */
[----:B------:R-:W0:Y:S01]  /*1b060*/  S2R R6, SR_TID.X ;  /* 0x0000000000067919 */ /* 0x000e220000002100 */
[----:B------:R-:W-:Y:S02]  /*1b070*/  PRMT R20, RZ, 0x7610, R20 ;  /* 0x00007610ff147816 */ /* 0x000fe40000000014 */
[----:B0-----:R-:W-:-:S04]  /*1b080*/  SHF.R.U32.HI R6, RZ, 0x6, R6 ;  /* 0x00000006ff067819 */ /* 0x001fc80000011606 */
[----:B------:R-:W-:-:S04]  /*1b090*/  SGXT.U32 R6, R6, 0x2 ;  /* 0x000000020606781a */ /* 0x000fc80000000000 */
[----:B------:R-:W-:-:S04]  /*1b0a0*/  LOP3.LUT R2, R6, 0x2c, RZ, 0xfc, !PT ;  /* 0x0000002c06027812 */ /* 0x000fc800078efcff */
[----:B------:R-:W-:Y:S01]  /*1b0b0*/  ISETP.GE.AND P3, PT, R2, UR5, PT ;  /* 0x0000000502007c0c */ /* 0x000fe2000bf66270 */
[----:B------:R-:W-:Y:S01]  /*1b0c0*/  @!P0 IMAD.MOV.U32 R2, RZ, RZ, R10 ;  /* 0x000000ffff028224 */ /* 0x000fe200078e000a */
[----:B--2---:R0:W-:Y:S04]  /*1b0d0*/  STL [R1+0x14], R13 ;  /* 0x0000140d01007387 */ /* 0x0041e80000100800 */
[----:B---3--:R1:W2:Y:S01]  /*1b0e0*/  @!P0 LDG.E.U16 R20, [R2.64] ;  /* 0x0000000a02148981 */ /* 0x0082a2000c1e1500 */
[----:B------:R-:W-:-:S03]  /*1b0f0*/  PRMT R12, RZ, 0x7610, R12 ;  /* 0x00007610ff0c7816 */ /* 0x000fc6000000000c */
[----:B------:R-:W3:Y:S04]  /*1b100*/  S2R R6, SR_TID.X ;  /* 0x0000000000067919 */ /* 0x000ee80000002100 */
[----:B0-----:R-:W2:Y:S04]  /*1b110*/  LDL R13, [R1+0x4c0] ;  /* 0x0004c000010d7983 */ /* 0x001ea80000100800 */
[----:B-1----:R-:W2:Y:S01]  /*1b120*/  LDL R3, [R1+0x4c4] ;  /* 0x0004c40001037983 */ /* 0x002ea20000100800 */
[----:B----4-:R-:W-:Y:S01]  /*1b130*/  @!P1 IMAD.MOV.U32 R2, RZ, RZ, R14 ;  /* 0x000000ffff029224 */ /* 0x010fe200078e000e */
[----:B---3--:R-:W-:-:S04]  /*1b140*/  SHF.R.U32.HI R6, RZ, 0x6, R6 ;  /* 0x00000006ff067819 */ /* 0x008fc80000011606 */
[----:B------:R-:W-:-:S04]  /*1b150*/  SGXT.U32 R6, R6, 0x2 ;  /* 0x000000020606781a */ /* 0x000fc80000000000 */
[----:B------:R-:W-:Y:S02]  /*1b160*/  LOP3.LUT R10, R6, 0x30, RZ, 0xfc, !PT ;  /* 0x00000030060a7812 */ /* 0x000fe400078efcff */
[----:B------:R-:W0:Y:S04]  /*1b170*/  S2R R6, SR_TID.X ;  /* 0x0000000000067919 */ /* 0x000e280000002100 */
[----:B--2---:R-:W2:Y:S01]  /*1b180*/  @!P1 LDG.E.U16 R12, [R2.64] ;  /* 0x0000000a020c9981 */ /* 0x004ea2000c1e1500 */
[----:B------:R-:W-:Y:S02]  /*1b190*/  ISETP.GE.AND P0, PT, R10, UR5, PT ;  /* 0x000000050a007c0c */ /* 0x000fe4000bf06270 */
[----:B0-----:R-:W-:Y:S01]  /*1b1a0*/  SHF.R.U32.HI R10, RZ, 0x6, R6 ;  /* 0x00000006ff0a7819 */ /* 0x001fe20000011606 */
[----:B------:R-:W-:Y:S04]  /*1b1b0*/  STL [R1+0x2340], R20 ;  /* 0x0023401401007387 */ /* 0x000fe80000100800 */
[----:B------:R-:W3:Y:S04]  /*1b1c0*/  LDL R6, [R1+0x4b0] ;  /* 0x0004b00001067983 */ /* 0x000ee80000100800 */
[----:B--2---:R0:W-:Y:S04]  /*1b1d0*/  STL [R1+0x24], R12 ;  /* 0x0000240c01007387 */ /* 0x0041e80000100800 */
[----:B------:R-:W2:Y:S01]  /*1b1e0*/  LDL R3, [R1+0x4bc] ;  /* 0x0004bc0001037983 */ /* 0x000ea20000100800 */
[----:B------:R-:W-:Y:S01]  /*1b1f0*/  PRMT R21, RZ, 0x7610, R21 ;  /* 0x00007610ff157816 */ /* 0x000fe20000000015 */
[----:B------:R-:W-:Y:S01]  /*1b200*/  @!P2 IMAD.MOV.U32 R2, RZ, RZ, R13 ;  /* 0x000000ffff02a224 */ /* 0x000fe200078e000d */
[----:B------:R-:W-:Y:S01]  /*1b210*/  PRMT R29, RZ, 0x7610, R29 ;  /* 0x00007610ff1d7816 */ /* 0x000fe2000000001d */
[----:B------:R-:W4:Y:S01]  /*1b220*/  LDL R14, [R1+0x4a4] ;  /* 0x0004a400010e7983 */ /* 0x000f220000100800 */
[----:B------:R-:W-:-:S03]  /*1b230*/  SGXT.U32 R10, R10, 0x2 ;  /* 0x000000020a0a781a */ /* 0x000fc60000000000 */
[----:B------:R-:W3:Y:S04]  /*1b240*/  LDL R13, [R1+0x49c] ;  /* 0x00049c00010d7983 */ /* 0x000ee80000100800 */
[----:B--2---:R1:W2:Y:S04]  /*1b250*/  @!P2 LDG.E.U16 R21, [R2.64] ;  /* 0x0000000a0215a981 */ /* 0x0042a8000c1e1500 */
[----:B-1----:R-:W2:Y:S04]  /*1b260*/  LDL R2, [R1+0x4b4] ;  /* 0x0004b40001027983 */ /* 0x002ea80000100800 */
[----:B------:R-:W2:Y:S01]  /*1b270*/  LDL R3, [R1+0x4b8] ;  /* 0x0004b80001037983 */ /* 0x000ea20000100800 */
[----:B0-----:R-:W-:-:S03]  /*1b280*/  LOP3.LUT R12, R10, 0x34, RZ, 0xfc, !PT ;  /* 0x000000340a0c7812 */ /* 0x001fc600078efcff */
[----:B------:R-:W0:Y:S01]  /*1b290*/  S2R R10, SR_TID.X ;  /* 0x00000000000a7919 */ /* 0x000e220000002100 */
[----:B--2---:R-:W-:-:S04]  /*1b2a0*/  @!P3 LOP3.LUT R3, R3, R2, RZ, 0x3c, !PT ;  /* 0x000000020303b212 */ /* 0x004fc800078e3cff */
[----:B------:R-:W-:-:S04]  /*1b2b0*/  @!P3 LOP3.LUT R2, R3, R2, RZ, 0x3c, !PT ;  /* 0x000000020302b212 */ /* 0x000fc800078e3cff */
[----:B------:R-:W-:-:S05]  /*1b2c0*/  @!P3 LOP3.LUT R3, R3, R2, RZ, 0x3c, !PT ;  /* 0x000000020303b212 */ /* 0x000fca00078e3cff */
[----:B------:R1:W2:Y:S04]  /*1b2d0*/  @!P3 LDG.E.U16 R29, [R2.64] ;  /* 0x0000000a021db981 */ /* 0x0002a8000c1e1500 */
[----:B-1----:R-:W1:Y:S01]  /*1b2e0*/  S2R R3, SR_TID.X ;  /* 0x0000000000037919 */ /* 0x002e620000002100 */
[----:B0-----:R-:W-:-:S04]  /*1b2f0*/  SHF.R.U32.HI R10, RZ, 0x6, R10 ;  /* 0x00000006ff0a7819 */ /* 0x001fc8000001160a */
[----:B------:R-:W-:-:S04]  /*1b300*/  SGXT.U32 R10, R10, 0x2 ;  /* 0x000000020a0a781a */ /* 0x000fc80000000000 */
[----:B------:R-:W-:Y:S02]  /*1b310*/  LOP3.LUT R10, R10, 0x38, RZ, 0xfc, !PT ;  /* 0x000000380a0a7812 */ /* 0x000fe400078efcff */
[----:B------:R-:W-:Y:S02]  /*1b320*/  ISETP.GE.AND P1, PT, R12, UR5, PT ;  /* 0x000000050c007c0c */ /* 0x000fe4000bf26270 */
[----:B------:R-:W-:Y:S01]  /*1b330*/  ISETP.GE.AND P2, PT, R10, UR5, PT ;  /* 0x000000050a007c0c */ /* 0x000fe2000bf46270 */
[----:B------:R-:W4:Y:S04]  /*1b340*/  LDL R12, [R1+0x4a8] ;  /* 0x0004a800010c7983 */ /* 0x000f280000100800 */
[----:B------:R-:W4:Y:S01]  /*1b350*/  LDL R10, [R1+0x4a0] ;  /* 0x0004a000010a7983 */ /* 0x000f220000100800 */
[----:B-1----:R-:W-:-:S04]  /*1b360*/  SHF.R.U32.HI R3, RZ, 0x6, R3 ;  /* 0x00000006ff037819 */ /* 0x002fc80000011603 */
[----:B------:R-:W-:-:S04]  /*1b370*/  SGXT.U32 R3, R3, 0x2 ;  /* 0x000000020303781a */ /* 0x000fc80000000000 */
[----:B------:R-:W-:Y:S01]  /*1b380*/  LOP3.LUT R2, R3, 0x3c, RZ, 0xfc, !PT ;  /* 0x0000003c03027812 */ /* 0x000fe200078efcff */
[----:B--2---:R0:W-:Y:S04]  /*1b390*/  STL [R1+0x44], R29 ;  /* 0x0000441d01007387 */ /* 0x0041e80000100800 */
[----:B0-----:R-:W2:Y:S04]  /*1b3a0*/  LDL.LU R29, [R1+0x243c] ;  /* 0x00243c00011d7983 */ /* 0x001ea80000300800 */
[----:B------:R-:W2:Y:S01]  /*1b3b0*/  LDL R3, [R1+0x4ac] ;  /* 0x0004ac0001037983 */ /* 0x000ea20000100800 */
[----:B------:R-:W-:-:S02]  /*1b3c0*/  PRMT R22, RZ, 0x7610, R22 ;  /* 0x00007610ff167816 */ /* 0x000fc40000000016 */
[----:B------:R-:W-:Y:S01]  /*1b3d0*/  ISETP.GE.AND P3, PT, R2, UR5, PT ;  /* 0x0000000502007c0c */ /* 0x000fe2000bf66270 */
[----:B---3--:R-:W-:Y:S01]  /*1b3e0*/  @!P0 IMAD.MOV.U32 R2, RZ, RZ, R6 ;  /* 0x000000ffff028224 */ /* 0x008fe200078e0006 */
[----:B------:R-:W-:Y:S01]  /*1b3f0*/  PRMT R28, RZ, 0x7610, R28 ;  /* 0x00007610ff1c7816 */ /* 0x000fe2000000001c */
[----:B------:R-:W3:Y:S04]  /*1b400*/  LDL R6, [R1+0x498] ;  /* 0x0004980001067983 */ /* 0x000ee80000100800 */
[----:B--2---:R0:W2:Y:S04]  /*1b410*/  @!P0 LDG.E.U16 R22, [R2.64] ;  /* 0x0000000a02168981 */ /* 0x0040a8000c1e1500 */
[----:B0-----:R-:W0:Y:S01]  /*1b420*/  S2R R3, SR_TID.X ;  /* 0x0000000000037919 */ /* 0x001e220000002100 */
[----:B----4-:R-:W-:Y:S01]  /*1b430*/  @!P1 IMAD.MOV.U32 R2, RZ, RZ, R12 ;  /* 0x000000ffff029224 */ /* 0x010fe200078e000c */
[----:B0-----:R-:W-:-:S04]  /*1b440*/  SHF.R.U32.HI R3, RZ, 0x6, R3 ;  /* 0x00000006ff037819 */ /* 0x001fc80000011603 */
[----:B------:R-:W-:-:S04]  /*1b450*/  SGXT.U32 R3, R3, 0x2 ;  /* 0x000000020303781a */ /* 0x000fc80000000000 */
[----:B------:R-:W-:-:S04]  /*1b460*/  LOP3.LUT R3, R3, 0x40, RZ, 0xfc, !PT ;  /* 0x0000004003037812 */ /* 0x000fc800078efcff */
[----:B------:R-:W-:Y:S01]  /*1b470*/  ISETP.GE.AND P0, PT, R3, UR5, PT ;  /* 0x0000000503007c0c */ /* 0x000fe2000bf06270 */
[----:B------:R-:W-:-:S05]  /*1b480*/  @!P1 IMAD.MOV.U32 R3, RZ, RZ, R14 ;  /* 0x000000ffff039224 */ /* 0x000fca00078e000e */
[----:B------:R0:W4:Y:S04]  /*1b490*/  @!P1 LDG.E.U16 R28, [R2.64] ;  /* 0x0000000a021c9981 */ /* 0x000128000c1e1500 */
[----:B0-----:R-:W0:Y:S01]  /*1b4a0*/  S2R R3, SR_TID.X ;  /* 0x0000000000037919 */ /* 0x001e220000002100 */
[----:B------:R-:W-:Y:S01]  /*1b4b0*/  PRMT R23, RZ, 0x7610, R23 ;  /* 0x00007610ff177816 */ /* 0x000fe20000000017 */
[----:B------:R-:W-:Y:S01]  /*1b4c0*/  @!P2 IMAD.MOV.U32 R2, RZ, RZ, R10 ;  /* 0x000000ffff02a224 */ /* 0x000fe200078e000a */
[----:B0-----:R-:W-:-:S04]  /*1b4d0*/  SHF.R.U32.HI R3, RZ, 0x6, R3 ;  /* 0x00000006ff037819 */ /* 0x001fc80000011603 */
[----:B------:R-:W-:-:S04]  /*1b4e0*/  SGXT.U32 R3, R3, 0x2 ;  /* 0x000000020303781a */ /* 0x000fc80000000000 */
[----:B------:R-:W-:-:S04]  /*1b4f0*/  LOP3.LUT R3, R3, 0x44, RZ, 0xfc, !PT ;  /* 0x0000004403037812 */ /* 0x000fc800078efcff */
[----:B------:R-:W-:Y:S01]  /*1b500*/  ISETP.GE.AND P1, PT, R3, UR5, PT ;  /* 0x0000000503007c0c */ /* 0x000fe2000bf26270 */
[----:B------:R-:W-:-:S05]  /*1b510*/  @!P2 IMAD.MOV.U32 R3, RZ, RZ, R13 ;  /* 0x000000ffff03a224 */ /* 0x000fca00078e000d */
[----:B------:R0:W3:Y:S04]  /*1b520*/  @!P2 LDG.E.U16 R23, [R2.64] ;  /* 0x0000000a0217a981 */ /* 0x0000e8000c1e1500 */
[----:B0-----:R-:W0:Y:S02]  /*1b530*/  S2R R3, SR_TID.X ;  /* 0x0000000000037919 */ /* 0x001e240000002100 */
[----:B0-----:R-:W-:-:S04]  /*1b540*/  SHF.R.U32.HI R3, RZ, 0x6, R3 ;  /* 0x00000006ff037819 */ /* 0x001fc80000011603 */
[----:B------:R-:W-:-:S04]  /*1b550*/  SGXT.U32 R3, R3, 0x2 ;  /* 0x000000020303781a */ /* 0x000fc80000000000 */
[----:B------:R-:W-:Y:S01]  /*1b560*/  LOP3.LUT R2, R3, 0x48, RZ, 0xfc, !PT ;  /* 0x0000004803027812 */ /* 0x000fe200078efcff */
[----:B--2---:R-:W-:Y:S04]  /*1b570*/  STL [R1+0x233c], R22 ;  /* 0x00233c1601007387 */ /* 0x004fe80000100800 */
[----:B------:R-:W2:Y:S04]  /*1b580*/  LDL R14, [R1+0x48c] ;  /* 0x00048c00010e7983 */ /* 0x000ea80000100800 */
[----:B------:R-:W2:Y:S04]  /*1b590*/  LDL R12, [R1+0x490] ;  /* 0x00049000010c7983 */ /* 0x000ea80000100800 */
[----:B----4-:R0:W-:Y:S04]  /*1b5a0*/  STL [R1+0x40], R28 ;  /* 0x0000401c01007387 */ /* 0x0101e80000100800 */
[----:B0-----:R-:W4:Y:S04]  /*1b5b0*/  LDL.LU R28, [R1+0x2438] ;  /* 0x00243800011c7983 */ /* 0x001f280000300800 */
[----:B------:R-:W2:Y:S01]  /*1b5c0*/  LDL R3, [R1+0x494] ;  /* 0x0004940001037983 */ /* 0x000ea20000100800 */
[----:B------:R-:W-:-:S02]  /*1b5d0*/  PRMT R4, RZ, 0x7610, R4 ;  /* 0x00007610ff047816 */ /* 0x000fc40000000004 */
[----:B------:R-:W-:Y:S01]  /*1b5e0*/  ISETP.GE.AND P2, PT, R2, UR5, PT ;  /* 0x0000000502007c0c */ /* 0x000fe2000bf46270 */
[----:B---3--:R-:W-:Y:S01]  /*1b5f0*/  @!P3 IMAD.MOV.U32 R2, RZ, RZ, R6 ;  /* 0x000000ffff02b224 */ /* 0x008fe200078e0006 */
[----:B------:R-:W-:Y:S01]  /*1b600*/  PRMT R24, RZ, 0x7610, R24 ;  /* 0x00007610ff187816 */ /* 0x000fe20000000018 */
[----:B------:R-:W3:Y:S04]  /*1b610*/  LDL R13, [R1+0x484] ;  /* 0x00048400010d7983 */ /* 0x000ee80000100800 */
[----:B------:R-:W3:Y:S04]  /*1b620*/  LDL R10, [R1+0x488] ;  /* 0x00048800010a7983 */ /* 0x000ee80000100800 */
[----:B--2---:R0:W2:Y:S04]  /*1b630*/  @!P3 LDG.E.U16 R4, [R2.64] ;  /* 0x0000000a0204b981 */ /* 0x0040a8000c1e1500 */
[----:B0-----:R-:W0:Y:S01]  /*1b640*/  S2R R3, SR_TID.X ;  /* 0x0000000000037919 */ /* 0x001e220000002100 */
[----:B------:R-:W-:Y:S01]  /*1b650*/  @!P0 IMAD.MOV.U32 R2, RZ, RZ, R12 ;  /* 0x000000ffff028224 */ /* 0x000fe200078e000c */
[----:B0-----:R-:W-:-:S04]  /*1b660*/  SHF.R.U32.HI R3, RZ, 0x6, R3 ;  /* 0x00000006ff037819 */ /* 0x001fc80000011603 */
[----:B------:R-:W-:-:S04]  /*1b670*/  SGXT.U32 R3, R3, 0x2 ;  /* 0x000000020303781a */ /* 0x000fc80000000000 */
[----:B------:R-:W-:-:S04]  /*1b680*/  LOP3.LUT R3, R3, 0x4c, RZ, 0xfc, !PT ;  /* 0x0000004c03037812 */ /* 0x000fc800078efcff */
[----:B------:R-:W-:Y:S01]  /*1b690*/  ISETP.GE.AND P3, PT, R3, UR5, PT ;  /* 0x0000000503007c0c */ /* 0x000fe2000bf66270 */
[----:B------:R-:W-:-:S05]  /*1b6a0*/  @!P0 IMAD.MOV.U32 R3, RZ, RZ, R14 ;  /* 0x000000ffff038224 */ /* 0x000fca00078e000e */
[----:B------:R3:W4:Y:S01]  /*1b6b0*/  @!P0 LDG.E.U16 R24, [R2.64] ;  /* 0x0000000a02188981 */ /* 0x000722000c1e1500 */
[----:B------:R-:W-:-:S03]  /*1b6c0*/  PRMT R7, RZ, 0x7610, R7 ;  /* 0x00007610ff077816 */ /* 0x000fc60000000007 */
[----:B------:R-:W-:Y:S01]  /*1b6d0*/  STL [R1+0x2338], R23 ;  /* 0x0023381701007387 */ /* 0x000fe20000100800 */
[----:B---3--:R-:W-:Y:S02]  /*1b6e0*/  @!P1 IMAD.MOV.U32 R2, RZ, RZ, R10 ;  /* 0x000000ffff029224 */ /* 0x008fe400078e000a */
[----:B------:R-:W-:-:S05]  /*1b6f0*/  @!P1 IMAD.MOV.U32 R3, RZ, RZ, R13 ;  /* 0x000000ffff039224 */ /* 0x000fca00078e000d */
[----:B------:R0:W3:Y:S04]  /*1b700*/  @!P1 LDG.E.U16 R7, [R2.64] ;  /* 0x0000000a02079981 */ /* 0x0000e8000c1e1500 */
[----:B--2---:R1:W-:Y:S04]  /*1b710*/  STL [R1+0x34], R4 ;  /* 0x0000340401007387 */ /* 0x0043e80000100800 */
[----:B-1----:R-:W2:Y:S04]  /*1b720*/  LDL.LU R4, [R1+0x2434] ;  /* 0x0024340001047983 */ /* 0x002ea80000300800 */
[----:B------:R-:W2:Y:S04]  /*1b730*/  LDL R12, [R1+0x478] ;  /* 0x00047800010c7983 */ /* 0x000ea80000100800 */
[----:B----4-:R-:W-:Y:S04]  /*1b740*/  STL [R1+0x2334], R24 ;  /* 0x0023341801007387 */ /* 0x010fe80000100800 */
[----:B0-----:R-:W4:Y:S04]  /*1b750*/  LDL R2, [R1+0x47c] ;  /* 0x00047c0001027983 */ /* 0x001f280000100800 */
[----:B------:R-:W4:Y:S04]  /*1b760*/  LDL R3, [R1+0x480] ;  /* 0x0004800001037983 */ /* 0x000f280000100800 */
[----:B------:R-:W0:Y:S01]  /*1b770*/  S2R R6, SR_TID.X ;  /* 0x0000000000067919 */ /* 0x000e220000002100 */
[----:B------:R-:W-:-:S03]  /*1b780*/  PRMT R25, RZ, 0x7610, R25 ;  /* 0x00007610ff197816 */ /* 0x000fc60000000019 */
[----:B------:R-:W2:Y:S01]  /*1b790*/  LDL R13, [R1+0x470] ;  /* 0x00047000010d7983 */ /* 0x000ea20000100800 */
[----:B0-----:R-:W-:-:S04]  /*1b7a0*/  SHF.R.U32.HI R6, RZ, 0x6, R6 ;  /* 0x00000006ff067819 */ /* 0x001fc80000011606 */
[----:B------:R-:W-:-:S04]  /*1b7b0*/  SGXT.U32 R6, R6, 0x2 ;  /* 0x000000020606781a */ /* 0x000fc80000000000 */
[----:B------:R-:W-:-:S04]  /*1b7c0*/  LOP3.LUT R14, R6, 0x50, RZ, 0xfc, !PT ;  /* 0x00000050060e7812 */ /* 0x000fc800078efcff */
[----:B------:R-:W-:Y:S02]  /*1b7d0*/  ISETP.GE.AND P4, PT, R14, UR5, PT ;  /* 0x000000050e007c0c */ /* 0x000fe4000bf86270 */
[----:B------:R-:W2:Y:S04]  /*1b7e0*/  LDL R14, [R1+0x46c] ;  /* 0x00046c00010e7983 */ /* 0x000ea80000100800 */
[----:B---3--:R0:W-:Y:S01]  /*1b7f0*/  STL [R1+0x2c], R7 ;  /* 0x00002c0701007387 */ /* 0x0081e20000100800 */
[----:B----4-:R-:W-:-:S03]  /*1b800*/  @!P2 LOP3.LUT R3, R3, R2, RZ, 0x3c, !PT ;  /* 0x000000020303a212 */ /* 0x010fc600078e3cff */
[----:B------:R-:W1:Y:S01]  /*1b810*/  S2R R6, SR_TID.X ;  /* 0x0000000000067919 */ /* 0x000e620000002100 */
[----:B------:R-:W-:-:S03]  /*1b820*/  @!P2 LOP3.LUT R2, R3, R2, RZ, 0x3c, !PT ;  /* 0x000000020302a212 */ /* 0x000fc600078e3cff */
[----:B------:R-:W3:Y:S01]  /*1b830*/  S2R R10, SR_TID.X ;  /* 0x00000000000a7919 */ /* 0x000ee20000002100 */
[----:B------:R-:W-:-:S03]  /*1b840*/  @!P2 LOP3.LUT R3, R3, R2, RZ, 0x3c, !PT ;  /* 0x000000020303a212 */ /* 0x000fc600078e3cff */
[----:B0-----:R-:W4:Y:S04]  /*1b850*/  LDL R7, [R1+0x450] ;  /* 0x0004500001077983 */ /* 0x001f280000100800 */
[----:B------:R0:W4:Y:S04]  /*1b860*/  @!P2 LDG.E.U16 R25, [R2.64] ;  /* 0x0000000a0219a981 */ /* 0x000128000c1e1500 */
[----:B0-----:R-:W4:Y:S01]  /*1b870*/  LDL R3, [R1+0x474] ;  /* 0x0004740001037983 */ /* 0x001f220000100800 */
[----:B-1----:R-:W-:-:S04]  /*1b880*/  SHF.R.U32.HI R6, RZ, 0x6, R6 ;  /* 0x00000006ff067819 */ /* 0x002fc80000011606 */
[----:B------:R-:W-:Y:S02]  /*1b890*/  SGXT.U32 R6, R6, 0x2 ;  /* 0x000000020606781a */ /* 0x000fe40000000000 */
[----:B---3--:R-:W-:Y:S02]  /*1b8a0*/  SHF.R.U32.HI R2, RZ, 0x6, R10 ;  /* 0x00000006ff027819 */ /* 0x008fe4000001160a */
[----:B------:R-:W-:Y:S02]  /*1b8b0*/  LOP3.LUT R6, R6, 0x54, RZ, 0xfc, !PT ;  /* 0x0000005406067812 */ /* 0x000fe400078efcff */
[----:B------:R-:W-:Y:S02]  /*1b8c0*/  SGXT.U32 R2, R2, 0x2 ;  /* 0x000000020202781a */ /* 0x000fe40000000000 */
[----:B------:R-:W-:Y:S02]  /*1b8d0*/  ISETP.GE.AND P1, PT, R6, UR5, PT ;  /* 0x0000000506007c0c */ /* 0x000fe4000bf26270 */
[----:B------:R-:W3:Y:S01]  /*1b8e0*/  LDL R6, [R1+0x454] ;  /* 0x0004540001067983 */ /* 0x000ee20000100800 */
[----:B------:R-:W-:-:S02]  /*1b8f0*/  LOP3.LUT R2, R2, 0x58, RZ, 0xfc, !PT ;  /* 0x0000005802027812 */ /* 0x000fc400078efcff */
[----:B------:R-:W-:Y:S02]  /*1b900*/  PRMT R15, RZ, 0x7610, R15 ;  /* 0x00007610ff0f7816 */ /* 0x000fe4000000000f */
[----:B------:R-:W-:Y:S01]  /*1b910*/  ISETP.GE.AND P0, PT, R2, UR5, PT ;  /* 0x0000000502007c0c */ /* 0x000fe2000bf06270 */
[----:B--2---:R-:W-:Y:S01]  /*1b920*/  @!P3 IMAD.MOV.U32 R2, RZ, RZ, R12 ;  /* 0x000000ffff02b224 */ /* 0x004fe200078e000c */
[----:B------:R-:W-:Y:S02]  /*1b930*/  PRMT R26, RZ, 0x7610, R26 ;  /* 0x00007610ff1a7816 */ /* 0x000fe4000000001a */
[----:B------:R-:W-:-:S04]  /*1b940*/  SHF.R.U32.HI R10, RZ, 0x6, R10 ;  /* 0x00000006ff0a7819 */ /* 0x000fc8000001160a */
[----:B------:R-:W-:Y:S01]  /*1b950*/  SGXT.U32 R10, R10, 0x2 ;  /* 0x000000020a0a781a */ /* 0x000fe20000000000 */
[----:B----4-:R0:W2:Y:S02]  /*1b960*/  @!P3 LDG.E.U16 R15, [R2.64] ;  /* 0x0000000a020fb981 */ /* 0x0100a4000c1e1500 */
[----:B0-----:R-:W-:Y:S02]  /*1b970*/  @!P4 IMAD.MOV.U32 R2, RZ, RZ, R13 ;  /* 0x000000ffff02c224 */ /* 0x001fe400078e000d */
[----:B------:R-:W-:-:S05]  /*1b980*/  @!P4 IMAD.MOV.U32 R3, RZ, RZ, R14 ;  /* 0x000000ffff03c224 */ /* 0x000fca00078e000e */
[----:B------:R3:W4:Y:S01]  /*1b990*/  @!P4 LDG.E.U16 R26, [R2.64] ;  /* 0x0000000a021ac981 */ /* 0x000722000c1e1500 */
[----:B------:R-:W-:-:S03]  /*1b9a0*/  LOP3.LUT R12, R10, 0x5c, RZ, 0xfc, !PT ;  /* 0x0000005c0a0c7812 */ /* 0x000fc600078efcff */
[----:B------:R-:W0:Y:S01]  /*1b9b0*/  S2R R10, SR_TID.X ;  /* 0x00000000000a7919 */ /* 0x000e220000002100 */
[----:B------:R-:W-:Y:S01]  /*1b9c0*/  PRMT R5, RZ, 0x7610, R5 ;  /* 0x00007610ff057816 */ /* 0x000fe20000000005 */
[----:B---3--:R-:W-:Y:S02]  /*1b9d0*/  @!P1 IMAD.MOV.U32 R2, RZ, RZ, R6 ;  /* 0x000000ffff029224 */ /* 0x008fe400078e0006 */
[----:B------:R-:W-:Y:S01]  /*1b9e0*/  @!P1 IMAD.MOV.U32 R3, RZ, RZ, R7 ;  /* 0x000000ffff039224 */ /* 0x000fe200078e0007 */
[----:B------:R-:W-:-:S04]  /*1b9f0*/  ISETP.GE.AND P2, PT, R12, UR5, PT ;  /* 0x000000050c007c0c */ /* 0x000fc8000bf46270 */
[----:B------:R1:W3:Y:S04]  /*1ba00*/  @!P1 LDG.E.U16 R5, [R2.64] ;  /* 0x0000000a02059981 */ /* 0x0002e8000c1e1500 */
[----:B------:R-:W-:Y:S01]  /*1ba10*/  STL [R1+0x2330], R25 ;  /* 0x0023301901007387 */ /* 0x000fe20000100800 */
[----:B0-----:R-:W-:-:S03]  /*1ba20*/  SHF.R.U32.HI R12, RZ, 0x6, R10 ;  /* 0x00000006ff0c7819 */ /* 0x001fc6000001160a */
[----:B------:R-:W3:Y:S01]  /*1ba30*/  LDL R10, [R1+0x44c] ;  /* 0x00044c00010a7983 */ /* 0x000ee20000100800 */
[----:B------:R-:W-:-:S04]  /*1ba40*/  SGXT.U32 R12, R12, 0x2 ;  /* 0x000000020c0c781a */ /* 0x000fc80000000000 */
[----:B------:R-:W-:-:S04]  /*1ba50*/  LOP3.LUT R13, R12, 0x60, RZ, 0xfc, !PT ;  /* 0x000000600c0d7812 */ /* 0x000fc800078efcff */
[----:B------:R-:W-:Y:S01]  /*1ba60*/  ISETP.GE.AND P3, PT, R13, UR5, PT ;  /* 0x000000050d007c0c */ /* 0x000fe2000bf66270 */
[----:B--2---:R0:W-:Y:S04]  /*1ba70*/  STL [R1+0x20], R15 ;  /* 0x0000200f01007387 */ /* 0x0041e80000100800 */
[----:B------:R-:W2:Y:S04]  /*1ba80*/  LDL R12, [R1+0x444] ;  /* 0x00044400010c7983 */ /* 0x000ea80000100800 */
[----:B0-----:R-:W2:Y:S04]  /*1ba90*/  LDL R15, [R1+0x440] ;  /* 0x00044000010f7983 */ /* 0x001ea80000100800 */
[----:B----4-:R-:W-:Y:S04]  /*1baa0*/  STL [R1+0x232c], R26 ;  /* 0x00232c1a01007387 */ /* 0x010fe80000100800 */
[----:B-1----:R-:W4:Y:S04]  /*1bab0*/  LDL R3, [R1+0x448] ;  /* 0x0004480001037983 */ /* 0x002f280000100800 */
[----:B------:R-:W2:Y:S04]  /*1bac0*/  LDL R14, [R1+0x438] ;  /* 0x00043800010e7983 */ /* 0x000ea80000100800 */
[----:B------:R-:W2:Y:S04]  /*1bad0*/  LDL R13, [R1+0x43c] ;  /* 0x00043c00010d7983 */ /* 0x000ea80000100800 */
[----:B------:R-:W0:Y:S04]  /*1bae0*/  S2R R6, SR_TID.X ;  /* 0x0000000000067919 */ /* 0x000e280000002100 */
[----:B------:R-:W2:Y:S01]  /*1baf0*/  LDL R7, [R1+0x430] ;  /* 0x0004300001077983 */ /* 0x000ea20000100800 */
[----:B------:R-:W-:-:S02]  /*1bb00*/  PRMT R27, RZ, 0x7610, R27 ;  /* 0x00007610ff1b7816 */ /* 0x000fc4000000001b */
[----:B0-----:R-:W-:Y:S02]  /*1bb10*/  SHF.R.U32.HI R2, RZ, 0x6, R6 ;  /* 0x00000006ff027819 */ /* 0x001fe40000011606 */
[----:B------:R-:W2:Y:S02]  /*1bb20*/  LDL R6, [R1+0x434] ;  /* 0x0004340001067983 */ /* 0x000ea40000100800 */
[----:B------:R-:W-:Y:S02]  /*1bb30*/  SGXT.U32 R2, R2, 0x2 ;  /* 0x000000020202781a */ /* 0x000fe40000000000 */
[----:B---3--:R0:W-:Y:S02]  /*1bb40*/  STL [R1+0x18], R5 ;  /* 0x0000180501007387 */ /* 0x0081e40000100800 */
[C---:B0-----:R-:W-:Y:S02]  /*1bb50*/  LOP3.LUT R5, R2.reuse, 0x64, RZ, 0xfc, !PT ;  /* 0x0000006402057812 */ /* 0x041fe400078efcff */
[----:B------:R-:W-:-:S04]  /*1bb60*/  LOP3.LUT R2, R2, 0x68, RZ, 0xfc, !PT ;  /* 0x0000006802027812 */ /* 0x000fc800078efcff */
[----:B------:R-:W-:Y:S01]  /*1bb70*/  ISETP.GE.AND P5, PT, R2, UR5, PT ;  /* 0x0000000502007c0c */ /* 0x000fe2000bfa6270 */
[----:B------:R-:W-:Y:S01]  /*1bb80*/  @!P0 IMAD.MOV.U32 R2, RZ, RZ, R10 ;  /* 0x000000ffff028224 */ /* 0x000fe200078e000a */
[----:B------:R-:W-:Y:S02]  /*1bb90*/  PRMT R11, RZ, 0x7610, R11 ;  /* 0x00007610ff0b7816 */ /* 0x000fe4000000000b */
[----:B------:R-:W-:Y:S02]  /*1bba0*/  PRMT R29, RZ, 0x7610, R29 ;  /* 0x00007610ff1d7816 */ /* 0x000fe4000000001d */
[----:B----4-:R2:W3:Y:S02]  /*1bbb0*/  @!P0 LDG.E.U16 R27, [R2.64] ;  /* 0x0000000a021b8981 */ /* 0x0104e4000c1e1500 */
[----:B--2---:R-:W-:Y:S02]  /*1bbc0*/  @!P2 IMAD.MOV.U32 R2, RZ, RZ, R12 ;  /* 0x000000ffff02a224 */ /* 0x004fe400078e000c */
[----:B------:R-:W-:-:S05]  /*1bbd0*/  @!P2 IMAD.MOV.U32 R3, RZ, RZ, R15 ;  /* 0x000000ffff03a224 */ /* 0x000fca00078e000f */
[----:B------:R0:W2:Y:S02]  /*1bbe0*/  @!P2 LDG.E.U16 R11, [R2.64] ;  /* 0x0000000a020ba981 */ /* 0x0000a4000c1e1500 */
[----:B0-----:R-:W-:Y:S02]  /*1bbf0*/  @!P3 IMAD.MOV.U32 R2, RZ, RZ, R13 ;  /* 0x000000ffff02b224 */ /* 0x001fe400078e000d */
[----:B------:R-:W-:-:S05]  /*1bc00*/  @!P3 IMAD.MOV.U32 R3, RZ, RZ, R14 ;  /* 0x000000ffff03b224 */ /* 0x000fca00078e000e */
[----:B------:R0:W4:Y:S01]  /*1bc10*/  @!P3 LDG.E.U16 R29, [R2.64] ;  /* 0x0000000a021db981 */ /* 0x000122000c1e1500 */
[----:B------:R-:W-:-:S03]  /*1bc20*/  ISETP.GE.AND P4, PT, R5, UR5, PT ;  /* 0x0000000505007c0c */ /* 0x000fc6000bf86270 */
[----:B------:R-:W1:Y:S01]  /*1bc30*/  S2R R10, SR_TID.X ;  /* 0x00000000000a7919 */ /* 0x000e620000002100 */
[----:B------:R-:W-:-:S03]  /*1bc40*/  PRMT R0, RZ, 0x7610, R0 ;  /* 0x00007610ff007816 */ /* 0x000fc60000000000 */
[----:B------:R-:W3:Y:S06]  /*1bc50*/  LDL.LU R5, [R1+0x2430] ;  /* 0x0024300001057983 */ /* 0x000eec0000300800 */
[----:B0-----:R-:W-:Y:S02]  /*1bc60*/  @!P4 IMAD.MOV.U32 R2, RZ, RZ, R6 ;  /* 0x000000ffff02c224 */ /* 0x001fe400078e0006 */
[----:B------:R-:W-:-:S05]  /*1bc70*/  @!P4 IMAD.MOV.U32 R3, RZ, RZ, R7 ;  /* 0x000000ffff03c224 */ /* 0x000fca00078e0007 */
[----:B------:R-:W3:Y:S01]  /*1bc80*/  @!P4 LDG.E.U16 R0, [R2.64] ;  /* 0x0000000a0200c981 */ /* 0x000ee2000c1e1500 */
[----:B-1----:R-:W-:-:S03]  /*1bc90*/  SHF.R.U32.HI R15, RZ, 0x6, R10 ;  /* 0x00000006ff0f7819 */ /* 0x002fc6000001160a */
[----:B--2---:R0:W-:Y:S04]  /*1bca0*/  STL [R1+0x4], R11 ;  /* 0x0000040b01007387 */ /* 0x0041e80000100800 */
[----:B------:R-:W2:Y:S04]  /*1bcb0*/  LDL R10, [R1+0x42c] ;  /* 0x00042c00010a7983 */ /* 0x000ea80000100800 */
[----:B0-----:R-:W2:Y:S04]  /*1bcc0*/  LDL R11, [R1+0x428] ;  /* 0x00042800010b7983 */ /* 0x001ea80000100800 */
[----:B----4-:R-:W-:Y:S04]  /*1bcd0*/  STL [R1+0x2328], R29 ;  /* 0x0023281d01007387 */ /* 0x010fe80000100800 */
[----:B------:R-:W4:Y:S04]  /*1bce0*/  LDL R7, [R1+0x420] ;  /* 0x0004200001077983 */ /* 0x000f280000100800 */
[----:B------:R-:W4:Y:S04]  /*1bcf0*/  LDL R6, [R1+0x424] ;  /* 0x0004240001067983 */ /* 0x000f280000100800 */
[----:B------:R-:W0:Y:S01]  /*1bd00*/  S2R R12, SR_TID.X ;  /* 0x00000000000c7919 */ /* 0x000e220000002100 */
[----:B------:R-:W-:-:S04]  /*1bd10*/  SHF.R.U32.HI R9, RZ, 0x6, R9 ;  /* 0x00000006ff097819 */ /* 0x000fc80000011609 */
[----:B------:R-:W-:Y:S02]  /*1bd20*/  SGXT.U32 R9, R9, 0x2 ;  /* 0x000000020909781a */ /* 0x000fe40000000000 */
[----:B------:R-:W-:Y:S02]  /*1bd30*/  SGXT.U32 R15, R15, 0x2 ;  /* 0x000000020f0f781a */ /* 0x000fe40000000000 */
[----:B------:R-:W-:Y:S01]  /*1bd40*/  LOP3.LUT R9, R9, 0x74, RZ, 0xfc, !PT ;  /* 0x0000007409097812 */ /* 0x000fe200078efcff */
[----:B---3--:R-:W-:Y:S01]  /*1bd50*/  STL [R1+0x22dc], R0 ;  /* 0x0022dc0001007387 */ /* 0x008fe20000100800 */
[----:B------:R-:W-:Y:S02]  /*1bd60*/  LOP3.LUT R15, R15, 0x6c, RZ, 0xfc, !PT ;  /* 0x0000006c0f0f7812 */ /* 0x000fe400078efcff */
[----:B------:R-:W-:Y:S02]  /*1bd70*/  ISETP.GE.AND P2, PT, R9, UR5, PT ;  /* 0x0000000509007c0c */ /* 0x000fe4000bf46270 */
[----:B------:R-:W-:-:S02]  /*1bd80*/  LOP3.LUT R9, R8, 0x78, RZ, 0xfc, !PT ;  /* 0x0000007808097812 */ /* 0x000fc400078efcff */
[----:B------:R-:W-:Y:S01]  /*1bd90*/  LOP3.LUT R8, R8, 0x7c, RZ, 0xfc, !PT ;  /* 0x0000007c08087812 */ /* 0x000fe200078efcff */
[----:B------:R-:W-:Y:S01]  /*1bda0*/  STL [R1+0x22e0], R0 ;  /* 0x0022e00001007387 */ /* 0x000fe20000100800 */
[----:B------:R-:W-:Y:S02]  /*1bdb0*/  ISETP.GE.AND P0, PT, R15, UR5, PT ;  /* 0x000000050f007c0c */ /* 0x000fe4000bf06270 */
[----:B0-----:R-:W-:Y:S01]  /*1bdc0*/  SHF.R.U32.HI R12, RZ, 0x6, R12 ;  /* 0x00000006ff0c7819 */ /* 0x001fe2000001160c */
[----:B------:R-:W-:Y:S01]  /*1bdd0*/  STL [R1+0x231c], R0 ;  /* 0x00231c0001007387 */ /* 0x000fe20000100800 */
[----:B------:R-:W-:Y:S02]  /*1bde0*/  ISETP.GE.AND P3, PT, R9, UR5, PT ;  /* 0x0000000509007c0c */ /* 0x000fe4000bf66270 */
[----:B------:R-:W-:Y:S01]  /*1bdf0*/  SGXT.U32 R12, R12, 0x2 ;  /* 0x000000020c0c781a */ /* 0x000fe20000000000 */
[----:B------:R-:W-:Y:S01]  /*1be00*/  STL [R1+0x2320], R0 ;  /* 0x0023200001007387 */ /* 0x000fe20000100800 */
[----:B------:R-:W-:-:S03]  /*1be10*/  ISETP.GE.AND P4, PT, R8, UR5, PT ;  /* 0x0000000508007c0c */ /* 0x000fc6000bf86270 */
[----:B------:R-:W-:Y:S01]  /*1be20*/  STL [R1+0x2324], R0 ;  /* 0x0023240001007387 */ /* 0x000fe20000100800 */
[----:B------:R-:W-:-:S03]  /*1be30*/  LOP3.LUT R12, R12, 0x70, RZ, 0xfc, !PT ;  /* 0x000000700c0c7812 */ /* 0x000fc600078efcff */
[----:B------:R-:W3:Y:S04]  /*1be40*/  LDL R9, [R1+0x410] ;  /* 0x0004100001097983 */ /* 0x000ee80000100800 */
[----:B------:R-:W3:Y:S04]  /*1be50*/  LDL R8, [R1+0x414] ;  /* 0x0004140001087983 */ /* 0x000ee80000100800 */
[----:B------:R-:W3:Y:S04]  /*1be60*/  LDL R15, [R1+0x408] ;  /* 0x00040800010f7983 */ /* 0x000ee80000100800 */
[----:B------:R-:W3:Y:S01]  /*1be70*/  LDL R14, [R1+0x40c] ;  /* 0x00040c00010e7983 */ /* 0x000ee20000100800 */
[----:B------:R-:W-:-:S02]  /*1be80*/  PRMT R4, RZ, 0x7610, R4 ;  /* 0x00007610ff047816 */ /* 0x000fc40000000004 */
[----:B------:R-:W-:Y:S01]  /*1be90*/  ISETP.GE.AND P1, PT, R12, UR5, PT ;  /* 0x000000050c007c0c */ /* 0x000fe2000bf26270 */
[----:B------:R-:W3:Y:S04]  /*1bea0*/  LDL R13, [R1+0x400] ;  /* 0x00040000010d7983 */ /* 0x000ee80000100800 */
[----:B------:R-:W3:Y:S01]  /*1beb0*/  LDL R12, [R1+0x404] ;  /* 0x00040400010c7983 */ /* 0x000ee20000100800 */
[----:B--2---:R-:W-:-:S03]  /*1bec0*/  @!P5 IMAD.MOV.U32 R2, RZ, RZ, R10 ;  /* 0x000000ffff02d224 */ /* 0x004fc600078e000a */
[----:B------:R-:W2:Y:S01]  /*1bed0*/  LDL R10, [R1+0x41c] ;  /* 0x00041c00010a7983 */ /* 0x000ea20000100800 */
[----:B------:R-:W-:-:S03]  /*1bee0*/  @!P5 IMAD.MOV.U32 R3, RZ, RZ, R11 ;  /* 0x000000ffff03d224 */ /* 0x000fc600078e000b */
[----:B------:R-:W2:Y:S04]  /*1bef0*/  LDL R11, [R1+0x418] ;  /* 0x00041800010b7983 */ /* 0x000ea80000100800 */
[----:B----4-:R0:W4:Y:S04]  /*1bf00*/  @!P0 LDG.E.U16 R4, [R6.64] ;  /* 0x0000000a06048981 */ /* 0x010128000c1e1500 */
[----:B0-----:R-:W0:Y:S01]  /*1bf10*/  S2R R7, SR_TID.X ;  /* 0x0000000000077919 */ /* 0x001e220000002100 */
[----:B------:R-:W-:Y:S02]  /*1bf20*/  PRMT R28, RZ, 0x7610, R28 ;  /* 0x00007610ff1c7816 */ /* 0x000fe4000000001c */
[----:B------:R-:W-:-:S04]  /*1bf30*/  PRMT R5, RZ, 0x7610, R5 ;  /* 0x00007610ff057816 */ /* 0x000fc80000000005 */
[----:B------:R1:W4:Y:S02]  /*1bf40*/  @!P5 LDG.E.U16 R28, [R2.64] ;  /* 0x0000000a021cd981 */ /* 0x000324000c1e1500 */
[----:B-1----:R-:W-:Y:S02]  /*1bf50*/  PRMT R2, RZ, 0x7610, R2 ;  /* 0x00007610ff027816 */ /* 0x002fe40000000002 */
[----:B------:R-:W-:Y:S02]  /*1bf60*/  PRMT R3, RZ, 0x7610, R3 ;  /* 0x00007610ff037816 */ /* 0x000fe40000000003 */
[----:B0-----:R-:W-:-:S04]  /*1bf70*/  LOP3.LUT R7, R7, 0x7f, RZ, 0xc0, !PT ;  /* 0x0000007f07077812 */ /* 0x001fc800078ec0ff */
[----:B------:R-:W-:Y:S01]  /*1bf80*/  ISETP.GE.AND P0, PT, R7, UR5, PT ;  /* 0x0000000507007c0c */ /* 0x000fe2000bf06270 */
[----:B---3--:R0:W3:Y:S02]  /*1bf90*/  @!P2 LDG.E.U16 R5, [R8.64] ;  /* 0x0000000a0805a981 */ /* 0x0080e4000c1e1500 */
[----:B0-----:R-:W-:Y:S02]  /*1bfa0*/  @!P3 IMAD.MOV.U32 R8, RZ, RZ, R14 ;  /* 0x000000ffff08b224 */ /* 0x001fe400078e000e */
[----:B------:R-:W-:-:S05]  /*1bfb0*/  @!P3 IMAD.MOV.U32 R9, RZ, RZ, R15 ;  /* 0x000000ffff09b224 */ /* 0x000fca00078e000f */
[----:B------:R0:W3:Y:S02]  /*1bfc0*/  @!P3 LDG.E.U16 R3, [R8.64] ;  /* 0x0000000a0803b981 */ /* 0x0000e4000c1e1500 */
[----:B0-----:R-:W-:Y:S02]  /*1bfd0*/  @!P4 IMAD.MOV.U32 R8, RZ, RZ, R12 ;  /* 0x000000ffff08c224 */ /* 0x001fe400078e000c */
[----:B------:R-:W-:Y:S02]  /*1bfe0*/  @!P4 IMAD.MOV.U32 R9, RZ, RZ, R13 ;  /* 0x000000ffff09c224 */ /* 0x000fe400078e000d */
[----:B--2---:R-:W-:Y:S02]  /*1bff0*/  @!P1 IMAD.MOV.U32 R6, RZ, RZ, R10 ;  /* 0x000000ffff069224 */ /* 0x004fe400078e000a */
[----:B------:R-:W-:-:S05]  /*1c000*/  @!P1 IMAD.MOV.U32 R7, RZ, RZ, R11 ;  /* 0x000000ffff079224 */ /* 0x000fca00078e000b */
[----:B------:R0:W2:Y:S02]  /*1c010*/  @!P1 LDG.E.U16 R2, [R6.64] ;  /* 0x0000000a06029981 */ /* 0x0000a4000c1e1500 */
[----:B0-----:R-:W-:Y:S02]  /*1c020*/  PRMT R6, RZ, 0x7610, R6 ;  /* 0x00007610ff067816 */ /* 0x001fe40000000006 */
[----:B----4-:R-:W-:Y:S04]  /*1c030*/  STL [R1+0x22e4], R4 ;  /* 0x0022e40401007387 */ /* 0x010fe80000100800 */
[----:B------:R-:W-:Y:S04]  /*1c040*/  STL [R1+0x22e8], R4 ;  /* 0x0022e80401007387 */ /* 0x000fe80000100800 */
[----:B------:R-:W4:Y:S04]  /*1c050*/  @!P4 LDG.E.U16 R6, [R8.64] ;  /* 0x0000000a0806c981 */ /* 0x000f28000c1e1500 */
[----:B------:R-:W2:Y:S04]  /*1c060*/  LDL R11, [R1+0xcf4] ;  /* 0x000cf400010b7983 */ /* 0x000ea80000100800 */
[----:B------:R-:W2:Y:S01]  /*1c070*/  LDL R10, [R1+0xcf8] ;  /* 0x000cf800010a7983 */ /* 0x000ea20000100800 */
[----:B------:R-:W-:-:S03]  /*1c080*/  PRMT R7, RZ, 0x7610, R7 ;  /* 0x00007610ff077816 */ /* 0x000fc60000000007 */
[----:B------:R-:W-:Y:S06]  /*1c090*/  BAR.SYNC.DEFER_BLOCKING 0x0 ;  /* 0x0000000000007b1d */ /* 0x000fec0000010000 */
[----:B---3--:R-:W-:Y:S04]  /*1c0a0*/  STL [R1+0x22ec], R5 ;  /* 0x0022ec0501007387 */ /* 0x008fe80000100800 */
[----:B------:R-:W-:Y:S04]  /*1c0b0*/  STL [R1+0x22f0], R5 ;  /* 0x0022f00501007387 */ /* 0x000fe80000100800 */
[----:B------:R-:W3:Y:S04]  /*1c0c0*/  LDL R13, [R1+0xcd4] ;  /* 0x000cd400010d7983 */ /* 0x000ee80000100800 */
[----:B------:R-:W3:Y:S04]  /*1c0d0*/  LDL R12, [R1+0xcd8] ;  /* 0x000cd800010c7983 */ /* 0x000ee80000100800 */
[----:B----4-:R-:W-:Y:S04]  /*1c0e0*/  STL [R1+0x22f4], R6 ;  /* 0x0022f40601007387 */ /* 0x010fe80000100800 */
[----:B------:R-:W-:Y:S04]  /*1c0f0*/  STL [R1+0x22f8], R6 ;  /* 0x0022f80601007387 */ /* 0x000fe80000100800 */
[----:B--2---:R0:W2:Y:S01]  /*1c100*/  @!P0 LDG.E.U16 R7, [R10.64] ;  /* 0x0000000a0a078981 */ /* 0x0040a2000c1e1500 */
[----:B------:R-:W-:-:S02]  /*1c110*/  PRMT R8, RZ, 0x7610, R8 ;  /* 0x00007610ff087816 */ /* 0x000fc40000000008 */
[----:B------:R-:W-:Y:S01]  /*1c120*/  PRMT R9, RZ, 0x7610, R9 ;  /* 0x00007610ff097816 */ /* 0x000fe20000000009 */
[----:B------:R-:W4:Y:S04]  /*1c130*/  LDL R15, [R1+0xc94] ;  /* 0x000c9400010f7983 */ /* 0x000f280000100800 */
[----:B------:R-:W4:Y:S04]  /*1c140*/  LDL R14, [R1+0xc98] ;  /* 0x000c9800010e7983 */ /* 0x000f280000100800 */
[----:B0-----:R-:W2:Y:S04]  /*1c150*/  LDL R10, [R1+0x50c] ;  /* 0x00050c00010a7983 */ /* 0x001ea80000100800 */
[----:B------:R-:W2:Y:S04]  /*1c160*/  LDL R11, [R1+0xce8] ;  /* 0x000ce800010b7983 */ /* 0x000ea80000100800 */
[----:B---3--:R0:W3:Y:S01]  /*1c170*/  @!P0 LDG.E.U16 R9, [R12.64] ;  /* 0x0000000a0c098981 */ /* 0x0080e2000c1e1500 */
[----:B--2---:R-:W-:-:S04]  /*1c180*/  @!P0 LOP3.LUT R11, R11, R10, RZ, 0x3c, !PT ;  /* 0x0000000a0b0b8212 */ /* 0x004fc800078e3cff */
[----:B------:R-:W-:-:S04]  /*1c190*/  @!P0 LOP3.LUT R10, R11, R10, RZ, 0x3c, !PT ;  /* 0x0000000a0b0a8212 */ /* 0x000fc800078e3cff */
[----:B------:R-:W-:-:S05]  /*1c1a0*/  @!P0 LOP3.LUT R11, R11, R10, RZ, 0x3c, !PT ;  /* 0x0000000a0b0b8212 */ /* 0x000fca00078e3cff */
[----:B------:R-:W2:Y:S04]  /*1c1b0*/  @!P0 LDG.E.U16 R8, [R10.64] ;  /* 0x0000000a0a088981 */ /* 0x000ea8000c1e1500 */
[----:B------:R-:W-:Y:S04]  /*1c1c0*/  STL [R1+0x22fc], R7 ;  /* 0x0022fc0701007387 */ /* 0x000fe80000100800 */
[----:B------:R-:W-:Y:S04]  /*1c1d0*/  STL [R1+0x2300], R7 ;  /* 0x0023000701007387 */ /* 0x000fe80000100800 */
[----:B--2---:R-:W-:Y:S04]  /*1c1e0*/  STL [R1+0x2304], R8 ;  /* 0x0023040801007387 */ /* 0x004fe80000100800 */
[----:B------:R-:W-:Y:S04]  /*1c1f0*/  STL [R1+0x2308], R8 ;  /* 0x0023080801007387 */ /* 0x000fe80000100800 */
[----:B0-----:R-:W2:Y:S04]  /*1c200*/  LDL R12, [R1+0xcb4] ;  /* 0x000cb400010c7983 */ /* 0x001ea80000100800 */
[----:B------:R-:W2:Y:S01]  /*1c210*/  LDL R13, [R1+0xcb8] ;  /* 0x000cb800010d7983 */ /* 0x000ea20000100800 */
[----:B------:R-:W-:-:S02]  /*1c220*/  PRMT R10, RZ, 0x7610, R10 ;  /* 0x00007610ff0a7816 */ /* 0x000fc4000000000a */
[----:B--2---:R-:W-:-:S04]  /*1c230*/  @!P0 LOP3.LUT R13, R13, R12, RZ, 0x3c, !PT ;  /* 0x0000000c0d0d8212 */ /* 0x004fc800078e3cff */
[----:B------:R-:W-:-:S04]  /*1c240*/  @!P0 LOP3.LUT R12, R13, R12, RZ, 0x3c, !PT ;  /* 0x0000000c0d0c8212 */ /* 0x000fc800078e3cff */
[----:B------:R-:W-:-:S05]  /*1c250*/  @!P0 LOP3.LUT R13, R13, R12, RZ, 0x3c, !PT ;  /* 0x0000000c0d0d8212 */ /* 0x000fca00078e3cff */
[----:B------:R-:W2:Y:S01]  /*1c260*/  @!P0 LDG.E.U16 R10, [R12.64] ;  /* 0x0000000a0c0a8981 */ /* 0x000ea2000c1e1500 */
[----:B------:R-:W-:-:S03]  /*1c270*/  PRMT R11, RZ, 0x7610, R11 ;  /* 0x00007610ff0b7816 */ /* 0x000fc6000000000b */
[----:B---3--:R-:W-:Y:S04]  /*1c280*/  STL [R1+0x230c], R9 ;  /* 0x00230c0901007387 */ /* 0x008fe80000100800 */
[----:B------:R-:W-:Y:S04]  /*1c290*/  STL [R1+0x2310], R9 ;  /* 0x0023100901007387 */ /* 0x000fe80000100800 */
[----:B----4-:R0:W3:Y:S04]  /*1c2a0*/  @!P0 LDG.E.U16 R11, [R14.64] ;  /* 0x0000000a0e0b8981 */ /* 0x0100e8000c1e1500 */
        /* <DEDUP_REMOVED lines=8> */
[----:B------:R0:W2:Y:S04]  /*1c330*/  @!P0 LDG.E.U16 R12, [R14.64] ;  /* 0x0000000a0e0c8981 */ /* 0x0000a8000c1e1500 */
[----:B0-----:R-:W4:Y:S04]  /*1c340*/  LDL R14, [R1+0xc54] ;  /* 0x000c5400010e7983 */ /* 0x001f280000100800 */
[----:B------:R-:W4:Y:S01]  /*1c350*/  LDL R15, [R1+0xc58] ;  /* 0x000c5800010f7983 */ /* 0x000f220000100800 */
[----:B------:R-:W-:Y:S02]  /*1c360*/  PRMT R13, RZ, 0x7610, R13 ;  /* 0x00007610ff0d7816 */ /* 0x000fe4000000000d */
[----:B----4-:R-:W-:-:S04]  /*1c370*/  @!P0 LOP3.LUT R15, R15, R14, RZ, 0x3c, !PT ;  /* 0x0000000e0f0f8212 */ /* 0x010fc800078e3cff */
[----:B------:R-:W-:-:S04]  /*1c380*/  @!P0 LOP3.LUT R14, R15, R14, RZ, 0x3c, !PT ;  /* 0x0000000e0f0e8212 */ /* 0x000fc800078e3cff */
[----:B------:R-:W-:-:S05]  /*1c390*/  @!P0 LOP3.LUT R15, R15, R14, RZ, 0x3c, !PT ;  /* 0x0000000e0f0f8212 */ /* 0x000fca00078e3cff */
[----:B------:R0:W4:Y:S04]  /*1c3a0*/  @!P0 LDG.E.U16 R13, [R14.64] ;  /* 0x0000000a0e0d8981 */ /* 0x000128000c1e1500 */
[----:B0-----:R-:W2:Y:S04]  /*1c3b0*/  LDL R14, [R1+0xc34] ;  /* 0x000c3400010e7983 */ /* 0x001ea80000100800 */
[----:B------:R-:W2:Y:S01]  /*1c3c0*/  LDL R15, [R1+0xc38] ;  /* 0x000c3800010f7983 */ /* 0x000ea20000100800 */
[----:B------:R-:W-:Y:S02]  /*1c3d0*/  PRMT R16, RZ, 0x7610, R16 ;  /* 0x00007610ff107816 */ /* 0x000fe40000000010 */
[----:B--2---:R-:W-:-:S04]  /*1c3e0*/  @!P0 LOP3.LUT R15, R15, R14, RZ, 0x3c, !PT ;  /* 0x0000000e0f0f8212 */ /* 0x004fc800078e3cff */
[----:B------:R-:W-:-:S04]  /*1c3f0*/  @!P0 LOP3.LUT R14, R15, R14, RZ, 0x3c, !PT ;  /* 0x0000000e0f0e8212 */ /* 0x000fc800078e3cff */
[----:B------:R-:W-:-:S05]  /*1c400*/  @!P0 LOP3.LUT R15, R15, R14, RZ, 0x3c, !PT ;  /* 0x0000000e0f0f8212 */ /* 0x000fca00078e3cff */
[----:B------:R-:W2:Y:S04]  /*1c410*/  @!P0 LDG.E.U16 R16, [R14.64] ;  /* 0x0000000a0e108981 */ /* 0x000ea8000c1e1500 */
[----:B----4-:R-:W-:Y:S04]  /*1c420*/  STL [R1+0x22c8], R13 ;  /* 0x0022c80d01007387 */ /* 0x010fe80000100800 */
[----:B--2---:R0:W-:Y:S04]  /*1c430*/  STL [R1+0x1c], R16 ;  /* 0x00001c1001007387 */ /* 0x0041e80000100800 */
[----:B0-----:R-:W2:Y:S04]  /*1c440*/  LDL.LU R16, [R1+0x242c] ;  /* 0x00242c0001107983 */ /* 0x001ea80000300800 */
[----:B------:R-:W4:Y:S04]  /*1c450*/  LDL R14, [R1+0xc14] ;  /* 0x000c1400010e7983 */ /* 0x000f280000100800 */
[----:B------:R-:W4:Y:S01]  /*1c460*/  LDL R15, [R1+0xc18] ;  /* 0x000c1800010f7983 */ /* 0x000f220000100800 */
[----:B------:R-:W-:-:S02]  /*1c470*/  PRMT R17, RZ, 0x7610, R17 ;  /* 0x00007610ff117816 */ /* 0x000fc40000000011 */
[----:B----4-:R-:W-:-:S04]  /*1c480*/  @!P0 LOP3.LUT R15, R15, R14, RZ, 0x3c, !PT ;  /* 0x0000000e0f0f8212 */ /* 0x010fc800078e3cff */
[----:B------:R-:W-:-:S04]  /*1c490*/  @!P0 LOP3.LUT R14, R15, R14, RZ, 0x3c, !PT ;  /* 0x0000000e0f0e8212 */ /* 0x000fc800078e3cff */
[----:B------:R-:W-:-:S05]  /*1c4a0*/  @!P0 LOP3.LUT R15, R15, R14, RZ, 0x3c, !PT ;  /* 0x0000000e0f0f8212 */ /* 0x000fca00078e3cff */
[----:B------:R-:W4:Y:S04]  /*1c4b0*/  @!P0 LDG.E.U16 R17, [R14.64] ;  /* 0x0000000a0e118981 */ /* 0x000f28000c1e1500 */
[----:B----4-:R0:W-:Y:S04]  /*1c4c0*/  STL [R1+0x28], R17 ;  /* 0x0000281101007387 */ /* 0x0101e80000100800 */
[----:B0-----:R-:W4:Y:S04]  /*1c4d0*/  LDL.LU R17, [R1+0x2428] ;  /* 0x0024280001117983 */ /* 0x001f280000300800 */
[----:B------:R-:W3:Y:S04]  /*1c4e0*/  LDL R14, [R1+0xbf4] ;  /* 0x000bf400010e7983 */ /* 0x000ee80000100800 */
[----:B------:R-:W3:Y:S01]  /*1c4f0*/  LDL R15, [R1+0xbf8] ;  /* 0x000bf800010f7983 */ /* 0x000ee20000100800 */
[----:B--2---:R-:W-:-:S02]  /*1c500*/  PRMT R16, RZ, 0x7610, R16 ;  /* 0x00007610ff107816 */ /* 0x004fc40000000010 */
[----:B---3--:R-:W-:-:S04]  /*1c510*/  @!P0 LOP3.LUT R15, R15, R14, RZ, 0x3c, !PT ;  /* 0x0000000e0f0f8212 */ /* 0x008fc800078e3cff */
[----:B------:R-:W-:-:S04]  /*1c520*/  @!P0 LOP3.LUT R14, R15, R14, RZ, 0x3c, !PT ;  /* 0x0000000e0f0e8212 */ /* 0x000fc800078e3cff */
[----:B------:R-:W-:-:S05]  /*1c530*/  @!P0 LOP3.LUT R15, R15, R14, RZ, 0x3c, !PT ;  /* 0x0000000e0f0f8212 */ /* 0x000fca00078e3cff */
[----:B------:R-:W2:Y:S04]  /*1c540*/  @!P0 LDG.E.U16 R16, [R14.64] ;  /* 0x0000000a0e108981 */ /* 0x000ea8000c1e1500 */
[----:B--2---:R0:W-:Y:S04]  /*1c550*/  STL [R1+0x30], R16 ;  /* 0x0000301001007387 */ /* 0x0041e80000100800 */
[----:B0-----:R-:W2:Y:S04]  /*1c560*/  LDL.LU R16, [R1+0x2424] ;  /* 0x0024240001107983 */ /* 0x001ea80000300800 */
[----:B------:R-:W3:Y:S04]  /*1c570*/  LDL R14, [R1+0xbd4] ;  /* 0x000bd400010e7983 */ /* 0x000ee80000100800 */
[----:B------:R-:W3:Y:S01]  /*1c580*/  LDL R15, [R1+0xbd8] ;  /* 0x000bd800010f7983 */ /* 0x000ee20000100800 */
[----:B----4-:R-:W-:-:S02]  /*1c590*/  PRMT R17, RZ, 0x7610, R17 ;  /* 0x00007610ff117816 */ /* 0x010fc40000000011 */
[----:B---3--:R-:W-:-:S04]  /*1c5a0*/  @!P0 LOP3.LUT R15, R15, R14, RZ, 0x3c, !PT ;  /* 0x0000000e0f0f8212 */ /* 0x008fc800078e3cff */
[----:B------:R-:W-:-:S04]  /*1c5b0*/  @!P0 LOP3.LUT R14, R15, R14, RZ, 0x3c, !PT ;  /* 0x0000000e0f0e8212 */ /* 0x000fc800078e3cff */
[----:B------:R-:W-:-:S05]  /*1c5c0*/  @!P0 LOP3.LUT R15, R15, R14, RZ, 0x3c, !PT ;  /* 0x0000000e0f0f8212 */ /* 0x000fca00078e3cff */
[----:B------:R-:W3:Y:S04]  /*1c5d0*/  @!P0 LDG.E.U16 R17, [R14.64] ;  /* 0x0000000a0e118981 */ /* 0x000ee8000c1e1500 */
[----:B---3--:R0:W-:Y:S04]  /*1c5e0*/  STL [R1+0x3c], R17 ;  /* 0x00003c1101007387 */ /* 0x0081e80000100800 */
[----:B0-----:R-:W3:Y:S04]  /*1c5f0*/  LDL.LU R17, [R1+0x2420] ;  /* 0x0024200001117983 */ /* 0x001ee80000300800 */
[----:B------:R-:W4:Y:S04]  /*1c600*/  LDL R14, [R1+0xbb4] ;  /* 0x000bb400010e7983 */ /* 0x000f280000100800 */
[----:B------:R-:W4:Y:S01]  /*1c610*/  LDL R15, [R1+0xbb8] ;  /* 0x000bb800010f7983 */ /* 0x000f220000100800 */
[----:B--2---:R-:W-:-:S02]  /*1c620*/  PRMT R16, RZ, 0x7610, R16 ;  /* 0x00007610ff107816 */ /* 0x004fc40000000010 */
[----:B----4-:R-:W-:-:S04]  /*1c630*/  @!P0 LOP3.LUT R15, R15, R14, RZ, 0x3c, !PT ;  /* 0x0000000e0f0f8212 */ /* 0x010fc800078e3cff */
[----:B------:R-:W-:-:S04]  /*1c640*/  @!P0 LOP3.LUT R14, R15, R14, RZ, 0x3c, !PT ;  /* 0x0000000e0f0e8212 */ /* 0x000fc800078e3cff */
[----:B------:R-:W-:-:S05]  /*1c650*/  @!P0 LOP3.LUT R15, R15, R14, RZ, 0x3c, !PT ;  /* 0x0000000e0f0f8212 */ /* 0x000fca00078e3cff */
[----:B------:R-:W2:Y:S04]  /*1c660*/  @!P0 LDG.E.U16 R16, [R14.64] ;  /* 0x0000000a0e108981 */ /* 0x000ea8000c1e1500 */
[----:B--2---:R0:W-:Y:S04]  /*1c670*/  STL [R1+0x4c], R16 ;  /* 0x00004c1001007387 */ /* 0x0041e80000100800 */
[----:B0-----:R-:W2:Y:S04]  /*1c680*/  LDL.LU R16, [R1+0x241c] ;  /* 0x00241c0001107983 */ /* 0x001ea80000300800 */
        /* <DEDUP_REMOVED lines=447> */
[----:B------:R0:W4:Y:S04]  /*1e280*/  @!P0 LDG.E.U16 R9, [R14.64] ;  /* 0x0000000a0e098981 */ /* 0x000128000c1e1500 */
[----:B0-----:R-:W3:Y:S04]  /*1e290*/  LDL R14, [R1+0x554] ;  /* 0x00055400010e7983 */ /* 0x001ee80000100800 */
[----:B------:R-:W3:Y:S01]  /*1e2a0*/  LDL R15, [R1+0x558] ;  /* 0x00055800010f7983 */ /* 0x000ee20000100800 */
[----:B--2---:R-:W-:Y:S02]  /*1e2b0*/  PRMT R16, RZ, 0x7610, R16 ;  /* 0x00007610ff107816 */ /* 0x004fe40000000010 */
[----:B---3--:R-:W-:-:S04]  /*1e2c0*/  @!P0 LOP3.LUT R15, R15, R14, RZ, 0x3c, !PT ;  /* 0x0000000e0f0f8212 */ /* 0x008fc800078e3cff */
[----:B------:R-:W-:-:S04]  /*1e2d0*/  @!P0 LOP3.LUT R14, R15, R14, RZ, 0x3c, !PT ;  /* 0x0000000e0f0e8212 */ /* 0x000fc800078e3cff */
[----:B------:R-:W-:-:S05]  /*1e2e0*/  @!P0 LOP3.LUT R15, R15, R14, RZ, 0x3c, !PT ;  /* 0x0000000e0f0f8212 */ /* 0x000fca00078e3cff */
[----:B------:R0:W2:Y:S04]  /*1e2f0*/  @!P0 LDG.E.U16 R16, [R14.64] ;  /* 0x0000000a0e108981 */ /* 0x0000a8000c1e1500 */
[----:B----4-:R1:W-:Y:S04]  /*1e300*/  STL [R1+0x1b8], R9 ;  /* 0x0001b80901007387 */ /* 0x0103e80000100800 */
[----:B0-----:R-:W3:Y:S04]  /*1e310*/  LDL R14, [R1+0x534] ;  /* 0x00053400010e7983 */ /* 0x001ee80000100800 */
[----:B-1----:R-:W0:Y:S04]  /*1e320*/  S2R R9, SR_TID.X ;  /* 0x0000000000097919 */ /* 0x002e280000002100 */
[----:B--2---:R0:W-:Y:S04]  /*1e330*/  STL [R1+0x1bc], R16 ;  /* 0x0001bc1001007387 */ /* 0x0041e80000100800 */
[----:B------:R-:W3:Y:S01]  /*1e340*/  LDL R15, [R1+0x538] ;  /* 0x00053800010f7983 */ /* 0x000ee20000100800 */
[C---:B0-----:R-:W-:Y:S01]  /*1e350*/  IMAD.SHL.U32 R16, R9.reuse, 0x2, RZ ;  /* 0x0000000209107824 */ /* 0x041fe200078e00ff */
[----:B------:R-:W-:-:S04]  /*1e360*/  LOP3.LUT R9, R9, 0xc0, RZ, 0xc0, !PT ;  /* 0x000000c009097812 */ /* 0x000fc800078ec0ff */
[----:B------:R-:W-:-:S04]  /*1e370*/  SHF.R.U32.HI R9, RZ, 0x2, R9 ;  /* 0x00000002ff097819 */ /* 0x000fc80000011609 */
[----:B------:R-:W-:Y:S02]  /*1e380*/  LOP3.LUT R9, R9, 0x1fe, R16, 0x78, !PT ;  /* 0x000001fe09097812 */ /* 0x000fe400078e7810 */
[----:B------:R-:W2:Y:S01]  /*1e390*/  LDL.LU R16, [R1+0x2354] ;  /* 0x0023540001107983 */ /* 0x000ea20000300800 */
[----:B---3--:R-:W-:-:S04]  /*1e3a0*/  @!P0 LOP3.LUT R15, R15, R14, RZ, 0x3c, !PT ;  /* 0x0000000e0f0f8212 */ /* 0x008fc800078e3cff */
[----:B------:R-:W-:-:S04]  /*1e3b0*/  @!P0 LOP3.LUT R14, R15, R14, RZ, 0x3c, !PT ;  /* 0x0000000e0f0e8212 */ /* 0x000fc800078e3cff */
[----:B------:R-:W-:Y:S02]  /*1e3c0*/  @!P0 LOP3.LUT R15, R15, R14, RZ, 0x3c, !PT ;  /* 0x0000000e0f0f8212 */ /* 0x000fe400078e3cff */
[----:B--2---:R-:W-:-:S06]  /*1e3d0*/  PRMT R16, RZ, 0x7610, R16 ;  /* 0x00007610ff107816 */ /* 0x004fcc0000000010 */
[----:B------:R-:W2:Y:S04]  /*1e3e0*/  @!P0 LDG.E.U16 R16, [R14.64] ;  /* 0x0000000a0e108981 */ /* 0x000ea8000c1e1500 */
[----:B--2---:R0:W-:Y:S04]  /*1e3f0*/  STL [R1+0x1c0], R16 ;  /* 0x0001c01001007387 */ /* 0x0041e80000100800 */
[----:B0-----:R-:W2:Y:S04]  /*1e400*/  LDL.LU R16, [R1+0x2350] ;  /* 0x0023500001107983 */ /* 0x001ea80000300800 */
[----:B------:R-:W3:Y:S04]  /*1e410*/  LDL R14, [R1+0x3fc] ;  /* 0x0003fc00010e7983 */ /* 0x000ee80000100800 */
[----:B------:R-:W3:Y:S01]  /*1e420*/  LDL R15, [R1+0x518] ;  /* 0x00051800010f7983 */ /* 0x000ee20000100800 */
[----:B------:R-:W-:-:S02]  /*1e430*/  PRMT R17, RZ, 0x7610, R17 ;  /* 0x00007610ff117816 */ /* 0x000fc40000000011 */
[----:B---3--:R-:W-:-:S04]  /*1e440*/  @!P0 LOP3.LUT R15, R15, R14, RZ, 0x3c, !PT ;  /* 0x0000000e0f0f8212 */ /* 0x008fc800078e3cff */
[----:B------:R-:W-:-:S04]  /*1e450*/  @!P0 LOP3.LUT R14, R15, R14, RZ, 0x3c, !PT ;  /* 0x0000000e0f0e8212 */ /* 0x000fc800078e3cff */
[----:B------:R-:W-:-:S05]  /*1e460*/  @!P0 LOP3.LUT R15, R15, R14, RZ, 0x3c, !PT ;  /* 0x0000000e0f0f8212 */ /* 0x000fca00078e3cff */
[----:B------:R-:W3:Y:S04]  /*1e470*/  @!P0 LDG.E.U16 R17, [R14.64] ;  /* 0x0000000a0e118981 */ /* 0x000ee8000c1e1500 */
[----:B--2---:R-:W-:Y:S04]  /*1e480*/  STL [R1+0x2244], R16 ;  /* 0x0022441001007387 */ /* 0x004fe80000100800 */
[----:B------:R-:W-:Y:S04]  /*1e490*/  STL [R1+0x2248], R16 ;  /* 0x0022481001007387 */ /* 0x000fe80000100800 */
[----:B------:R-:W-:Y:S04]  /*1e4a0*/  STL [R1+0x224c], R16 ;  /* 0x00224c1001007387 */ /* 0x000fe80000100800 */
[----:B------:R-:W-:Y:S04]  /*1e4b0*/  STL [R1+0x2250], R16 ;  /* 0x0022501001007387 */ /* 0x000fe80000100800 */
[----:B------:R-:W-:Y:S04]  /*1e4c0*/  STL [R1+0x2254], R16 ;  /* 0x0022541001007387 */ /* 0x000fe80000100800 */
[----:B---3--:R0:W-:Y:S04]  /*1e4d0*/  STL [R1+0x3f0], R17 ;  /* 0x0003f01101007387 */ /* 0x0081e80000100800 */
        /* <DEDUP_REMOVED lines=32> */
[----:B------:R-:W-:Y:S04]  /*1e6e0*/  STS.U16 [R9+0x20000], R16 ;  /* 0x0200001009007388 */ /* 0x000fe80000000400 */
[----:B------:R-:W-:Y:S04]  /*1e6f0*/  STL [R1+0x226c], R19 ;  /* 0x00226c1301007387 */ /* 0x000fe80000100800 */
[----:B------:R-:W-:Y:S04]  /*1e700*/  STS.U16 [R9+0x20400], R17 ;  /* 0x0204001109007388 */ /* 0x000fe80000000400 */
[----:B------:R-:W-:Y:S04]  /*1e710*/  STL [R1+0x2270], R19 ;  /* 0x0022701301007387 */ /* 0x000fe80000100800 */
[----:B------:R-:W-:Y:S04]  /*1e720*/  STS.U16 [R9+0x20800], R18 ;  /* 0x0208001209007388 */ /* 0x000fe80000000400 */
[----:B------:R-:W-:Y:S04]  /*1e730*/  STL [R1+0x2274], R19 ;  /* 0x0022741301007387 */ /* 0x000fe80000100800 */
[----:B------:R-:W-:Y:S04]  /*1e740*/  STS.U16 [R9+0x20c00], R19 ;  /* 0x020c001309007388 */ /* 0x000fe80000000400 */
[----:B------:R0:W-:Y:S04]  /*1e750*/  STL [R1+0x2278], R19 ;  /* 0x0022781301007387 */ /* 0x0001e80000100800 */
[----:B0-----:R-:W2:Y:S04]  /*1e760*/  LDL R19, [R1+0xc90] ;  /* 0x000c900001137983 */ /* 0x001ea80000100800 */
[----:B---3--:R0:W-:Y:S04]  /*1e770*/  STL [R1+0x1d4], R20 ;  /* 0x0001d41401007387 */ /* 0x0081e80000100800 */
[----:B0-----:R-:W3:Y:S04]  /*1e780*/  LDL.LU R20, [R1+0x2340] ;  /* 0x0023400001147983 */ /* 0x001ee80000300800 */
[----:B------:R-:W4:Y:S01]  /*1e790*/  LDL R15, [R1+0xc8c] ;  /* 0x000c8c00010f7983 */ /* 0x000f220000100800 */
[----:B------:R-:W-:Y:S01]  /*1e7a0*/  PRMT R8, RZ, 0x7610, R8 ;  /* 0x00007610ff087816 */ /* 0x000fe20000000008 */
[----:B--2---:R-:W-:-:S02]  /*1e7b0*/  @!P0 IMAD.MOV.U32 R14, RZ, RZ, R19 ;  /* 0x000000ffff0e8224 */ /* 0x004fc400078e0013 */
[----:B---3--:R-:W-:Y:S04]  /*1e7c0*/  STL [R1+0x227c], R20 ;  /* 0x00227c1401007387 */ /* 0x008fe80000100800 */
[----:B------:R-:W-:Y:S04]  /*1e7d0*/  STL [R1+0x2280], R20 ;  /* 0x0022801401007387 */ /* 0x000fe80000100800 */
[----:B------:R-:W-:Y:S04]  /*1e7e0*/  STL [R1+0x22a4], R20 ;  /* 0x0022a41401007387 */ /* 0x000fe80000100800 */
[----:B------:R-:W-:Y:S04]  /*1e7f0*/  STL [R1+0x22a8], R20 ;  /* 0x0022a81401007387 */ /* 0x000fe80000100800 */
[----:B----4-:R0:W2:Y:S01]  /*1e800*/  @!P0 LDG.E.U16 R8, [R14.64] ;  /* 0x0000000a0e088981 */ /* 0x0100a2000c1e1500 */
[----:B------:R-:W-:-:S03]  /*1e810*/  PRMT R22, RZ, 0x7610, R22 ;  /* 0x00007610ff167816 */ /* 0x000fc60000000016 */
[----:B------:R-:W3:Y:S04]  /*1e820*/  LDL R19, [R1+0xc4c] ;  /* 0x000c4c0001137983 */ /* 0x000ee80000100800 */
[----:B0-----:R-:W4:Y:S04]  /*1e830*/  LDL R14, [R1+0xc6c] ;  /* 0x000c6c00010e7983 */ /* 0x001f280000100800 */
[----:B------:R-:W4:Y:S02]  /*1e840*/  LDL R15, [R1+0xc70] ;  /* 0x000c7000010f7983 */ /* 0x000f240000100800 */
[----:B----4-:R-:W-:-:S04]  /*1e850*/  @!P0 LOP3.LUT R15, R15, R14, RZ, 0x3c, !PT ;  /* 0x0000000e0f0f8212 */ /* 0x010fc800078e3cff */
[----:B------:R-:W-:-:S04]  /*1e860*/  @!P0 LOP3.LUT R14, R15, R14, RZ, 0x3c, !PT ;  /* 0x0000000e0f0e8212 */ /* 0x000fc800078e3cff */
[----:B------:R-:W-:Y:S01]  /*1e870*/  @!P0 LOP3.LUT R15, R15, R14, RZ, 0x3c, !PT ;  /* 0x0000000e0f0f8212 */ /* 0x000fe200078e3cff */
[----:B--2---:R0:W-:Y:S04]  /*1e880*/  STL [R1+0x1d0], R8 ;  /* 0x0001d00801007387 */ /* 0x0041e80000100800 */
[----:B------:R3:W2:Y:S04]  /*1e890*/  @!P0 LDG.E.U16 R22, [R14.64] ;  /* 0x0000000a0e168981 */ /* 0x0006a8000c1e1500 */
[----:B0-----:R-:W4:Y:S04]  /*1e8a0*/  LDL R8, [R1+0xc50] ;  /* 0x000c500001087983 */ /* 0x001f280000100800 */
[----:B------:R-:W-:Y:S04]  /*1e8b0*/  STL [R1+0x2284], R21 ;  /* 0x0022841501007387 */ /* 0x000fe80000100800 */
[----:B------:R-:W-:Y:S04]  /*1e8c0*/  STL [R1+0x2288], R21 ;  /* 0x0022881501007387 */ /* 0x000fe80000100800 */
[----:B------:R-:W-:Y:S04]  /*1e8d0*/  STL [R1+0x228c], R21 ;  /* 0x00228c1501007387 */ /* 0x000fe80000100800 */
[----:B------:R-:W-:Y:S04]  /*1e8e0*/  STL [R1+0x2290], R21 ;  /* 0x0022901501007387 */ /* 0x000fe80000100800 */
[----:B------:R-:W-:Y:S04]  /*1e8f0*/  STL [R1+0x22ac], R21 ;  /* 0x0022ac1501007387 */ /* 0x000fe80000100800 */
[----:B------:R-:W-:Y:S01]  /*1e900*/  STL [R1+0x22b0], R21 ;  /* 0x0022b01501007387 */ /* 0x000fe20000100800 */
[----:B------:R-:W-:Y:S01]  /*1e910*/  PRMT R23, RZ, 0x7610, R23 ;  /* 0x00007610ff177816 */ /* 0x000fe20000000017 */
[----:B---3--:R-:W-:-:S02]  /*1e920*/  @!P0 IMAD.MOV.U32 R15, RZ, RZ, R19 ;  /* 0x000000ffff0f8224 */ /* 0x008fc400078e0013 */
[----:B--2---:R0:W-:Y:S01]  /*1e930*/  STL [R1+0x1cc], R22 ;  /* 0x0001cc1601007387 */ /* 0x0041e20000100800 */
[----:B----4-:R-:W-:-:S03]  /*1e940*/  @!P0 IMAD.MOV.U32 R14, RZ, RZ, R8 ;  /* 0x000000ffff0e8224 */ /* 0x010fc600078e0008 */
[----:B0-----:R-:W2:Y:S04]  /*1e950*/  LDL.LU R22, [R1+0x233c] ;  /* 0x00233c0001167983 */ /* 0x001ea80000300800 */
[----:B------:R-:W3:Y:S04]  /*1e960*/  @!P0 LDG.E.U16 R23, [R14.64] ;  /* 0x0000000a0e178981 */ /* 0x000ee8000c1e1500 */
[----:B--2---:R-:W-:Y:S04]  /*1e970*/  STL [R1+0x2294], R22 ;  /* 0x0022941601007387 */ /* 0x004fe80000100800 */
[----:B------:R-:W-:Y:S04]  /*1e980*/  STL [R1+0x2298], R22 ;  /* 0x0022981601007387 */ /* 0x000fe80000100800 */
[----:B------:R-:W-:Y:S04]  /*1e990*/  STL [R1+0x229c], R22 ;  /* 0x00229c1601007387 */ /* 0x000fe80000100800 */
[----:B------:R-:W-:Y:S04]  /*1e9a0*/  STL [R1+0x22a0], R22 ;  /* 0x0022a01601007387 */ /* 0x000fe80000100800 */
[----:B------:R-:W-:Y:S04]  /*1e9b0*/  STL [R1+0x22b4], R22 ;  /* 0x0022b41601007387 */ /* 0x000fe80000100800 */
[----:B------:R-:W-:Y:S04]  /*1e9c0*/  STL [R1+0x22b8], R22 ;  /* 0x0022b81601007387 */ /* 0x000fe80000100800 */
[----:B------:R-:W-:Y:S04]  /*1e9d0*/  STL [R1+0x22bc], R22 ;  /* 0x0022bc1601007387 */ /* 0x000fe80000100800 */
[----:B------:R-:W2:Y:S04]  /*1e9e0*/  LDL R19, [R1+0xbcc] ;  /* 0x000bcc0001137983 */ /* 0x000ea80000100800 */
[----:B------:R-:W4:Y:S04]  /*1e9f0*/  LDL R8, [R1+0xbd0] ;  /* 0x000bd00001087983 */ /* 0x000f280000100800 */
[----:B---3--:R0:W-:Y:S04]  /*1ea00*/  STL [R1+0x1c8], R23 ;  /* 0x0001c81701007387 */ /* 0x0081e80000100800 */
[----:B0-----:R-:W3:Y:S04]  /*1ea10*/  LDL.LU R23, [R1+0x2338] ;  /* 0x0023380001177983 */ /* 0x001ee80000300800 */
[----:B------:R-:W2:Y:S04]  /*1ea20*/  LDL R14, [R1+0xc2c] ;  /* 0x000c2c00010e7983 */ /* 0x000ea80000100800 */
[----:B------:R-:W2:Y:S01]  /*1ea30*/  LDL R15, [R1+0xc30] ;  /* 0x000c3000010f7983 */ /* 0x000ea20000100800 */
[----:B------:R-:W-:-:S02]  /*1ea40*/  PRMT R24, RZ, 0x7610, R24 ;  /* 0x00007610ff187816 */ /* 0x000fc40000000018 */
[----:B--2---:R-:W-:-:S04]  /*1ea50*/  @!P0 LOP3.LUT R15, R15, R14, RZ, 0x3c, !PT ;  /* 0x0000000e0f0f8212 */ /* 0x004fc800078e3cff */
[----:B------:R-:W-:-:S04]  /*1ea60*/  @!P0 LOP3.LUT R14, R15, R14, RZ, 0x3c, !PT ;  /* 0x0000000e0f0e8212 */ /* 0x000fc800078e3cff */
[----:B------:R-:W-:-:S05]  /*1ea70*/  @!P0 LOP3.LUT R15, R15, R14, RZ, 0x3c, !PT ;  /* 0x0000000e0f0f8212 */ /* 0x000fca00078e3cff */
[----:B------:R-:W2:Y:S04]  /*1ea80*/  @!P0 LDG.E.U16 R24, [R14.64] ;  /* 0x0000000a0e188981 */ /* 0x000ea8000c1e1500 */
[----:B---3--:R-:W-:Y:S04]  /*1ea90*/  STL [R1+0x22c4], R23 ;  /* 0x0022c41701007387 */ /* 0x008fe80000100800 */
        /* <DEDUP_REMOVED lines=17> */
[----:B------:R4:W2:Y:S01]  /*1ebb0*/  @!P0 LDG.E.U16 R26, [R14.64] ;  /* 0x0000000a0e1a8981 */ /* 0x0008a2000c1e1500 */
[----:B------:R-:W-:Y:S01]  /*1ebc0*/  PRMT R6, RZ, 0x7610, R6 ;  /* 0x00007610ff067816 */ /* 0x000fe20000000006 */
[----:B----4-:R-:W-:Y:S02]  /*1ebd0*/  @!P0 IMAD.MOV.U32 R14, RZ, RZ, R8 ;  /* 0x000000ffff0e8224 */ /* 0x010fe400078e0008 */
[----:B------:R-:W-:-:S05]  /*1ebe0*/  @!P0 IMAD.MOV.U32 R15, RZ, RZ, R19 ;  /* 0x000000ffff0f8224 */ /* 0x000fca00078e0013 */
[----:B------:R0:W4:Y:S04]  /*1ebf0*/  @!P0 LDG.E.U16 R6, [R14.64] ;  /* 0x0000000a0e068981 */ /* 0x000128000c1e1500 */
[----:B--2---:R1:W-:Y:S04]  /*1ec00*/  STL [R1+0x1a4], R26 ;  /* 0x0001a41a01007387 */ /* 0x0043e80000100800 */
[----:B-1----:R-:W2:Y:S04]  /*1ec10*/  LDL.LU R26, [R1+0x232c] ;  /* 0x00232c00011a7983 */ /* 0x002ea80000300800 */
[----:B0-----:R-:W2:Y:S04]  /*1ec20*/  LDL R14, [R1+0xbac] ;  /* 0x000bac00010e7983 */ /* 0x001ea80000100800 */
[----:B------:R-:W2:Y:S01]  /*1ec30*/  LDL R15, [R1+0xbb0] ;  /* 0x000bb000010f7983 */ /* 0x000ea20000100800 */
[----:B------:R-:W-:-:S03]  /*1ec40*/  PRMT R29, RZ, 0x7610, R29 ;  /* 0x00007610ff1d7816 */ /* 0x000fc6000000001d */
[----:B------:R-:W3:Y:S01]  /*1ec50*/  LDL R19, [R1+0xb4c] ;  /* 0x000b4c0001137983 */ /* 0x000ee20000100800 */
[----:B--2---:R-:W-:-:S04]  /*1ec60*/  @!P0 LOP3.LUT R15, R15, R14, RZ, 0x3c, !PT ;  /* 0x0000000e0f0f8212 */ /* 0x004fc800078e3cff */
[----:B------:R-:W-:-:S04]  /*1ec70*/  @!P0 LOP3.LUT R14, R15, R14, RZ, 0x3c, !PT ;  /* 0x0000000e0f0e8212 */ /* 0x000fc800078e3cff */
[----:B------:R-:W-:-:S05]  /*1ec80*/  @!P0 LOP3.LUT R15, R15, R14, RZ, 0x3c, !PT ;  /* 0x0000000e0f0f8212 */ /* 0x000fca00078e3cff */
[----:B------:R-:W2:Y:S04]  /*1ec90*/  @!P0 LDG.E.U16 R29, [R14.64] ;  /* 0x0000000a0e1d8981 */ /* 0x000ea8000c1e1500 */
[----:B----4-:R0:W-:Y:S04]  /*1eca0*/  STL [R1+0x194], R6 ;  /* 0x0001940601007387 */ /* 0x0101e80000100800 */
[----:B0-----:R-:W4:Y:S04]  /*1ecb0*/  LDL R6, [R1+0xb50] ;  /* 0x000b500001067983 */ /* 0x001f280000100800 */
[----:B------:R-:W3:Y:S04]  /*1ecc0*/  LDL.LU R8, [R1+0x8] ;  /* 0x0000080001087983 */ /* 0x000ee80000300800 */
[----:B--2---:R0:W-:Y:S04]  /*1ecd0*/  STL [R1+0x184], R29 ;  /* 0x0001841d01007387 */ /* 0x0041e80000100800 */
[----:B0-----:R-:W2:Y:S04]  /*1ece0*/  LDL.LU R29, [R1+0x2328] ;  /* 0x00232800011d7983 */ /* 0x001ea80000300800 */
[----:B------:R-:W2:Y:S04]  /*1ecf0*/  LDL R14, [R1+0xb8c] ;  /* 0x000b8c00010e7983 */ /* 0x000ea80000100800 */
[----:B------:R-:W2:Y:S01]  /*1ed00*/  LDL R15, [R1+0xb90] ;  /* 0x000b9000010f7983 */ /* 0x000ea20000100800 */
[----:B------:R-:W-:-:S02]  /*1ed10*/  PRMT R5, RZ, 0x7610, R5 ;  /* 0x00007610ff057816 */ /* 0x000fc40000000005 */
[----:B--2---:R-:W-:-:S04]  /*1ed20*/  @!P0 LOP3.LUT R15, R15, R14, RZ, 0x3c, !PT ;  /* 0x0000000e0f0f8212 */ /* 0x004fc800078e3cff */
[----:B------:R-:W-:-:S04]  /*1ed30*/  @!P0 LOP3.LUT R14, R15, R14, RZ, 0x3c, !PT ;  /* 0x0000000e0f0e8212 */ /* 0x000fc800078e3cff */
[----:B------:R-:W-:-:S05]  /*1ed40*/  @!P0 LOP3.LUT R15, R15, R14, RZ, 0x3c, !PT ;  /* 0x0000000e0f0f8212 */ /* 0x000fca00078e3cff */
[----:B------:R0:W2:Y:S04]  /*1ed50*/  @!P0 LDG.E.U16 R5, [R14.64] ;  /* 0x0000000a0e058981 */ /* 0x0000a8000c1e1500 */
[----:B0-----:R-:W2:Y:S04]  /*1ed60*/  LDL R14, [R1+0xb6c] ;  /* 0x000b6c00010e7983 */ /* 0x001ea80000100800 */
[----:B------:R-:W2:Y:S01]  /*1ed70*/  LDL R15, [R1+0xb70] ;  /* 0x000b7000010f7983 */ /* 0x000ea20000100800 */
[----:B------:R-:W-:Y:S02]  /*1ed80*/  PRMT R4, RZ, 0x7610, R4 ;  /* 0x00007610ff047816 */ /* 0x000fe40000000004 */
[----:B--2---:R-:W-:-:S04]  /*1ed90*/  @!P0 LOP3.LUT R15, R15, R14, RZ, 0x3c, !PT ;  /* 0x0000000e0f0f8212 */ /* 0x004fc800078e3cff */
[----:B------:R-:W-:-:S04]  /*1eda0*/  @!P0 LOP3.LUT R14, R15, R14, RZ, 0x3c, !PT ;  /* 0x0000000e0f0e8212 */ /* 0x000fc800078e3cff */
[----:B------:R-:W-:-:S05]  /*1edb0*/  @!P0 LOP3.LUT R15, R15, R14, RZ, 0x3c, !PT ;  /* 0x0000000e0f0f8212 */ /* 0x000fca00078e3cff */
[----:B------:R-:W2:Y:S04]  /*1edc0*/  @!P0 LDG.E.U16 R4, [R14.64] ;  /* 0x0000000a0e048981 */ /* 0x000ea8000c1e1500 */
[----:B------:R-:W-:Y:S04]  /*1edd0*/  STS.U16 [R9+0x21000], R20 ;  /* 0x0210001409007388 */ /* 0x000fe80000000400 */
[----:B------:R-:W-:Y:S04]  /*1ede0*/  STS.U16 [R9+0x21400], R21 ;  /* 0x0214001509007388 */ /* 0x000fe80000000400 */
[----:B------:R-:W-:Y:S04]  /*1edf0*/  STS.U16 [R9+0x21800], R22 ;  /* 0x0218001609007388 */ /* 0x000fe80000000400 */
[----:B------:R-:W-:Y:S04]  /*1ee00*/  STS.U16 [R9+0x21c00], R23 ;  /* 0x021c001709007388 */ /* 0x000fe80000000400 */
[----:B------:R-:W-:Y:S04]  /*1ee10*/  STS.U16 [R9+0x22000], R24 ;  /* 0x0220001809007388 */ /* 0x000fe80000000400 */
[----:B---3--:R-:W-:Y:S04]  /*1ee20*/  STS.U16 [R9+0x22400], R25 ;  /* 0x0224001909007388 */ /* 0x008fe80000000400 */
[----:B------:R-:W-:Y:S04]  /*1ee30*/  STS.U16 [R9+0x22800], R26 ;  /* 0x0228001a09007388 */ /* 0x000fe80000000400 */
[----:B------:R-:W-:Y:S04]  /*1ee40*/  STS.U16 [R9+0x22c00], R27 ;  /* 0x022c001b09007388 */ /* 0x000fe80000000400 */
[----:B------:R-:W-:Y:S04]  /*1ee50*/  STS.U16 [R9+0x23000], R29 ;  /* 0x0230001d09007388 */ /* 0x000fe80000000400 */
[----:B------:R0:W-:Y:S04]  /*1ee60*/  STL [R1+0x174], R5 ;  /* 0x0001740501007387 */ /* 0x0001e80000100800 */
[----:B------:R-:W-:Y:S04]  /*1ee70*/  STS.U16 [R9+0x23400], R28 ;  /* 0x0234001c09007388 */ /* 0x000fe80000000400 */
[----:B------:R-:W-:Y:S04]  /*1ee80*/  STS.U16 [R9+0x23800], R2 ;  /* 0x0238000209007388 */ /* 0x000fe80000000400 */
[----:B0-----:R-:W3:Y:S04]  /*1ee90*/  LDL.LU R5, [R1+0x10] ;  /* 0x0000100001057983 */ /* 0x001ee80000300800 */
[----:B------:R-:W-:Y:S04]  /*1eea0*/  STS.U16 [R9+0x23c00], R3 ;  /* 0x023c000309007388 */ /* 0x000fe80000000400 */
[----:B--2---:R0:W-:Y:S04]  /*1eeb0*/  STL [R1+0x164], R4 ;  /* 0x0001640401007387 */ /* 0x0041e80000100800 */
[----:B0-----:R-:W2:Y:S04]  /*1eec0*/  LDL.LU R4, [R1+0x14] ;  /* 0x0000140001047983 */ /* 0x001ea80000300800 */
[----:B------:R-:W2:Y:S04]  /*1eed0*/  LDL R2, [R1+0xb30] ;  /* 0x000b300001027983 */ /* 0x000ea80000100800 */
[----:B------:R-:W2:Y:S01]  /*1eee0*/  LDL R3, [R1+0xb2c] ;  /* 0x000b2c0001037983 */ /* 0x000ea20000100800 */
[----:B------:R-:W-:Y:S01]  /*1eef0*/  PRMT R10, RZ, 0x7610, R10 ;  /* 0x00007610ff0a7816 */ /* 0x000fe2000000000a */
[----:B----4-:R-:W-:-:S02]  /*1ef00*/  @!P0 IMAD.MOV.U32 R14, RZ, RZ, R6 ;  /* 0x000000ffff0e8224 */ /* 0x010fc400078e0006 */
[----:B------:R-:W-:Y:S01]  /*1ef10*/  @!P0 IMAD.MOV.U32 R15, RZ, RZ, R19 ;  /* 0x000000ffff0f8224 */ /* 0x000fe200078e0013 */
[----:B------:R-:W-:-:S04]  /*1ef20*/  PRMT R0, RZ, 0x7610, R0 ;  /* 0x00007610ff007816 */ /* 0x000fc80000000000 */
[----:B------:R-:W4:Y:S04]  /*1ef30*/  @!P0 LDG.E.U16 R10, [R14.64] ;  /* 0x0000000a0e0a8981 */ /* 0x000f28000c1e1500 */
[----:B------:R-:W0:Y:S04]  /*1ef40*/  S2R R6, SR_TID.X ;  /* 0x0000000000067919 */ /* 0x000e280000002100 */
[----:B--2---:R-:W2:Y:S01]  /*1ef50*/  @!P0 LDG.E.U16 R0, [R2.64] ;  /* 0x0000000a02008981 */ /* 0x004ea2000c1e1500 */
[C---:B0-----:R-:W-:Y:S01]  /*1ef60*/  LOP3.LUT R19, R6.reuse, 0xc0, RZ, 0xc0, !PT ;  /* 0x000000c006137812 */ /* 0x041fe200078ec0ff */
[----:B------:R-:W-:-:S02]  /*1ef70*/  IMAD.SHL.U32 R9, R6, 0x2, RZ ;  /* 0x0000000206097824 */ /* 0x000fc400078e00ff */
[----:B------:R-:W3:Y:S01]  /*1ef80*/  LDL R6, [R1+0xaf0] ;  /* 0x000af00001067983 */ /* 0x000ee20000100800 */
[----:B------:R-:W-:-:S03]  /*1ef90*/  SHF.R.U32.HI R19, RZ, 0x2, R19 ;  /* 0x00000002ff137819 */ /* 0x000fc60000011613 */
[----:B----4-:R0:W-:Y:S01]  /*1efa0*/  STL [R1+0x154], R10 ;  /* 0x0001540a01007387 */ /* 0x0101e20000100800 */
[----:B------:R-:W-:-:S03]  /*1efb0*/  LOP3.LUT R19, R19, 0x1fe, R9, 0x78, !PT ;  /* 0x000001fe13137812 */ /* 0x000fc600078e7809 */
[----:B0-----:R-:W4:Y:S04]  /*1efc0*/  LDL.LU R10, [R1+0x24] ;  /* 0x00002400010a7983 */ /* 0x001f280000300800 */
[----:B------:R-:W3:Y:S04]  /*1efd0*/  LDL.LU R9, [R1+0x44] ;  /* 0x0000440001097983 */ /* 0x000ee80000300800 */
[----:B--2---:R0:W-:Y:S04]  /*1efe0*/  STL [R1+0x144], R0 ;  /* 0x0001440001007387 */ /* 0x0041e80000100800 */
[----:B0-----:R-:W2:Y:S04]  /*1eff0*/  LDL.LU R0, [R1+0x2324] ;  /* 0x0023240001007983 */ /* 0x001ea80000300800 */
[----:B------:R-:W2:Y:S04]  /*1f000*/  LDL R2, [R1+0xb0c] ;  /* 0x000b0c0001027983 */ /* 0x000ea80000100800 */
[----:B------:R-:W2:Y:S01]  /*1f010*/  LDL R3, [R1+0xb10] ;  /* 0x000b100001037983 */ /* 0x000ea20000100800 */
[----:B------:R-:W-:-:S02]  /*1f020*/  LOP3.LUT R19, R19, 0x40, RZ, 0x3c, !PT ;  /* 0x0000004013137812 */ /* 0x000fc400078e3cff */
[----:B------:R-:W-:-:S03]  /*1f030*/  PRMT R7, RZ, 0x7610, R7 ;  /* 0x00007610ff077816 */ /* 0x000fc60000000007 */
[----:B------:R0:W-:Y:S04]  /*1f040*/  STS.U16 [R19+0x20200], R8 ;  /* 0x0202000813007388 */ /* 0x0001e80000000400 */
[----:B0-----:R-:W3:Y:S01]  /*1f050*/  LDL.LU R8, [R1+0x40] ;  /* 0x0000400001087983 */ /* 0x001ee20000300800 */
[----:B--2---:R-:W-:-:S04]  /*1f060*/  @!P0 LOP3.LUT R3, R3, R2, RZ, 0x3c, !PT ;  /* 0x0000000203038212 */ /* 0x004fc800078e3cff */
[----:B------:R-:W-:-:S04]  /*1f070*/  @!P0 LOP3.LUT R2, R3, R2, RZ, 0x3c, !PT ;  /* 0x0000000203028212 */ /* 0x000fc800078e3cff */
[----:B------:R-:W-:-:S05]  /*1f080*/  @!P0 LOP3.LUT R3, R3, R2, RZ, 0x3c, !PT ;  /* 0x0000000203038212 */ /* 0x000fca00078e3cff */
[----:B------:R0:W2:Y:S04]  /*1f090*/  @!P0 LDG.E.U16 R7, [R2.64] ;  /* 0x0000000a02078981 */ /* 0x0000a8000c1e1500 */
[----:B0-----:R-:W2:Y:S04]  /*1f0a0*/  LDL.LU R2, [R1+0xc] ;  /* 0x00000c0001027983 */ /* 0x001ea80000300800 */
[----:B------:R-:W3:Y:S01]  /*1f0b0*/  LDL R3, [R1+0xaec] ;  /* 0x000aec0001037983 */ /* 0x000ee20000100800 */
[----:B------:R-:W-:-:S03]  /*1f0c0*/  PRMT R0, RZ, 0x7610, R0 ;  /* 0x00007610ff007816 */ /* 0x000fc60000000000 */
[----:B--2---:R3:W-:Y:S02]  /*1f0d0*/  STS.U16 [R19+0x20600], R2 ;  /* 0x0206000213007388 */ /* 0x0047e40000000400 */
[----:B---3--:R-:W-:-:S05]  /*1f0e0*/  @!P0 IMAD.MOV.U32 R2, RZ, RZ, R6 ;  /* 0x000000ffff028224 */ /* 0x008fca00078e0006 */
[----:B------:R-:W2:Y:S04]  /*1f0f0*/  @!P0 LDG.E.U16 R0, [R2.64] ;  /* 0x0000000a02008981 */ /* 0x000ea8000c1e1500 */
[----:B------:R0:W-:Y:S04]  /*1f100*/  STL [R1+0x134], R7 ;  /* 0x0001340701007387 */ /* 0x0001e80000100800 */
[----:B0-----:R-:W3:Y:S04]  /*1f110*/  LDL.LU R7, [R1+0x34] ;  /* 0x0000340001077983 */ /* 0x001ee80000300800 */
[----:B------:R-:W3:Y:S04]  /*1f120*/  LDL.LU R6, [R1+0x2c] ;  /* 0x00002c0001067983 */ /* 0x000ee80000300800 */
[----:B--2---:R0:W-:Y:S04]  /*1f130*/  STL [R1+0x124], R0 ;  /* 0x0001240001007387 */ /* 0x0041e80000100800 */
[----:B0-----:R-:W2:Y:S04]  /*1f140*/  LDL.LU R0, [R1+0x2320] ;  /* 0x0023200001007983 */ /* 0x001ea80000300800 */
[----:B------:R-:W3:Y:S04]  /*1f150*/  LDL R2, [R1+0xacc] ;  /* 0x000acc0001027983 */ /* 0x000ee80000100800 */
[----:B------:R-:W3:Y:S01]  /*1f160*/  LDL R3, [R1+0xad0] ;  /* 0x000ad00001037983 */ /* 0x000ee20000100800 */
[----:B--2---:R-:W-:-:S02]  /*1f170*/  PRMT R0, RZ, 0x7610, R0 ;  /* 0x00007610ff007816 */ /* 0x004fc40000000000 */
[----:B---3--:R-:W-:-:S04]  /*1f180*/  @!P0 LOP3.LUT R3, R3, R2, RZ, 0x3c, !PT ;  /* 0x0000000203038212 */ /* 0x008fc800078e3cff */
[----:B------:R-:W-:-:S04]  /*1f190*/  @!P0 LOP3.LUT R2, R3, R2, RZ, 0x3c, !PT ;  /* 0x0000000203028212 */ /* 0x000fc800078e3cff */
[----:B------:R-:W-:-:S05]  /*1f1a0*/  @!P0 LOP3.LUT R3, R3, R2, RZ, 0x3c, !PT ;  /* 0x0000000203038212 */ /* 0x000fca00078e3cff */
[----:B------:R-:W2:Y:S04]  /*1f1b0*/  @!P0 LDG.E.U16 R0, [R2.64] ;  /* 0x0000000a02008981 */ /* 0x000ea8000c1e1500 */
[----:B------:R0:W-:Y:S04]  /*1f1c0*/  STS.U16 [R19+0x20a00], R5 ;  /* 0x020a000513007388 */ /* 0x0001e80000000400 */
[----:B0-----:R-:W3:Y:S04]  /*1f1d0*/  LDL.LU R5, [R1+0x20] ;  /* 0x0000200001057983 */ /* 0x001ee80000300800 */
        /* <DEDUP_REMOVED lines=8> */
[----:B------:R0:W2:Y:S04]  /*1f260*/  @!P0 LDG.E.U16 R0, [R2.64] ;  /* 0x0000000a02008981 */ /* 0x0000a8000c1e1500 */
[----:B------:R1:W-:Y:S04]  /*1f270*/  STS.U16 [R19+0x20e00], R4 ;  /* 0x020e000413007388 */ /* 0x0003e80000000400 */
[----:B-1----:R-:W3:Y:S04]  /*1f280*/  LDL.LU R4, [R1+0x18] ;  /* 0x0000180001047983 */ /* 0x002ee80000300800 */
[----:B0-----:R-:W3:Y:S04]  /*1f290*/  LDL R2, [R1+0xa8c] ;  /* 0x000a8c0001027983 */ /* 0x001ee80000100800 */
[----:B------:R-:W3:Y:S04]  /*1f2a0*/  LDL R3, [R1+0xa90] ;  /* 0x000a900001037983 */ /* 0x000ee80000100800 */
[----:B----4-:R-:W-:Y:S04]  /*1f2b0*/  STS.U16 [R19+0x21200], R10 ;  /* 0x0212000a13007388 */ /* 0x010fe80000000400 */
[----:B--2---:R0:W-:Y:S04]  /*1f2c0*/  STL [R1+0x104], R0 ;  /* 0x0001040001007387 */ /* 0x0041e80000100800 */
[----:B0-----:R-:W2:Y:S04]  /*1f2d0*/  LDL.LU R0, [R1+0x4] ;  /* 0x0000040001007983 */ /* 0x001ea80000300800 */
[----:B------:R-:W4:Y:S01]  /*1f2e0*/  LDL.LU R10, [R1+0x2318] ;  /* 0x00231800010a7983 */ /* 0x000f220000300800 */
[----:B---3--:R-:W-:-:S04]  /*1f2f0*/  @!P0 LOP3.LUT R3, R3, R2, RZ, 0x3c, !PT ;  /* 0x0000000203038212 */ /* 0x008fc800078e3cff */
[----:B------:R-:W-:-:S04]  /*1f300*/  @!P0 LOP3.LUT R2, R3, R2, RZ, 0x3c, !PT ;  /* 0x0000000203028212 */ /* 0x000fc800078e3cff */
[----:B------:R-:W-:Y:S02]  /*1f310*/  @!P0 LOP3.LUT R3, R3, R2, RZ, 0x3c, !PT ;  /* 0x0000000203038212 */ /* 0x000fe400078e3cff */
[----:B----4-:R-:W-:-:S06]  /*1f320*/  PRMT R10, RZ, 0x7610, R10 ;  /* 0x00007610ff0a7816 */ /* 0x010fcc000000000a */
[----:B------:R-:W3:Y:S04]  /*1f330*/  @!P0 LDG.E.U16 R10, [R2.64] ;  /* 0x0000000a020a8981 */ /* 0x000ee8000c1e1500 */
[----:B------:R-:W-:Y:S04]  /*1f340*/  STS.U16 [R19+0x21600], R9 ;  /* 0x0216000913007388 */ /* 0x000fe80000000400 */
[----:B---3--:R0:W-:Y:S04]  /*1f350*/  STL [R1+0xf4], R10 ;  /* 0x0000f40a01007387 */ /* 0x0081e80000100800 */
[----:B0-----:R-:W3:Y:S04]  /*1f360*/  LDL.LU R10, [R1+0x2314] ;  /* 0x00231400010a7983 */ /* 0x001ee80000300800 */
[----:B------:R-:W4:Y:S04]  /*1f370*/  LDL R2, [R1+0xa6c] ;  /* 0x000a6c0001027983 */ /* 0x000f280000100800 */
[----:B------:R-:W4:Y:S04]  /*1f380*/  LDL R3, [R1+0xa70] ;  /* 0x000a700001037983 */ /* 0x000f280000100800 */
[----:B------:R-:W2:Y:S01]  /*1f390*/  LDL.LU R9, [R1+0x2310] ;  /* 0x0023100001097983 */ /* 0x000ea20000300800 */
[----:B----4-:R-:W-:-:S04]  /*1f3a0*/  @!P0 LOP3.LUT R3, R3, R2, RZ, 0x3c, !PT ;  /* 0x0000000203038212 */ /* 0x010fc800078e3cff */
[C---:B------:R-:W-:Y:S02]  /*1f3b0*/  @!P0 LOP3.LUT R2, R3.reuse, R2, RZ, 0x3c, !PT ;  /* 0x0000000203028212 */ /* 0x040fe400078e3cff */
[----:B--2---:R-:W-:Y:S02]  /*1f3c0*/  PRMT R9, RZ, 0x7610, R9 ;  /* 0x00007610ff097816 */ /* 0x004fe40000000009 */
[----:B------:R-:W-:-:S05]  /*1f3d0*/  @!P0 LOP3.LUT R3, R3, R2, RZ, 0x3c, !PT ;  /* 0x0000000203038212 */ /* 0x000fca00078e3cff */
[----:B------:R-:W2:Y:S04]  /*1f3e0*/  @!P0 LDG.E.U16 R9, [R2.64] ;  /* 0x0000000a02098981 */ /* 0x000ea8000c1e1500 */
[----:B------:R-:W-:Y:S04]  /*1f3f0*/  STS.U16 [R19+0x21a00], R8 ;  /* 0x021a000813007388 */ /* 0x000fe80000000400 */
[----:B--2---:R0:W-:Y:S04]  /*1f400*/  STL [R1+0xe0], R9 ;  /* 0x0000e00901007387 */ /* 0x0041e80000100800 */
[----:B0-----:R-:W2:Y:S04]  /*1f410*/  LDL.LU R9, [R1+0x230c] ;  /* 0x00230c0001097983 */ /* 0x001ea80000300800 */
        /* <DEDUP_REMOVED lines=63> */
[----:B--2---:R0:W-:Y:S04]  /*1f810*/  STL [R1+0xc4], R0 ;  /* 0x0000c40001007387 */ /* 0x0041e80000100800 */
[----:B0-----:R-:W2:Y:S04]  /*1f820*/  LDL.LU R0, [R1+0x22dc] ;  /* 0x0022dc0001007983 */ /* 0x001ea80000300800 */
[----:B------:R-:W4:Y:S04]  /*1f830*/  LDL R2, [R1+0x98c] ;  /* 0x00098c0001027983 */ /* 0x000f280000100800 */
[----:B------:R-:W4:Y:S04]  /*1f840*/  LDL R3, [R1+0x990] ;  /* 0x0009900001037983 */ /* 0x000f280000100800 */
[----:B--2---:R0:W-:Y:S04]  /*1f850*/  STS.U16 [R19+0x23200], R0 ;  /* 0x0232000013007388 */ /* 0x0041e80000000400 */
[----:B0-----:R-:W2:Y:S01]  /*1f860*/  LDL.LU R0, [R1+0x22d8] ;  /* 0x0022d80001007983 */ /* 0x001ea20000300800 */
[----:B----4-:R-:W-:-:S04]  /*1f870*/  @!P0 LOP3.LUT R3, R3, R2, RZ, 0x3c, !PT ;  /* 0x0000000203038212 */ /* 0x010fc800078e3cff */
[----:B------:R-:W-:-:S04]  /*1f880*/  @!P0 LOP3.LUT R2, R3, R2, RZ, 0x3c, !PT ;  /* 0x0000000203028212 */ /* 0x000fc800078e3cff */
[----:B------:R-:W-:Y:S02]  /*1f890*/  @!P0 LOP3.LUT R3, R3, R2, RZ, 0x3c, !PT ;  /* 0x0000000203038212 */ /* 0x000fe400078e3cff */
[----:B--2---:R-:W-:-:S06]  /*1f8a0*/  PRMT R0, RZ, 0x7610, R0 ;  /* 0x00007610ff007816 */ /* 0x004fcc0000000000 */
        /* <DEDUP_REMOVED lines=16> */
[----:B------:R-:W2:Y:S04]  /*1f9b0*/  @!P0 LDG.E.U16 R0, [R2.64] ;  /* 0x0000000a02008981 */ /* 0x000ea8000c1e1500 */
[----:B----4-:R0:W-:Y:S04]  /*1f9c0*/  STL [R1+0xbc], R22 ;  /* 0x0000bc1601007387 */ /* 0x0101e80000100800 */
[----:B0-----:R-:W3:Y:S04]  /*1f9d0*/  LDL R22, [R1+0x8f0] ;  /* 0x0008f00001167983 */ /* 0x001ee80000100800 */
        /* <DEDUP_REMOVED lines=9> */
[----:B------:R-:W-:Y:S04]  /*1fa70*/  STS.U16 [R19+0x23600], R4 ;  /* 0x0236000413007388 */ /* 0x000fe80000000400 */
[----:B------:R-:W-:Y:S04]  /*1fa80*/  STS.U16 [R19+0x23a00], R5 ;  /* 0x023a000513007388 */ /* 0x000fe80000000400 */
[----:B------:R0:W-:Y:S04]  /*1fa90*/  STS.U16 [R19+0x23e00], R6 ;  /* 0x023e000613007388 */ /* 0x0001e80000000400 */
[----:B0-----:R-:W4:Y:S04]  /*1faa0*/  LDL R19, [R1+0x8d0] ;  /* 0x0008d00001137983 */ /* 0x001f280000100800 */
        /* <DEDUP_REMOVED lines=9> */
[----:B0-----:R-:W4:Y:S01]  /*1fb40*/  LDL R3, [R1+0x8ec] ;  /* 0x0008ec0001037983 */ /* 0x001f220000100800 */
[----:B------:R-:W-:Y:S01]  /*1fb50*/  PRMT R17, RZ, 0x7610, R17 ;  /* 0x00007610ff117816 */ /* 0x000fe20000000011 */
[----:B---3--:R-:W-:Y:S02]  /*1fb60*/  @!P0 IMAD.MOV.U32 R2, RZ, RZ, R22 ;  /* 0x000000ffff028224 */ /* 0x008fe400078e0016 */
[----:B--2---:R0:W-:Y:S04]  /*1fb70*/  STL [R1+0xb0], R18 ;  /* 0x0000b01201007387 */ /* 0x0041e80000100800 */
[----:B----4-:R1:W2:Y:S04]  /*1fb80*/  @!P0 LDG.E.U16 R17, [R2.64] ;  /* 0x0000000a02118981 */ /* 0x0102a8000c1e1500 */
[----:B0-----:R-:W3:Y:S04]  /*1fb90*/  LDL.LU R18, [R1+0x1c] ;  /* 0x00001c0001127983 */ /* 0x001ee80000300800 */
[----:B-1----:R-:W4:Y:S01]  /*1fba0*/  LDL R3, [R1+0x8cc] ;  /* 0x0008cc0001037983 */ /* 0x002f220000100800 */
[----:B------:R-:W-:Y:S01]  /*1fbb0*/  PRMT R16, RZ, 0x7610, R16 ;  /* 0x00007610ff107816 */ /* 0x000fe20000000010 */
[----:B------:R-:W-:-:S02]  /*1fbc0*/  @!P0 IMAD.MOV.U32 R2, RZ, RZ, R19 ;  /* 0x000000ffff028224 */ /* 0x000fc400078e0013 */
[----:B--2---:R0:W-:Y:S04]  /*1fbd0*/  STL [R1+0xac], R17 ;  /* 0x0000ac1101007387 */ /* 0x0041e80000100800 */
[----:B0-----:R-:W2:Y:S04]  /*1fbe0*/  LDL R17, [R1+0x870] ;  /* 0x0008700001117983 */ /* 0x001ea80000100800 */
[----:B------:R-:W2:Y:S04]  /*1fbf0*/  LDL.LU R22, [R1+0x28] ;  /* 0x0000280001167983 */ /* 0x000ea80000300800 */
[----:B----4-:R0:W4:Y:S01]  /*1fc00*/  @!P0 LDG.E.U16 R16, [R2.64] ;  /* 0x0000000a02108981 */ /* 0x010122000c1e1500 */
[----:B------:R-:W-:-:S03]  /*1fc10*/  PRMT R21, RZ, 0x7610, R21 ;  /* 0x00007610ff157816 */ /* 0x000fc60000000015 */
[----:B------:R-:W2:Y:S04]  /*1fc20*/  LDL R19, [R1+0x850] ;  /* 0x0008500001137983 */ /* 0x000ea80000100800 */
[----:B0-----:R-:W2:Y:S04]  /*1fc30*/  LDL R2, [R1+0x8ac] ;  /* 0x0008ac0001027983 */ /* 0x001ea80000100800 */
[----:B------:R-:W2:Y:S04]  /*1fc40*/  LDL R3, [R1+0x8b0] ;  /* 0x0008b00001037983 */ /* 0x000ea80000100800 */
[----:B----4-:R0:W-:Y:S04]  /*1fc50*/  STL [R1+0xa8], R16 ;  /* 0x0000a81001007387 */ /* 0x0101e80000100800 */
[----:B0-----:R-:W4:Y:S01]  /*1fc60*/  LDL.LU R16, [R1+0x30] ;  /* 0x0000300001107983 */ /* 0x001f220000300800 */
[----:B--2---:R-:W-:-:S04]  /*1fc70*/  @!P0 LOP3.LUT R3, R3, R2, RZ, 0x3c, !PT ;  /* 0x0000000203038212 */ /* 0x004fc800078e3cff */
[----:B------:R-:W-:-:S04]  /*1fc80*/  @!P0 LOP3.LUT R2, R3, R2, RZ, 0x3c, !PT ;  /* 0x0000000203028212 */ /* 0x000fc800078e3cff */
[----:B------:R-:W-:-:S05]  /*1fc90*/  @!P0 LOP3.LUT R3, R3, R2, RZ, 0x3c, !PT ;  /* 0x0000000203038212 */ /* 0x000fca00078e3cff */
[----:B------:R0:W2:Y:S04]  /*1fca0*/  @!P0 LDG.E.U16 R21, [R2.64] ;  /* 0x0000000a02158981 */ /* 0x0000a8000c1e1500 */
[----:B0-----:R-:W3:Y:S04]  /*1fcb0*/  LDL R2, [R1+0x88c] ;  /* 0x00088c0001027983 */ /* 0x001ee80000100800 */
[----:B------:R-:W3:Y:S01]  /*1fcc0*/  LDL R3, [R1+0x890] ;  /* 0x0008900001037983 */ /* 0x000ee20000100800 */
[----:B------:R-:W-:-:S03]  /*1fcd0*/  PRMT R20, RZ, 0x7610, R20 ;  /* 0x00007610ff147816 */ /* 0x000fc60000000014 */
[----:B--2---:R0:W-:Y:S04]  /*1fce0*/  STL [R1+0xa4], R21 ;  /* 0x0000a41501007387 */ /* 0x0041e80000100800 */
[----:B0-----:R-:W2:Y:S01]  /*1fcf0*/  LDL.LU R21, [R1+0x3c] ;  /* 0x00003c0001157983 */ /* 0x001ea20000300800 */
[----:B---3--:R-:W-:-:S04]  /*1fd00*/  @!P0 LOP3.LUT R3, R3, R2, RZ, 0x3c, !PT ;  /* 0x0000000203038212 */ /* 0x008fc800078e3cff */
[----:B------:R-:W-:-:S04]  /*1fd10*/  @!P0 LOP3.LUT R2, R3, R2, RZ, 0x3c, !PT ;  /* 0x0000000203028212 */ /* 0x000fc800078e3cff */
[----:B------:R-:W-:-:S05]  /*1fd20*/  @!P0 LOP3.LUT R3, R3, R2, RZ, 0x3c, !PT ;  /* 0x0000000203038212 */ /* 0x000fca00078e3cff */
[----:B------:R0:W3:Y:S04]  /*1fd30*/  @!P0 LDG.E.U16 R20, [R2.64] ;  /* 0x0000000a02148981 */ /* 0x0000e8000c1e1500 */
[----:B0-----:R-:W2:Y:S01]  /*1fd40*/  LDL R3, [R1+0x86c] ;  /* 0x00086c0001037983 */ /* 0x001ea20000100800 */
[----:B------:R-:W-:Y:S01]  /*1fd50*/  PRMT R13, RZ, 0x7610, R13 ;  /* 0x00007610ff0d7816 */ /* 0x000fe2000000000d */
[----:B------:R-:W-:-:S05]  /*1fd60*/  @!P0 IMAD.MOV.U32 R2, RZ, RZ, R17 ;  /* 0x000000ffff028224 */ /* 0x000fca00078e0011 */
[----:B--2---:R-:W2:Y:S04]  /*1fd70*/  @!P0 LDG.E.U16 R13, [R2.64] ;  /* 0x0000000a020d8981 */ /* 0x004ea8000c1e1500 */
[----:B---3--:R0:W-:Y:S04]  /*1fd80*/  STL [R1+0xa0], R20 ;  /* 0x0000a01401007387 */ /* 0x0081e80000100800 */
[----:B0-----:R-:W3:Y:S04]  /*1fd90*/  LDL.LU R20, [R1+0x4c] ;  /* 0x00004c0001147983 */ /* 0x001ee80000300800 */
[----:B------:R-:W3:Y:S04]  /*1fda0*/  LDL.LU R17, [R1+0x38] ;  /* 0x0000380001117983 */ /* 0x000ee80000300800 */
[----:B--2---:R0:W-:Y:S04]  /*1fdb0*/  STL [R1+0x9c], R13 ;  /* 0x00009c0d01007387 */ /* 0x0041e80000100800 */
[----:B0-----:R-:W2:Y:S04]  /*1fdc0*/  LDL.LU R13, [R1+0x22c8] ;  /* 0x0022c800010d7983 */ /* 0x001ea80000300800 */
[----:B------:R-:W2:Y:S01]  /*1fdd0*/  LDL R3, [R1+0x84c] ;  /* 0x00084c0001037983 */ /* 0x000ea20000100800 */
[----:B------:R-:W-:Y:S01]  /*1fde0*/  PRMT R23, RZ, 0x7610, R23 ;  /* 0x00007610ff177816 */ /* 0x000fe20000000017 */
[----:B------:R-:W-:-:S02]  /*1fdf0*/  @!P0 IMAD.MOV.U32 R2, RZ, RZ, R19 ;  /* 0x000000ffff028224 */ /* 0x000fc400078e0013 */
[----:B------:R-:W3:Y:S04]  /*1fe00*/  LDL.LU R19, [R1+0x48] ;  /* 0x0000480001137983 */ /* 0x000ee80000300800 */
[----:B--2---:R-:W2:Y:S04]  /*1fe10*/  @!P0 LDG.E.U16 R23, [R2.64] ;  /* 0x0000000a02178981 */ /* 0x004ea8000c1e1500 */
[----:B------:R-:W-:Y:S04]  /*1fe20*/  STS.U16 [R0+0x3800], R18 ;  /* 0x0038001200007388 */ /* 0x000fe80000000400 */
[----:B--2---:R0:W-:Y:S04]  /*1fe30*/  STL [R1+0x98], R23 ;  /* 0x0000981701007387 */ /* 0x0041e80000100800 */
[----:B0-----:R-:W2:Y:S04]  /*1fe40*/  LDL.LU R23, [R1+0x22c4] ;  /* 0x0022c40001177983 */ /* 0x001ea80000300800 */
[----:B------:R-:W2:Y:S04]  /*1fe50*/  LDL R2, [R1+0x82c] ;  /* 0x00082c0001027983 */ /* 0x000ea80000100800 */
[----:B------:R-:W2:Y:S04]  /*1fe60*/  LDL R3, [R1+0x830] ;  /* 0x0008300001037983 */ /* 0x000ea80000100800 */
[----:B------:R-:W3:Y:S01]  /*1fe70*/  LDL.LU R18, [R1+0x22c0] ;  /* 0x0022c00001127983 */ /* 0x000ee20000300800 */
[----:B--2---:R-:W-:-:S04]  /*1fe80*/  @!P0 LOP3.LUT R3, R3, R2, RZ, 0x3c, !PT ;  /* 0x0000000203038212 */ /* 0x004fc800078e3cff */
[C---:B------:R-:W-:Y:S02]  /*1fe90*/  @!P0 LOP3.LUT R2, R3.reuse, R2, RZ, 0x3c, !PT ;  /* 0x0000000203028212 */ /* 0x040fe400078e3cff */
[----:B---3--:R-:W-:Y:S02]  /*1fea0*/  PRMT R18, RZ, 0x7610, R18 ;  /* 0x00007610ff127816 */ /* 0x008fe40000000012 */
[----:B------:R-:W-:-:S05]  /*1feb0*/  @!P0 LOP3.LUT R3, R3, R2, RZ, 0x3c, !PT ;  /* 0x0000000203038212 */ /* 0x000fca00078e3cff */
[----:B------:R0:W2:Y:S04]  /*1fec0*/  @!P0 LDG.E.U16 R18, [R2.64] ;  /* 0x0000000a02128981 */ /* 0x0000a8000c1e1500 */
[----:B------:R-:W-:Y:S04]  /*1fed0*/  STS.U16 [R0+0x4000], R22 ;  /* 0x0040001600007388 */ /* 0x000fe80000000400 */
[----:B0-----:R-:W3:Y:S04]  /*1fee0*/  LDL R2, [R1+0x80c] ;  /* 0x00080c0001027983 */ /* 0x001ee80000100800 */
[----:B------:R-:W3:Y:S04]  /*1fef0*/  LDL R3, [R1+0x810] ;  /* 0x0008100001037983 */ /* 0x000ee80000100800 */
[----:B--2---:R0:W-:Y:S04]  /*1ff00*/  STL [R1+0x94], R18 ;  /* 0x0000941201007387 */ /* 0x0041e80000100800 */
[----:B0-----:R-:W2:Y:S04]  /*1ff10*/  LDL.LU R18, [R1+0x50] ;  /* 0x0000500001127983 */ /* 0x001ea80000300800 */
        /* <DEDUP_REMOVED lines=15> */
[----:B----4-:R0:W-:Y:S04]  /*20010*/  STS.U16 [R0+0x4800], R16 ;  /* 0x0048001000007388 */ /* 0x0101e80000000400 */
[----:B0-----:R-:W3:Y:S04]  /*20020*/  LDL.LU R16, [R1+0x54] ;  /* 0x0000540001107983 */ /* 0x001ee80000300800 */
        /* <DEDUP_REMOVED lines=26> */
[----:B------:R0:W-:Y:S04]  /*201d0*/  STS.U16 [R0+0x6000], R17 ;  /* 0x0060001100007388 */ /* 0x0001e80000000400 */
[----:B0-----:R-:W3:Y:S01]  /*201e0*/  LDL.LU R17, [R1+0x60] ;  /* 0x0000600001117983 */ /* 0x001ee20000300800 */
[----:B--2---:R-:W-:-:S02]  /*201f0*/  PRMT R20, RZ, 0x7610, R20 ;  /* 0x00007610ff147816 */ /* 0x004fc40000000014 */
[----:B----4-:R-:W-:-:S04]  /*20200*/  @!P0 LOP3.LUT R3, R3, R2, RZ, 0x3c, !PT ;  /* 0x0000000203038212 */ /* 0x010fc800078e3cff */
[----:B------:R-:W-:-:S04]  /*20210*/  @!P0 LOP3.LUT R2, R3, R2, RZ, 0x3c, !PT ;  /* 0x0000000203028212 */ /* 0x000fc800078e3cff */
[----:B------:R-:W-:-:S05]  /*20220*/  @!P0 LOP3.LUT R3, R3, R2, RZ, 0x3c, !PT ;  /* 0x0000000203038212 */ /* 0x000fca00078e3cff */
[----:B------:R0:W2:Y:S04]  /*20230*/  @!P0 LDG.E.U16 R20, [R2.64] ;  /* 0x0000000a02148981 */ /* 0x0000a8000c1e1500 */
[----:B0-----:R-:W4:Y:S04]  /*20240*/  LDL R2, [R1+0x76c] ;  /* 0x00076c0001027983 */ /* 0x001f280000100800 */
[----:B------:R-:W4:Y:S01]  /*20250*/  LDL R3, [R1+0x770] ;  /* 0x0007700001037983 */ /* 0x000f220000100800 */
[----:B------:R-:W-:-:S03]  /*20260*/  PRMT R21, RZ, 0x7610, R21 ;  /* 0x00007610ff157816 */ /* 0x000fc60000000015 */
[----:B------:R0:W-:Y:S04]  /*20270*/  STS.U16 [R0+0x6800], R19 ;  /* 0x0068001300007388 */ /* 0x0001e80000000400 */
[----:B0-----:R-:W3:Y:S04]  /*20280*/  LDL R19, [R1+0x710] ;  /* 0x0007100001137983 */ /* 0x001ee80000100800 */
[----:B--2---:R0:W-:Y:S04]  /*20290*/  STL [R1+0x80], R20 ;  /* 0x0000801401007387 */ /* 0x0041e80000100800 */
[----:B0-----:R-:W2:Y:S01]  /*202a0*/  LDL.LU R20, [R1+0x64] ;  /* 0x0000640001147983 */ /* 0x001ea20000300800 */
        /* <DEDUP_REMOVED lines=11> */
[----:B----4-:R0:W-:Y:S04]  /*20360*/  STL [R1+0x7c], R21 ;  /* 0x00007c1501007387 */ /* 0x0101e80000100800 */
[----:B------:R1:W-:Y:S04]  /*20370*/  STS.U16 [R0+0x7000], R18 ;  /* 0x0070001200007388 */ /* 0x0003e80000000400 */
[----:B0-----:R-:W4:Y:S04]  /*20380*/  LDL R21, [R1+0x6f0] ;  /* 0x0006f00001157983 */ /* 0x001f280000100800 */
[----:B-1----:R-:W3:Y:S04]  /*20390*/  LDL.LU R18, [R1+0xdc] ;  /* 0x0000dc0001127983 */ /* 0x002ee80000300800 */
        /* <DEDUP_REMOVED lines=13> */
[----:B------:R-:W3:Y:S04]  /*20470*/  LDL.LU R2, [R1+0x58] ;  /* 0x0000580001027983 */ /* 0x000ee80000300800 */
[----:B------:R-:W4:Y:S01]  /*20480*/  LDL R3, [R1+0x70c] ;  /* 0x00070c0001037983 */ /* 0x000f220000100800 */
[----:B--2---:R-:W-:-:S03]  /*20490*/  PRMT R22, RZ, 0x7610, R22 ;  /* 0x00007610ff167816 */ /* 0x004fc60000000016 */
[----:B---3--:R0:W-:Y:S02]  /*204a0*/  STS.U16 [R0+0x8000], R2 ;  /* 0x0080000200007388 */ /* 0x0081e40000000400 */
[----:B0-----:R-:W-:Y:S02]  /*204b0*/  @!P0 IMAD.MOV.U32 R2, RZ, RZ, R19 ;  /* 0x000000ffff028224 */ /* 0x001fe400078e0013 */
[----:B------:R-:W2:Y:S04]  /*204c0*/  LDL.LU R19, [R1+0xe8] ;  /* 0x0000e80001137983 */ /* 0x000ea80000300800 */
[----:B----4-:R-:W3:Y:S04]  /*204d0*/  @!P0 LDG.E.U16 R22, [R2.64] ;  /* 0x0000000a02168981 */ /* 0x010ee8000c1e1500 */
[----:B---3--:R0:W-:Y:S04]  /*204e0*/  STL [R1+0x70], R22 ;  /* 0x0000701601007387 */ /* 0x0081e80000100800 */
[----:B0-----:R-:W3:Y:S04]  /*204f0*/  LDL.LU R22, [R1+0x2298] ;  /* 0x0022980001167983 */ /* 0x001ee80000300800 */
[----:B------:R-:W4:Y:S04]  /*20500*/  LDL.LU R2, [R1+0x5c] ;  /* 0x00005c0001027983 */ /* 0x000f280000300800 */
[----:B------:R-:W2:Y:S01]  /*20510*/  LDL R3, [R1+0x6ec] ;  /* 0x0006ec0001037983 */ /* 0x000ea20000100800 */
[----:B---3--:R-:W-:-:S03]  /*20520*/  PRMT R22, RZ, 0x7610, R22 ;  /* 0x00007610ff167816 */ /* 0x008fc60000000016 */
[----:B----4-:R0:W-:Y:S02]  /*20530*/  STS.U16 [R0+0x8800], R2 ;  /* 0x0088000200007388 */ /* 0x0101e40000000400 */
[----:B0-----:R-:W-:Y:S02]  /*20540*/  @!P0 IMAD.MOV.U32 R2, RZ, RZ, R21 ;  /* 0x000000ffff028224 */ /* 0x001fe400078e0015 */
[----:B------:R-:W3:Y:S04]  /*20550*/  LDL R21, [R1+0x690] ;  /* 0x0006900001157983 */ /* 0x000ee80000100800 */
[----:B--2---:R-:W2:Y:S04]  /*20560*/  @!P0 LDG.E.U16 R22, [R2.64] ;  /* 0x0000000a02168981 */ /* 0x004ea8000c1e1500 */
[----:B--2---:R0:W-:Y:S04]  /*20570*/  STL [R1+0x6c], R22 ;  /* 0x00006c1601007387 */ /* 0x0041e80000100800 */
[----:B0-----:R-:W2:Y:S04]  /*20580*/  LDL.LU R22, [R1+0x2294] ;  /* 0x0022940001167983 */ /* 0x001ea80000300800 */
[----:B------:R-:W4:Y:S04]  /*20590*/  LDL R2, [R1+0x6cc] ;  /* 0x0006cc0001027983 */ /* 0x000f280000100800 */
[----:B------:R-:W4:Y:S01]  /*205a0*/  LDL R3, [R1+0x6d0] ;  /* 0x0006d00001037983 */ /* 0x000f220000100800 */
[----:B------:R-:W-:-:S03]  /*205b0*/  PRMT R14, RZ, 0x7610, R14 ;  /* 0x00007610ff0e7816 */ /* 0x000fc6000000000e */
[----:B------:R0:W-:Y:S04]  /*205c0*/  STS.U16 [R0+0x9000], R17 ;  /* 0x0090001100007388 */ /* 0x0001e80000000400 */
[----:B0-----:R-:W2:Y:S01]  /*205d0*/  LDL.LU R17, [R1+0xec] ;  /* 0x0000ec0001117983 */ /* 0x001ea20000300800 */
[----:B----4-:R-:W-:-:S04]  /*205e0*/  @!P0 LOP3.LUT R3, R3, R2, RZ, 0x3c, !PT ;  /* 0x0000000203038212 */ /* 0x010fc800078e3cff */
[----:B------:R-:W-:-:S04]  /*205f0*/  @!P0 LOP3.LUT R2, R3, R2, RZ, 0x3c, !PT ;  /* 0x0000000203028212 */ /* 0x000fc800078e3cff */
[----:B------:R-:W-:-:S05]  /*20600*/  @!P0 LOP3.LUT R3, R3, R2, RZ, 0x3c, !PT ;  /* 0x0000000203038212 */ /* 0x000fca00078e3cff */
[----:B------:R0:W4:Y:S04]  /*20610*/  @!P0 LDG.E.U16 R14, [R2.64] ;  /* 0x0000000a020e8981 */ /* 0x000128000c1e1500 */
[----:B0-----:R-:W2:Y:S04]  /*20620*/  LDL R2, [R1+0x6ac] ;  /* 0x0006ac0001027983 */ /* 0x001ea80000100800 */
[----:B------:R-:W2:Y:S01]  /*20630*/  LDL R3, [R1+0x6b0] ;  /* 0x0006b00001037983 */ /* 0x000ea20000100800 */
[----:B------:R-:W-:-:S03]  /*20640*/  PRMT R15, RZ, 0x7610, R15 ;  /* 0x00007610ff0f7816 */ /* 0x000fc6000000000f */
[----:B------:R-:W-:Y:S04]  /*20650*/  STS.U16 [R0+0x9800], R20 ;  /* 0x0098001400007388 */ /* 0x000fe80000000400 */
[----:B----4-:R0:W-:Y:S04]  /*20660*/  STL [R1+0x68], R14 ;  /* 0x0000680e01007387 */ /* 0x0101e80000100800 */
[----:B0-----:R-:W4:Y:S01]  /*20670*/  LDL R14, [R1+0x670] ;  /* 0x00067000010e7983 */ /* 0x001f220000100800 */
[----:B--2---:R-:W-:-:S03]  /*20680*/  @!P0 LOP3.LUT R3, R3, R2, RZ, 0x3c, !PT ;  /* 0x0000000203038212 */ /* 0x004fc600078e3cff */
[----:B------:R-:W2:Y:S01]  /*20690*/  LDL.LU R20, [R1+0xf0] ;  /* 0x0000f00001147983 */ /* 0x000ea20000300800 */
[----:B------:R-:W-:-:S04]  /*206a0*/  @!P0 LOP3.LUT R2, R3, R2, RZ, 0x3c, !PT ;  /* 0x0000000203028212 */ /* 0x000fc800078e3cff */
[----:B------:R-:W-:-:S05]  /*206b0*/  @!P0 LOP3.LUT R3, R3, R2, RZ, 0x3c, !PT ;  /* 0x0000000203038212 */ /* 0x000fca00078e3cff */
[----:B------:R0:W2:Y:S04]  /*206c0*/  @!P0 LDG.E.U16 R15, [R2.64] ;  /* 0x0000000a020f8981 */ /* 0x0000a8000c1e1500 */
[----:B0-----:R-:W4:Y:S01]  /*206d0*/  LDL R3, [R1+0x68c] ;  /* 0x00068c0001037983 */ /* 0x001f220000100800 */
[----:B---3--:R-:W-:-:S03]  /*206e0*/  @!P0 IMAD.MOV.U32 R2, RZ, RZ, R21 ;  /* 0x000000ffff028224 */ /* 0x008fc600078e0015 */
[----:B------:R0:W-:Y:S04]  /*206f0*/  STS.U16 [R0+0x3000], R13 ;  /* 0x0030000d00007388 */ /* 0x0001e80000000400 */
[----:B------:R-:W-:Y:S01]  /*20700*/  STS.U16 [R0+0xa000], R18 ;  /* 0x00a0001200007388 */ /* 0x000fe20000000400 */
[----:B0-----:R-:W-:-:S03]  /*20710*/  PRMT R13, RZ, 0x7610, R13 ;  /* 0x00007610ff0d7816 */ /* 0x001fc6000000000d */
[----:B--2---:R0:W-:Y:S04]  /*20720*/  STL [R1+0x64], R15 ;  /* 0x0000640f01007387 */ /* 0x0041e80000100800 */
[----:B0-----:R-:W2:Y:S04]  /*20730*/  LDL R15, [R1+0x650] ;  /* 0x00065000010f7983 */ /* 0x001ea80000100800 */
[----:B------:R-:W3:Y:S04]  /*20740*/  LDL.LU R18, [R1+0xf8] ;  /* 0x0000f80001127983 */ /* 0x000ee80000300800 */
[----:B----4-:R0:W4:Y:S04]  /*20750*/  @!P0 LDG.E.U16 R13, [R2.64] ;  /* 0x0000000a020d8981 */ /* 0x010128000c1e1500 */
[----:B0-----:R-:W2:Y:S01]  /*20760*/  LDL R3, [R1+0x66c] ;  /* 0x00066c0001037983 */ /* 0x001ea20000100800 */
[----:B------:R-:W-:-:S03]  /*20770*/  @!P0 IMAD.MOV.U32 R2, RZ, RZ, R14 ;  /* 0x000000ffff028224 */ /* 0x000fc600078e000e */
[----:B------:R0:W-:Y:S04]  /*20780*/  STS.U16 [R0+0x2800], R12 ;  /* 0x0028000c00007388 */ /* 0x0001e80000000400 */
[----:B------:R1:W-:Y:S01]  /*20790*/  STS.U16 [R0+0xa800], R16 ;  /* 0x00a8001000007388 */ /* 0x0003e20000000400 */
[----:B0-----:R-:W-:-:S03]  /*207a0*/  PRMT R12, RZ, 0x7610, R12 ;  /* 0x00007610ff0c7816 */ /* 0x001fc6000000000c */
[----:B----4-:R-:W-:Y:S04]  /*207b0*/  STL [R1+0x220c], R13 ;  /* 0x00220c0d01007387 */ /* 0x010fe80000100800 */
[----:B------:R-:W4:Y:S04]  /*207c0*/  LDL R21, [R1+0x630] ;  /* 0x0006300001157983 */ /* 0x000f280000100800 */
[----:B-1----:R-:W3:Y:S04]  /*207d0*/  LDL.LU R16, [R1+0xfc] ;  /* 0x0000fc0001107983 */ /* 0x002ee80000300800 */
[----:B--2---:R0:W2:Y:S04]  /*207e0*/  @!P0 LDG.E.U16 R12, [R2.64] ;  /* 0x0000000a020c8981 */ /* 0x0040a8000c1e1500 */
[----:B0-----:R-:W3:Y:S01]  /*207f0*/  LDL R3, [R1+0x64c] ;  /* 0x00064c0001037983 */ /* 0x001ee20000100800 */
[----:B------:R-:W-:-:S03]  /*20800*/  @!P0 IMAD.MOV.U32 R2, RZ, RZ, R15 ;  /* 0x000000ffff028224 */ /* 0x000fc600078e000f */
[----:B------:R0:W-:Y:S04]  /*20810*/  STS.U16 [R0+0x2000], R11 ;  /* 0x0020000b00007388 */ /* 0x0001e80000000400 */
[----:B------:R1:W-:Y:S01]  /*20820*/  STS.U16 [R0+0xb000], R19 ;  /* 0x00b0001300007388 */ /* 0x0003e20000000400 */
[----:B0-----:R-:W-:-:S03]  /*20830*/  PRMT R11, RZ, 0x7610, R11 ;  /* 0x00007610ff0b7816 */ /* 0x001fc6000000000b */
[----:B--2---:R-:W-:Y:S04]  /*20840*/  STL [R1+0x2210], R12 ;  /* 0x0022100c01007387 */ /* 0x004fe80000100800 */
[----:B------:R-:W2:Y:S04]  /*20850*/  LDL R14, [R1+0x60c] ;  /* 0x00060c00010e7983 */ /* 0x000ea80000100800 */
[----:B------:R-:W2:Y:S04]  /*20860*/  LDL R13, [R1+0x610] ;  /* 0x00061000010d7983 */ /* 0x000ea80000100800 */
[----:B-1----:R-:W2:Y:S04]  /*20870*/  LDL.LU R19, [R1+0x100] ;  /* 0x0001000001137983 */ /* 0x002ea80000300800 */
[----:B---3--:R0:W3:Y:S04]  /*20880*/  @!P0 LDG.E.U16 R11, [R2.64] ;  /* 0x0000000a020b8981 */ /* 0x0080e8000c1e1500 */
[----:B0-----:R-:W2:Y:S01]  /*20890*/  LDL R3, [R1+0x62c] ;  /* 0x00062c0001037983 */ /* 0x001ea20000100800 */
[----:B----4-:R-:W-:-:S03]  /*208a0*/  @!P0 IMAD.MOV.U32 R2, RZ, RZ, R21 ;  /* 0x000000ffff028224 */ /* 0x010fc600078e0015 */
[----:B------:R0:W-:Y:S02]  /*208b0*/  STS.U16 [R0+0x1800], R10 ;  /* 0x0018000a00007388 */ /* 0x0001e40000000400 */
[----:B0-----:R-:W-:-:S06]  /*208c0*/  PRMT R10, RZ, 0x7610, R10 ;  /* 0x00007610ff0a7816 */ /* 0x001fcc000000000a */
[----:B--2---:R0:W2:Y:S04]  /*208d0*/  @!P0 LDG.E.U16 R10, [R2.64] ;  /* 0x0000000a020a8981 */ /* 0x0040a8000c1e1500 */
[----:B------:R1:W-:Y:S01]  /*208e0*/  STS.U16 [R0+0x1000], R9 ;  /* 0x0010000900007388 */ /* 0x0003e20000000400 */
[----:B0-----:R-:W-:Y:S02]  /*208f0*/  @!P0 IMAD.MOV.U32 R2, RZ, RZ, R13 ;  /* 0x000000ffff028224 */ /* 0x001fe400078e000d */
[----:B------:R-:W-:Y:S01]  /*20900*/  @!P0 IMAD.MOV.U32 R3, RZ, RZ, R14 ;  /* 0x000000ffff038224 */ /* 0x000fe200078e000e */
[----:B-1----:R-:W-:Y:S01]  /*20910*/  PRMT R9, RZ, 0x7610, R9 ;  /* 0x00007610ff097816 */ /* 0x002fe20000000009 */
[----:B---3--:R-:W-:Y:S04]  /*20920*/  STL [R1+0x2214], R11 ;  /* 0x0022140b01007387 */ /* 0x008fe80000100800 */
[----:B------:R0:W-:Y:S04]  /*20930*/  STS.U16 [R0+0xb800], R17 ;  /* 0x00b8001100007388 */ /* 0x0001e80000000400 */
[----:B------:R1:W3:Y:S04]  /*20940*/  @!P0 LDG.E.U16 R9, [R2.64] ;  /* 0x0000000a02098981 */ /* 0x0002e8000c1e1500 */
[----:B0-----:R-:W4:Y:S04]  /*20950*/  LDL R17, [R1+0x5f0] ;  /* 0x0005f00001117983 */ /* 0x001f280000100800 */
[----:B------:R-:W4:Y:S04]  /*20960*/  LDL.LU R15, [R1+0x108] ;  /* 0x00010800010f7983 */ /* 0x000f280000300800 */
[----:B--2---:R-:W-:Y:S04]  /*20970*/  STL [R1+0x2218], R10 ;  /* 0x0022180a01007387 */ /* 0x004fe80000100800 */
[----:B-1----:R-:W2:Y:S04]  /*20980*/  LDL R3, [R1+0x5ec] ;  /* 0x0005ec0001037983 */ /* 0x002ea80000100800 */
[----:B------:R0:W-:Y:S04]  /*20990*/  STS.U16 [R0+0xc000], R20 ;  /* 0x00c0001400007388 */ /* 0x0001e80000000400 */
[----:B------:R-:W2:Y:S04]  /*209a0*/  LDL R21, [R1+0x5cc] ;  /* 0x0005cc0001157983 */ /* 0x000ea80000100800 */
[----:B------:R1:W-:Y:S04]  /*209b0*/  STS.U16 [R0+0x800], R8 ;  /* 0x0008000800007388 */ /* 0x0003e80000000400 */
[----:B0-----:R-:W2:Y:S04]  /*209c0*/  LDL R20, [R1+0x5d0] ;  /* 0x0005d00001147983 */ /* 0x001ea80000100800 */
[----:B---3--:R-:W-:Y:S01]  /*209d0*/  STL [R1+0x221c], R9 ;  /* 0x00221c0901007387 */ /* 0x008fe20000100800 */
[----:B-1----:R-:W-:-:S03]  /*209e0*/  PRMT R8, RZ, 0x7610, R8 ;  /* 0x00007610ff087816 */ /* 0x002fc60000000008 */
[----:B------:R-:W3:Y:S01]  /*209f0*/  LDL R14, [R1+0x5ac] ;  /* 0x0005ac00010e7983 */ /* 0x000ee20000100800 */
[----:B----4-:R-:W-:-:S03]  /*20a00*/  @!P0 IMAD.MOV.U32 R2, RZ, RZ, R17 ;  /* 0x000000ffff028224 */ /* 0x010fc600078e0011 */
[----:B------:R-:W4:Y:S04]  /*20a10*/  LDL R13, [R1+0x5b0] ;  /* 0x0005b000010d7983 */ /* 0x000f280000100800 */
[----:B--2---:R0:W2:Y:S04]  /*20a20*/  @!P0 LDG.E.U16 R8, [R2.64] ;  /* 0x0000000a02088981 */ /* 0x0040a8000c1e1500 */
[----:B------:R1:W-:Y:S01]  /*20a30*/  STS.U16 [R0], R7 ;  /* 0x0000000700007388 */ /* 0x0003e20000000400 */
[----:B------:R-:W-:Y:S01]  /*20a40*/  PRMT R6, RZ, 0x7610, R6 ;  /* 0x00007610ff067816 */ /* 0x000fe20000000006 */
[----:B0-----:R-:W-:Y:S01]  /*20a50*/  @!P0 IMAD.MOV.U32 R3, RZ, RZ, R21 ;  /* 0x000000ffff038224 */ /* 0x001fe200078e0015 */
[----:B-1----:R-:W-:Y:S01]  /*20a60*/  PRMT R7, RZ, 0x7610, R7 ;  /* 0x00007610ff077816 */ /* 0x002fe20000000007 */
[----:B------:R-:W-:Y:S01]  /*20a70*/  @!P0 IMAD.MOV.U32 R2, RZ, RZ, R20 ;  /* 0x000000ffff028224 */ /* 0x000fe200078e0014 */
[----:B------:R0:W-:Y:S04]  /*20a80*/  STS.U16 [R0+0xc800], R18 ;  /* 0x00c8001200007388 */ /* 0x0001e80000000400 */
[----:B------:R4:W2:Y:S04]  /*20a90*/  @!P0 LDG.E.U16 R7, [R2.64] ;  /* 0x0000000a02078981 */ /* 0x0008a8000c1e1500 */
[----:B------:R1:W-:Y:S04]  /*20aa0*/  STS.U16 [R0+0xd000], R16 ;  /* 0x00d0001000007388 */ /* 0x0003e80000000400 */
[----:B0-----:R-:W2:Y:S01]  /*20ab0*/  LDL.LU R18, [R1+0x110] ;  /* 0x0001100001127983 */ /* 0x001ea20000300800 */
[----:B----4-:R-:W-:-:S02]  /*20ac0*/  @!P0 IMAD.MOV.U32 R2, RZ, RZ, R13 ;  /* 0x000000ffff028224 */ /* 0x010fc400078e000d */
[----:B---3--:R-:W-:-:S05]  /*20ad0*/  @!P0 IMAD.MOV.U32 R3, RZ, RZ, R14 ;  /* 0x000000ffff038224 */ /* 0x008fca00078e000e */
[----:B------:R-:W3:Y:S04]  /*20ae0*/  @!P0 LDG.E.U16 R6, [R2.64] ;  /* 0x0000000a02068981 */ /* 0x000ee8000c1e1500 */
[----:B--2---:R-:W-:Y:S04]  /*20af0*/  STL [R1+0x2220], R8 ;  /* 0x0022200801007387 */ /* 0x004fe80000100800 */
[----:B------:R-:W2:Y:S04]  /*20b00*/  LDL R17, [R1+0x58c] ;  /* 0x00058c0001117983 */ /* 0x000ea80000100800 */
[----:B-1----:R-:W4:Y:S01]  /*20b10*/  LDL R16, [R1+0x590] ;  /* 0x0005900001107983 */ /* 0x002f220000100800 */
[----:B------:R-:W-:-:S03]  /*20b20*/  PRMT R5, RZ, 0x7610, R5 ;  /* 0x00007610ff057816 */ /* 0x000fc60000000005 */
[----:B------:R0:W-:Y:S04]  /*20b30*/  STS.U16 [R0+0xd800], R19 ;  /* 0x00d8001300007388 */ /* 0x0001e80000000400 */
[----:B------:R1:W-:Y:S04]  /*20b40*/  STS.U16 [R0+0xe000], R15 ;  /* 0x00e0000f00007388 */ /* 0x0003e80000000400 */
[----:B------:R-:W-:Y:S04]  /*20b50*/  STL [R1+0x2224], R7 ;  /* 0x0022240701007387 */ /* 0x000fe80000100800 */
[----:B------:R-:W4:Y:S04]  /*20b60*/  LDL R20, [R1+0x56c] ;  /* 0x00056c0001147983 */ /* 0x000f280000100800 */
[----:B0-----:R-:W4:Y:S04]  /*20b70*/  LDL R19, [R1+0x570] ;  /* 0x0005700001137983 */ /* 0x001f280000100800 */
[----:B------:R-:W4:Y:S04]  /*20b80*/  LDL.LU R21, [R1+0x11c] ;  /* 0x00011c0001157983 */ /* 0x000f280000300800 */
[----:B---3--:R-:W-:Y:S04]  /*20b90*/  STL [R1+0x2228], R6 ;  /* 0x0022280601007387 */ /* 0x008fe80000100800 */
[----:B-1----:R-:W3:Y:S04]  /*20ba0*/  LDL R15, [R1+0x54c] ;  /* 0x00054c00010f7983 */ /* 0x002ee80000100800 */
[----:B------:R-:W3:Y:S04]  /*20bb0*/  LDL R14, [R1+0x550] ;  /* 0x00055000010e7983 */ /* 0x000ee80000100800 */
[----:B------:R-:W3:Y:S01]  /*20bc0*/  LDL.LU R13, [R1+0x120] ;  /* 0x00012000010d7983 */ /* 0x000ee20000300800 */
[----:B--2---:R-:W-:-:S03]  /*20bd0*/  @!P0 IMAD.MOV.U32 R3, RZ, RZ, R17 ;  /* 0x000000ffff038224 */ /* 0x004fc600078e0011 */
[----:B------:R-:W2:Y:S01]  /*20be0*/  LDL R17, [R1+0x530] ;  /* 0x0005300001117983 */ /* 0x000ea20000100800 */
[----:B----4-:R-:W-:-:S03]  /*20bf0*/  @!P0 IMAD.MOV.U32 R2, RZ, RZ, R16 ;  /* 0x000000ffff028224 */ /* 0x010fc600078e0010 */
[----:B------:R-:W4:Y:S04]  /*20c00*/  LDL.LU R16, [R1+0x128] ;  /* 0x0001280001107983 */ /* 0x000f280000300800 */
[----:B------:R0:W2:Y:S04]  /*20c10*/  @!P0 LDG.E.U16 R5, [R2.64] ;  /* 0x0000000a02058981 */ /* 0x0000a8000c1e1500 */
[----:B0-----:R-:W2:Y:S01]  /*20c20*/  LDL.LU R3, [R1+0x10c] ;  /* 0x00010c0001037983 */ /* 0x001ea20000300800 */
[----:B------:R-:W-:Y:S01]  /*20c30*/  PRMT R4, RZ, 0x7610, R4 ;  /* 0x00007610ff047816 */ /* 0x000fe20000000004 */
[----:B------:R-:W-:-:S02]  /*20c40*/  @!P0 IMAD.MOV.U32 R2, RZ, RZ, R19 ;  /* 0x000000ffff028224 */ /* 0x000fc400078e0013 */
[----:B--2---:R0:W-:Y:S02]  /*20c50*/  STS.U16 [R0+0xe800], R3 ;  /* 0x00e8000300007388 */ /* 0x0041e40000000400 */
[----:B0-----:R-:W-:-:S05]  /*20c60*/  @!P0 IMAD.MOV.U32 R3, RZ, RZ, R20 ;  /* 0x000000ffff038224 */ /* 0x001fca00078e0014 */
[----:B------:R0:W2:Y:S04]  /*20c70*/  @!P0 LDG.E.U16 R4, [R2.64] ;  /* 0x0000000a02048981 */ /* 0x0000a8000c1e1500 */
[----:B------:R-:W-:Y:S04]  /*20c80*/  STL [R1+0x222c], R5 ;  /* 0x00222c0501007387 */ /* 0x000fe80000100800 */
[----:B------:R-:W4:Y:S01]  /*20c90*/  LDL.LU R20, [R1+0x12c] ;  /* 0x00012c0001147983 */ /* 0x000f220000300800 */
[----:B0-----:R-:W-:-:S03]  /*20ca0*/  PRMT R3, RZ, 0x7610, R3 ;  /* 0x00007610ff037816 */ /* 0x001fc60000000003 */
[----:B------:R0:W-:Y:S04]  /*20cb0*/  STS.U16 [R0+0xf000], R18 ;  /* 0x00f0001200007388 */ /* 0x0001e80000000400 */
[----:B---3--:R1:W3:Y:S04]  /*20cc0*/  @!P0 LDG.E.U16 R3, [R14.64] ;  /* 0x0000000a0e038981 */ /* 0x0082e8000c1e1500 */
[----:B--2---:R-:W-:Y:S04]  /*20cd0*/  STL [R1+0x2208], R4 ;  /* 0x0022080401007387 */ /* 0x004fe80000100800 */
[----:B------:R-:W2:Y:S04]  /*20ce0*/  LDL.LU R19, [R1+0x130] ;  /* 0x0001300001137983 */ /* 0x000ea80000300800 */
[----:B0-----:R-:W2:Y:S04]  /*20cf0*/  LDL.LU R18, [R1+0x138] ;  /* 0x0001380001127983 */ /* 0x001ea80000300800 */
[----:B-1----:R-:W2:Y:S04]  /*20d00*/  LDL.LU R14, [R1+0x118] ;  /* 0x00011800010e7983 */ /* 0x002ea80000300800 */
[----:B------:R-:W3:Y:S01]  /*20d10*/  LDL R15, [R1+0x52c] ;  /* 0x00052c00010f7983 */ /* 0x000ee20000100800 */
[----:B------:R-:W-:-:S03]  /*20d20*/  PRMT R2, RZ, 0x7610, R2 ;  /* 0x00007610ff027816 */ /* 0x000fc60000000002 */
[----:B--2---:R0:W-:Y:S02]  /*20d30*/  STS.U16 [R0+0xf800], R14 ;  /* 0x00f8000e00007388 */ /* 0x0041e40000000400 */
[----:B0-----:R-:W-:-:S05]  /*20d40*/  @!P0 IMAD.MOV.U32 R14, RZ, RZ, R17 ;  /* 0x000000ffff0e8224 */ /* 0x001fca00078e0011 */
[----:B---3--:R0:W2:Y:S04]  /*20d50*/  @!P0 LDG.E.U16 R2, [R14.64] ;  /* 0x0000000a0e028981 */ /* 0x0080a8000c1e1500 */
[----:B------:R-:W-:Y:S04]  /*20d60*/  STL [R1+0x2230], R3 ;  /* 0x0022300301007387 */ /* 0x000fe80000100800 */
[----:B------:R-:W3:Y:S04]  /*20d70*/  LDL.LU R17, [R1+0x13c] ;  /* 0x00013c0001117983 */ /* 0x000ee80000300800 */
[----:B0-----:R-:W3:Y:S04]  /*20d80*/  LDL R14, [R1+0x514] ;  /* 0x00051400010e7983 */ /* 0x001ee80000100800 */
[----:B------:R-:W3:Y:S04]  /*20d90*/  LDL R15, [R1+0xcf0] ;  /* 0x000cf000010f7983 */ /* 0x000ee80000100800 */
[----:B------:R0:W-:Y:S04]  /*20da0*/  STS.U16 [R0+0x10000], R21 ;  /* 0x0100001500007388 */ /* 0x0001e80000000400 */
[----:B--2---:R-:W-:Y:S04]  /*20db0*/  STL [R1+0x2234], R2 ;  /* 0x0022340201007387 */ /* 0x004fe80000100800 */
[----:B0-----:R-:W2:Y:S01]  /*20dc0*/  LDL.LU R21, [R1+0x2290] ;  /* 0x0022900001157983 */ /* 0x001ea20000300800 */
        /* <DEDUP_REMOVED lines=78> */
[----:B------:R0:W-:Y:S04]  /*212b0*/  STL [R1+0x48], R12 ;  /* 0x0000480c01007387 */ /* 0x0001e80000100800 */
[----:B------:R1:W-:Y:S04]  /*212c0*/  STS.U16 [R0+0x13800], R13 ;  /* 0x0138000d00007388 */ /* 0x0003e80000000400 */
[----:B0-----:R-:W3:Y:S04]  /*212d0*/  LDL.LU R12, [R1+0x160] ;  /* 0x00016000010c7983 */ /* 0x001ee80000300800 */
[----:B-1----:R-:W3:Y:S04]  /*212e0*/  LDL R13, [R1+0xbc8] ;  /* 0x000bc800010d7983 */ /* 0x002ee80000100800 */
[----:B--2---:R0:W-:Y:S04]  /*212f0*/  STL [R1+0x44], R19 ;  /* 0x0000441301007387 */ /* 0x0041e80000100800 */
[----:B0-----:R-:W2:Y:S04]  /*21300*/  LDL.LU R19, [R1+0x2270] ;  /* 0x0022700001137983 */ /* 0x001ea80000300800 */
[----:B------:R-:W2:Y:S04]  /*21310*/  LDL R14, [R1+0xc04] ;  /* 0x000c0400010e7983 */ /* 0x000ea80000100800 */
[----:B------:R-:W2:Y:S01]  /*21320*/  LDL R15, [R1+0xc08] ;  /* 0x000c0800010f7983 */ /* 0x000ea20000100800 */
[----:B------:R-:W-:-:S03]  /*21330*/  PRMT R8, RZ, 0x7610, R8 ;  /* 0x00007610ff087816 */ /* 0x000fc60000000008 */
[----:B---3--:R0:W-:Y:S04]  /*21340*/  STS.U16 [R0+0x14000], R16 ;  /* 0x0140001000007388 */ /* 0x0081e80000000400 */
        /* <DEDUP_REMOVED lines=9> */
[----:B----4-:R-:W-:-:S05]  /*213e0*/  @!P0 IMAD.MOV.U32 R14, RZ, RZ, R9 ;  /* 0x000000ffff0e8224 */ /* 0x010fca00078e0009 */
[----:B---3--:R-:W2:Y:S04]  /*213f0*/  @!P0 LDG.E.U16 R19, [R14.64] ;  /* 0x0000000a0e138981 */ /* 0x008ea8000c1e1500 */
[----:B------:R0:W-:Y:S04]  /*21400*/  STL [R1+0x40], R8 ;  /* 0x0000400801007387 */ /* 0x0001e80000100800 */
[----:B0-----:R-:W3:Y:S04]  /*21410*/  LDL.LU R8, [R1+0x16c] ;  /* 0x00016c0001087983 */ /* 0x001ee80000300800 */
[----:B------:R-:W4:Y:S04]  /*21420*/  LDL.LU R9, [R1+0x170] ;  /* 0x0001700001097983 */ /* 0x000f280000300800 */
        /* <DEDUP_REMOVED lines=39> */
[----:B------:R1:W-:Y:S04]  /*216a0*/  STS.U16 [R0+0x16800], R12 ;  /* 0x0168000c00007388 */ /* 0x0003e80000000400 */
[----:B0-----:R-:W3:Y:S04]  /*216b0*/  LDL R11, [R1+0xb08] ;  /* 0x000b0800010b7983 */ /* 0x001ee80000100800 */
[----:B-1----:R-:W4:Y:S04]  /*216c0*/  LDL.LU R12, [R1+0x180] ;  /* 0x00018000010c7983 */ /* 0x002f280000300800 */
        /* <DEDUP_REMOVED lines=21> */
[----:B0-----:R-:W3:Y:S04]  /*21820*/  LDL R8, [R1+0xac8] ;  /* 0x000ac80001087983 */ /* 0x001ee80000100800 */
[----:B--2---:R0:W-:Y:S04]  /*21830*/  STL [R1+0x24], R16 ;  /* 0x0000241001007387 */ /* 0x0041e80000100800 */
[----:B0-----:R-:W2:Y:S04]  /*21840*/  LDL.LU R16, [R1+0x224c] ;  /* 0x00224c0001107983 */ /* 0x001ea80000300800 */
[----:B------:R-:W2:Y:S01]  /*21850*/  LDL R15, [R1+0xb04] ;  /* 0x000b0400010f7983 */ /* 0x000ea20000100800 */
[----:B------:R-:W-:Y:S01]  /*21860*/  PRMT R10, RZ, 0x7610, R10 ;  /* 0x00007610ff0a7816 */ /* 0x000fe2000000000a */
[----:B------:R-:W-:-:S02]  /*21870*/  @!P0 IMAD.MOV.U32 R14, RZ, RZ, R11 ;  /* 0x000000ffff0e8224 */ /* 0x000fc400078e000b */
[----:B------:R0:W-:Y:S04]  /*21880*/  STS.U16 [R0+0x18000], R9 ;  /* 0x0180000900007388 */ /* 0x0001e80000000400 */
[----:B0-----:R-:W3:Y:S04]  /*21890*/  LDL.LU R9, [R1+0x190] ;  /* 0x0001900001097983 */ /* 0x001ee80000300800 */
[----:B--2---:R0:W2:Y:S04]  /*218a0*/  @!P0 LDG.E.U16 R10, [R14.64] ;  /* 0x0000000a0e0a8981 */ /* 0x0040a8000c1e1500 */
[----:B0-----:R-:W2:Y:S04]  /*218b0*/  LDL R14, [R1+0xae4] ;  /* 0x000ae400010e7983 */ /* 0x001ea80000100800 */
[----:B------:R-:W2:Y:S01]  /*218c0*/  LDL R15, [R1+0xae8] ;  /* 0x000ae800010f7983 */ /* 0x000ea20000100800 */
[----:B------:R-:W-:-:S02]  /*218d0*/  PRMT R16, RZ, 0x7610, R16 ;  /* 0x00007610ff107816 */ /* 0x000fc40000000010 */
[----:B--2---:R-:W-:-:S04]  /*218e0*/  @!P0 LOP3.LUT R15, R15, R14, RZ, 0x3c, !PT ;  /* 0x0000000e0f0f8212 */ /* 0x004fc800078e3cff */
[----:B------:R-:W-:-:S04]  /*218f0*/  @!P0 LOP3.LUT R14, R15, R14, RZ, 0x3c, !PT ;  /* 0x0000000e0f0e8212 */ /* 0x000fc800078e3cff */
[----:B------:R-:W-:-:S05]  /*21900*/  @!P0 LOP3.LUT R15, R15, R14, RZ, 0x3c, !PT ;  /* 0x0000000e0f0f8212 */ /* 0x000fca00078e3cff */
[----:B------:R-:W2:Y:S04]  /*21910*/  @!P0 LDG.E.U16 R16, [R14.64] ;  /* 0x0000000a0e108981 */ /* 0x000ea8000c1e1500 */
[----:B------:R0:W-:Y:S04]  /*21920*/  STS.U16 [R0+0x18800], R13 ;  /* 0x0188000d00007388 */ /* 0x0001e80000000400 */
[----:B0-----:R-:W3:Y:S04]  /*21930*/  LDL R13, [R1+0xa84] ;  /* 0x000a8400010d7983 */ /* 0x001ee80000100800 */
[----:B------:R0:W-:Y:S04]  /*21940*/  STL [R1+0x20], R10 ;  /* 0x0000200a01007387 */ /* 0x0001e80000100800 */
[----:B0-----:R-:W3:Y:S04]  /*21950*/  LDL R10, [R1+0xa88] ;  /* 0x000a8800010a7983 */ /* 0x001ee80000100800 */
[----:B------:R-:W3:Y:S04]  /*21960*/  LDL.LU R11, [R1+0x198] ;  /* 0x00019800010b7983 */ /* 0x000ee80000300800 */
[----:B--2---:R0:W-:Y:S04]  /*21970*/  STL [R1+0x1c], R16 ;  /* 0x00001c1001007387 */ /* 0x0041e80000100800 */
[----:B0-----:R-:W2:Y:S04]  /*21980*/  LDL.LU R16, [R1+0x2248] ;  /* 0x0022480001107983 */ /* 0x001ea80000300800 */
[----:B------:R-:W3:Y:S04]  /*21990*/  LDL.LU R14, [R1+0x17c] ;  /* 0x00017c00010e7983 */ /* 0x000ee80000300800 */
[----:B------:R-:W4:Y:S01]  /*219a0*/  LDL R15, [R1+0xac4] ;  /* 0x000ac400010f7983 */ /* 0x000f220000100800 */
[----:B--2---:R-:W-:-:S03]  /*219b0*/  PRMT R16, RZ, 0x7610, R16 ;  /* 0x00007610ff107816 */ /* 0x004fc60000000010 */
[----:B---3--:R0:W-:Y:S02]  /*219c0*/  STS.U16 [R0+0x19000], R14 ;  /* 0x0190000e00007388 */ /* 0x0081e40000000400 */
[----:B0-----:R-:W-:Y:S02]  /*219d0*/  @!P0 IMAD.MOV.U32 R14, RZ, RZ, R8 ;  /* 0x000000ffff0e8224 */ /* 0x001fe400078e0008 */
[----:B------:R-:W2:Y:S04]  /*219e0*/  LDL R8, [R1+0xa68] ;  /* 0x000a680001087983 */ /* 0x000ea80000100800 */
[----:B----4-:R-:W3:Y:S04]  /*219f0*/  @!P0 LDG.E.U16 R16, [R14.64] ;  /* 0x0000000a0e108981 */ /* 0x010ee8000c1e1500 */
[----:B---3--:R0:W-:Y:S04]  /*21a00*/  STL [R1+0x18], R16 ;  /* 0x0000181001007387 */ /* 0x0081e80000100800 */
[----:B0-----:R-:W3:Y:S04]  /*21a10*/  LDL.LU R16, [R1+0x2244] ;  /* 0x0022440001107983 */ /* 0x001ee80000300800 */
        /* <DEDUP_REMOVED lines=9> */
[----:B0-----:R-:W2:Y:S01]  /*21ab0*/  LDL.LU R15, [R1+0x188] ;  /* 0x00018800010f7983 */ /* 0x001ea20000300800 */
[----:B------:R-:W-:Y:S01]  /*21ac0*/  PRMT R3, RZ, 0x7610, R3 ;  /* 0x00007610ff037816 */ /* 0x000fe20000000003 */
[----:B------:R-:W-:Y:S02]  /*21ad0*/  @!P0 IMAD.MOV.U32 R14, RZ, RZ, R10 ;  /* 0x000000ffff0e8224 */ /* 0x000fe400078e000a */
[----:B----4-:R0:W-:Y:S04]  /*21ae0*/  STL [R1+0x14], R7 ;  /* 0x0000140701007387 */ /* 0x0101e80000100800 */
[----:B--2---:R1:W-:Y:S04]  /*21af0*/  STS.U16 [R0+0x1a000], R15 ;  /* 0x01a0000f00007388 */ /* 0x0043e80000000400 */
[----:B0-----:R-:W2:Y:S04]  /*21b00*/  LDL R7, [R1+0xa48] ;  /* 0x000a480001077983 */ /* 0x001ea80000100800 */
[----:B------:R-:W4:Y:S01]  /*21b10*/  LDL.LU R10, [R1+0x1a8] ;  /* 0x0001a800010a7983 */ /* 0x000f220000300800 */
[----:B-1----:R-:W-:-:S05]  /*21b20*/  @!P0 IMAD.MOV.U32 R15, RZ, RZ, R13 ;  /* 0x000000ffff0f8224 */ /* 0x002fca00078e000d */
[----:B------:R0:W2:Y:S04]  /*21b30*/  @!P0 LDG.E.U16 R3, [R14.64] ;  /* 0x0000000a0e038981 */ /* 0x0000a8000c1e1500 */
[----:B0-----:R-:W3:Y:S04]  /*21b40*/  LDL.LU R14, [R1+0x18c] ;  /* 0x00018c00010e7983 */ /* 0x001ee80000300800 */
[----:B------:R-:W4:Y:S01]  /*21b50*/  LDL R15, [R1+0xa64] ;  /* 0x000a6400010f7983 */ /* 0x000f220000100800 */
[----:B------:R-:W-:-:S03]  /*21b60*/  PRMT R5, RZ, 0x7610, R5 ;  /* 0x00007610ff057816 */ /* 0x000fc60000000005 */
[----:B------:R-:W4:Y:S04]  /*21b70*/  LDL R13, [R1+0xa24] ;  /* 0x000a2400010d7983 */ /* 0x000f280000100800 */
[----:B--2---:R0:W-:Y:S04]  /*21b80*/  STL [R1+0x10], R3 ;  /* 0x0000100301007387 */ /* 0x0041e80000100800 */
[----:B---3--:R1:W-:Y:S01]  /*21b90*/  STS.U16 [R0+0x1a800], R14 ;  /* 0x01a8000e00007388 */ /* 0x0083e20000000400 */
[----:B------:R-:W-:-:S03]  /*21ba0*/  PRMT R6, RZ, 0x7610, R6 ;  /* 0x00007610ff067816 */ /* 0x000fc60000000006 */
[----:B0-----:R-:W2:Y:S01]  /*21bb0*/  LDL R3, [R1+0xa28] ;  /* 0x000a280001037983 */ /* 0x001ea20000100800 */
[----:B-1----:R-:W-:Y:S01]  /*21bc0*/  @!P0 IMAD.MOV.U32 R14, RZ, RZ, R8 ;  /* 0x000000ffff0e8224 */ /* 0x002fe200078e0008 */
[----:B------:R-:W-:Y:S02]  /*21bd0*/  PRMT R2, RZ, 0x7610, R2 ;  /* 0x00007610ff027816 */ /* 0x000fe40000000002 */
[----:B------:R-:W3:Y:S04]  /*21be0*/  LDL R8, [R1+0xa04] ;  /* 0x000a040001087983 */ /* 0x000ee80000100800 */
[----:B----4-:R0:W4:Y:S04]  /*21bf0*/  @!P0 LDG.E.U16 R5, [R14.64] ;  /* 0x0000000a0e058981 */ /* 0x010128000c1e1500 */
[----:B0-----:R-:W2:Y:S01]  /*21c00*/  LDL R15, [R1+0xa44] ;  /* 0x000a4400010f7983 */ /* 0x001ea20000100800 */
[----:B------:R-:W-:-:S05]  /*21c10*/  @!P0 IMAD.MOV.U32 R14, RZ, RZ, R7 ;  /* 0x000000ffff0e8224 */ /* 0x000fca00078e0007 */
[----:B--2---:R0:W2:Y:S04]  /*21c20*/  @!P0 LDG.E.U16 R6, [R14.64] ;  /* 0x0000000a0e068981 */ /* 0x0040a8000c1e1500 */
[----:B----4-:R1:W-:Y:S04]  /*21c30*/  STL [R1+0xc], R5 ;  /* 0x00000c0501007387 */ /* 0x0103e80000100800 */
[----:B------:R4:W-:Y:S01]  /*21c40*/  STS.U16 [R0+0x1b000], R9 ;  /* 0x01b0000900007388 */ /* 0x0009e20000000400 */
[----:B0-----:R-:W-:Y:S02]  /*21c50*/  @!P0 IMAD.MOV.U32 R14, RZ, RZ, R3 ;  /* 0x000000ffff0e8224 */ /* 0x001fe400078e0003 */
[----:B------:R-:W-:Y:S01]  /*21c60*/  @!P0 IMAD.MOV.U32 R15, RZ, RZ, R13 ;  /* 0x000000ffff0f8224 */ /* 0x000fe200078e000d */
[----:B-1----:R-:W3:Y:S04]  /*21c70*/  LDL R5, [R1+0xa08] ;  /* 0x000a080001057983 */ /* 0x002ee80000100800 */
[----:B----4-:R-:W4:Y:S04]  /*21c80*/  LDL.LU R9, [R1+0x1ac] ;  /* 0x0001ac0001097983 */ /* 0x010f280000300800 */
[----:B------:R-:W4:Y:S04]  /*21c90*/  LDL R7, [R1+0x9e4] ;  /* 0x0009e40001077983 */ /* 0x000f280000100800 */
[----:B------:R-:W-:Y:S04]  /*21ca0*/  STS.U16 [R0+0x1b800], R11 ;  /* 0x01b8000b00007388 */ /* 0x000fe80000000400 */
[----:B------:R0:W4:Y:S04]  /*21cb0*/  @!P0 LDG.E.U16 R2, [R14.64] ;  /* 0x0000000a0e028981 */ /* 0x000128000c1e1500 */
[----:B--2---:R1:W-:Y:S04]  /*21cc0*/  STL [R1+0x8], R6 ;  /* 0x0000080601007387 */ /* 0x0043e80000100800 */
[----:B-1----:R-:W2:Y:S04]  /*21cd0*/  LDL R6, [R1+0x9e8] ;  /* 0x0009e80001067983 */ /* 0x002ea80000100800 */
[----:B------:R-:W2:Y:S04]  /*21ce0*/  LDL.LU R11, [R1+0x1b0] ;  /* 0x0001b000010b7983 */ /* 0x000ea80000300800 */
[----:B0-----:R-:W2:Y:S01]  /*21cf0*/  LDL.LU R15, [R1+0x19c] ;  /* 0x00019c00010f7983 */ /* 0x001ea20000300800 */
[----:B------:R-:W-:Y:S01]  /*21d00*/  PRMT R4, RZ, 0x7610, R4 ;  /* 0x00007610ff047816 */ /* 0x000fe20000000004 */
[----:B---3--:R-:W-:Y:S01]  /*21d10*/  @!P0 IMAD.MOV.U32 R14, RZ, RZ, R5 ;  /* 0x000000ffff0e8224 */ /* 0x008fe200078e0005 */
[----:B------:R-:W-:Y:S01]  /*21d20*/  PRMT R28, RZ, 0x7610, R28 ;  /* 0x00007610ff1c7816 */ /* 0x000fe2000000001c */
[----:B------:R-:W3:Y:S04]  /*21d30*/  LDL R3, [R1+0x9c4] ;  /* 0x0009c40001037983 */ /* 0x000ee80000100800 */
[----:B----4-:R0:W-:Y:S04]  /*21d40*/  STL [R1+0x4], R2 ;  /* 0x0000040201007387 */ /* 0x0101e80000100800 */
[----:B0-----:R-:W4:Y:S01]  /*21d50*/  LDL R2, [R1+0x9c8] ;  /* 0x0009c80001027983 */ /* 0x001f220000100800 */
[----:B------:R-:W-:-:S03]  /*21d60*/  PRMT R26, RZ, 0x7610, R26 ;  /* 0x00007610ff1a7816 */ /* 0x000fc6000000001a */
[----:B------:R-:W3:Y:S04]  /*21d70*/  LDL.LU R13, [R1+0x1b8] ;  /* 0x0001b800010d7983 */ /* 0x000ee80000300800 */
[----:B------:R-:W3:Y:S04]  /*21d80*/  LDL R5, [R1+0x9a4] ;  /* 0x0009a40001057983 */ /* 0x000ee80000100800 */
[----:B--2---:R0:W-:Y:S02]  /*21d90*/  STS.U16 [R0+0x1c000], R15 ;  /* 0x01c0000f00007388 */ /* 0x0041e40000000400 */
[----:B0-----:R-:W-:-:S05]  /*21da0*/  @!P0 IMAD.MOV.U32 R15, RZ, RZ, R8 ;  /* 0x000000ffff0f8224 */ /* 0x001fca00078e0008 */
[----:B------:R0:W2:Y:S02]  /*21db0*/  @!P0 LDG.E.U16 R4, [R14.64] ;  /* 0x0000000a0e048981 */ /* 0x0000a4000c1e1500 */
[----:B0-----:R-:W-:Y:S02]  /*21dc0*/  @!P0 IMAD.MOV.U32 R14, RZ, RZ, R6 ;  /* 0x000000ffff0e8224 */ /* 0x001fe400078e0006 */
[----:B------:R-:W-:-:S05]  /*21dd0*/  @!P0 IMAD.MOV.U32 R15, RZ, RZ, R7 ;  /* 0x000000ffff0f8224 */ /* 0x000fca00078e0007 */
[----:B------:R4:W2:Y:S04]  /*21de0*/  @!P0 LDG.E.U16 R28, [R14.64] ;  /* 0x0000000a0e1c8981 */ /* 0x0008a8000c1e1500 */
[----:B------:R-:W-:Y:S01]  /*21df0*/  STS.U16 [R0+0x1c800], R12 ;  /* 0x01c8000c00007388 */ /* 0x000fe20000000400 */
[----:B----4-:R-:W-:Y:S02]  /*21e00*/  @!P0 IMAD.MOV.U32 R14, RZ, RZ, R2 ;  /* 0x000000ffff0e8224 */ /* 0x010fe400078e0002 */
[----:B---3--:R-:W-:-:S05]  /*21e10*/  @!P0 IMAD.MOV.U32 R15, RZ, RZ, R3 ;  /* 0x000000ffff0f8224 */ /* 0x008fca00078e0003 */
[----:B------:R0:W3:Y:S04]  /*21e20*/  @!P0 LDG.E.U16 R26, [R14.64] ;  /* 0x0000000a0e1a8981 */ /* 0x0000e8000c1e1500 */
[----:B--2---:R1:W-:Y:S04]  /*21e30*/  STL [R1], R4 ;  /* 0x0000000401007387 */ /* 0x0043e80000100800 */
[----:B-1----:R-:W2:Y:S04]  /*21e40*/  LDL R4, [R1+0x9a8] ;  /* 0x0009a80001047983 */ /* 0x002ea80000100800 */
[----:B------:R-:W4:Y:S04]  /*21e50*/  LDL.LU R12, [R1+0x1bc] ;  /* 0x0001bc00010c7983 */ /* 0x000f280000300800 */
[----:B------:R-:W-:Y:S04]  /*21e60*/  STL [R1+0x21ac], R28 ;  /* 0x0021ac1c01007387 */ /* 0x000fe80000100800 */
[----:B------:R-:W4:Y:S04]  /*21e70*/  LDL R7, [R1+0x984] ;  /* 0x0009840001077983 */ /* 0x000f280000100800 */
[----:B------:R-:W4:Y:S01]  /*21e80*/  LDL R6, [R1+0x988] ;  /* 0x0009880001067983 */ /* 0x000f220000100800 */
[----:B------:R-:W-:Y:S01]  /*21e90*/  PRMT R24, RZ, 0x7610, R24 ;  /* 0x00007610ff187816 */ /* 0x000fe20000000018 */
[----:B0-----:R-:W-:-:S02]  /*21ea0*/  @!P0 IMAD.MOV.U32 R15, RZ, RZ, R5 ;  /* 0x000000ffff0f8224 */ /* 0x001fc400078e0005 */
[----:B------:R-:W4:Y:S04]  /*21eb0*/  LDL R3, [R1+0x964] ;  /* 0x0009640001037983 */ /* 0x000f280000100800 */
[----:B------:R-:W4:Y:S01]  /*21ec0*/  LDL R2, [R1+0x968] ;  /* 0x0009680001027983 */ /* 0x000f220000100800 */
[----:B------:R-:W-:-:S03]  /*21ed0*/  PRMT R22, RZ, 0x7610, R22 ;  /* 0x00007610ff167816 */ /* 0x000fc60000000016 */
[----:B------:R0:W-:Y:S04]  /*21ee0*/  STS.U16 [R0+0x1d000], R10 ;  /* 0x01d0000a00007388 */ /* 0x0001e80000000400 */
[----:B0-----:R-:W4:Y:S04]  /*21ef0*/  LDL.LU R10, [R1+0x1c0] ;  /* 0x0001c000010a7983 */ /* 0x001f280000300800 */
[----:B---3--:R-:W-:Y:S04]  /*21f00*/  STL [R1+0x21b0], R26 ;  /* 0x0021b01a01007387 */ /* 0x008fe80000100800 */
[----:B------:R-:W3:Y:S01]  /*21f10*/  LDL R5, [R1+0x944] ;  /* 0x0009440001057983 */ /* 0x000ee20000100800 */
[----:B--2---:R-:W-:-:S03]  /*21f20*/  @!P0 IMAD.MOV.U32 R14, RZ, RZ, R4 ;  /* 0x000000ffff0e8224 */ /* 0x004fc600078e0004 */
[----:B------:R-:W2:Y:S04]  /*21f30*/  LDL R4, [R1+0x948] ;  /* 0x0009480001047983 */ /* 0x000ea80000100800 */
[----:B------:R4:W2:Y:S02]  /*21f40*/  @!P0 LDG.E.U16 R24, [R14.64] ;  /* 0x0000000a0e188981 */ /* 0x0008a4000c1e1500 */
[----:B----4-:R-:W-:Y:S02]  /*21f50*/  @!P0 IMAD.MOV.U32 R14, RZ, RZ, R6 ;  /* 0x000000ffff0e8224 */ /* 0x010fe400078e0006 */
[----:B------:R-:W-:-:S05]  /*21f60*/  @!P0 IMAD.MOV.U32 R15, RZ, RZ, R7 ;  /* 0x000000ffff0f8224 */ /* 0x000fca00078e0007 */
[----:B------:R0:W4:Y:S01]  /*21f70*/  @!P0 LDG.E.U16 R22, [R14.64] ;  /* 0x0000000a0e168981 */ /* 0x000122000c1e1500 */
[----:B------:R-:W-:Y:S02]  /*21f80*/  PRMT R20, RZ, 0x7610, R20 ;  /* 0x00007610ff147816 */ /* 0x000fe40000000014 */
[----:B------:R-:W-:Y:S01]  /*21f90*/  PRMT R18, RZ, 0x7610, R18 ;  /* 0x00007610ff127816 */ /* 0x000fe20000000012 */
[----:B0-----:R-:W-:Y:S02]  /*21fa0*/  @!P0 IMAD.MOV.U32 R14, RZ, RZ, R2 ;  /* 0x000000ffff0e8224 */ /* 0x001fe400078e0002 */
[----:B------:R-:W-:-:S05]  /*21fb0*/  @!P0 IMAD.MOV.U32 R15, RZ, RZ, R3 ;  /* 0x000000ffff0f8224 */ /* 0x000fca00078e0003 */
[----:B------:R3:W4:Y:S04]  /*21fc0*/  @!P0 LDG.E.U16 R20, [R14.64] ;  /* 0x0000000a0e148981 */ /* 0x000728000c1e1500 */
[----:B------:R0:W-:Y:S01]  /*21fd0*/  STS.U16 [R0+0x1e800], R13 ;  /* 0x01e8000d00007388 */ /* 0x0001e20000000400 */
[----:B---3--:R-:W-:Y:S02]  /*21fe0*/  @!P0 IMAD.MOV.U32 R15, RZ, RZ, R5 ;  /* 0x000000ffff0f8224 */ /* 0x008fe400078e0005 */
[----:B--2---:R-:W-:Y:S01]  /*21ff0*/  @!P0 IMAD.MOV.U32 R14, RZ, RZ, R4 ;  /* 0x000000ffff0e8224 */ /* 0x004fe200078e0004 */
[----:B------:R-:W-:Y:S04]  /*22000*/  STL [R1+0x21b4], R24 ;  /* 0x0021b41801007387 */ /* 0x000fe80000100800 */
[----:B------:R-:W2:Y:S04]  /*22010*/  @!P0 LDG.E.U16 R18, [R14.64] ;  /* 0x0000000a0e128981 */ /* 0x000ea8000c1e1500 */
[----:B----4-:R-:W-:Y:S04]  /*22020*/  STL [R1+0x21b8], R22 ;  /* 0x0021b81601007387 */ /* 0x010fe80000100800 */
[----:B0-----:R-:W3:Y:S04]  /*22030*/  LDL.LU R13, [R1+0x3f0] ;  /* 0x0003f000010d7983 */ /* 0x001ee80000300800 */
[----:B------:R-:W4:Y:S04]  /*22040*/  LDL R3, [R1+0x924] ;  /* 0x0009240001037983 */ /* 0x000f280000100800 */
[----:B------:R-:W3:Y:S04]  /*22050*/  LDL R2, [R1+0x928] ;  /* 0x0009280001027983 */ /* 0x000ee80000100800 */
[----:B------:R-:W-:Y:S04]  /*22060*/  STL [R1+0x21bc], R20 ;  /* 0x0021bc1401007387 */ /* 0x000fe80000100800 */
[----:B------:R-:W3:Y:S04]  /*22070*/  LDL.LU R6, [R1+0x1dc] ;  /* 0x0001dc0001067983 */ /* 0x000ee80000300800 */
[----:B------:R-:W3:Y:S04]  /*22080*/  LDL R7, [R1+0x904] ;  /* 0x0009040001077983 */ /* 0x000ee80000100800 */
[----:B------:R-:W3:Y:S04]  /*22090*/  LDL R5, [R1+0x908] ;  /* 0x0009080001057983 */ /* 0x000ee80000100800 */
[----:B------:R0:W-:Y:S04]  /*220a0*/  STS.U16 [R0+0x1d800], R9 ;  /* 0x01d8000900007388 */ /* 0x0001e80000000400 */
[----:B------:R1:W-:Y:S04]  /*220b0*/  STS.U16 [R0+0x1f800], R10 ;  /* 0x01f8000a00007388 */ /* 0x0003e80000000400 */
[----:B0-----:R-:W3:Y:S04]  /*220c0*/  LDL.LU R9, [R1+0x1d8] ;  /* 0x0001d80001097983 */ /* 0x001ee80000300800 */
[----:B--2---:R-:W-:Y:S04]  /*220d0*/  STL [R1+0x21c0], R18 ;  /* 0x0021c01201007387 */ /* 0x004fe80000100800 */
[----:B------:R-:W-:Y:S04]  /*220e0*/  STL [R1+0xda0], R0 ;  /* 0x000da00001007387 */ /* 0x000fe80000100800 */
[----:B-1----:R-:W2:Y:S04]  /*220f0*/  LDL.LU R10, [R1+0x1d4] ;  /* 0x0001d400010a7983 */ /* 0x002ea80000300800 */
[----:B------:R-:W2:Y:S01]  /*22100*/  LDL R4, [R1+0x8e4] ;  /* 0x0008e40001047983 */ /* 0x000ea20000100800 */
[----:B----4-:R-:W-:-:S03]  /*22110*/  @!P0 IMAD.MOV.U32 R15, RZ, RZ, R3 ;  /* 0x000000ffff0f8224 */ /* 0x010fc600078e0003 */
[----:B------:R-:W4:Y:S01]  /*22120*/  LDL R3, [R1+0x8e8] ;  /* 0x0008e80001037983 */ /* 0x000f220000100800 */
[----:B------:R-:W-:Y:S01]  /*22130*/  PRMT R16, RZ, 0x7610, R16 ;  /* 0x00007610ff107816 */ /* 0x000fe20000000010 */
[----:B---3--:R-:W-:Y:S01]  /*22140*/  @!P0 IMAD.MOV.U32 R14, RZ, RZ, R2 ;  /* 0x000000ffff0e8224 */ /* 0x008fe200078e0002 */
[----:B------:R-:W-:Y:S02]  /*22150*/  PRMT R17, RZ, 0x7610, R17 ;  /* 0x00007610ff117816 */ /* 0x000fe40000000011 */
[----:B------:R-:W-:Y:S01]  /*22160*/  PRMT R19, RZ, 0x7610, R19 ;  /* 0x00007610ff137816 */ /* 0x000fe20000000013 */
[----:B------:R0:W-:Y:S04]  /*22170*/  STS.U16 [R0+0x1e000], R11 ;  /* 0x01e0000b00007388 */ /* 0x0001e80000000400 */
[----:B------:R1:W3:Y:S04]  /*22180*/  @!P0 LDG.E.U16 R16, [R14.64] ;  /* 0x0000000a0e108981 */ /* 0x0002e8000c1e1500 */
[----:B------:R0:W-:Y:S04]  /*22190*/  STS.U16 [R0+0x1f000], R12 ;  /* 0x01f0000c00007388 */ /* 0x0001e80000000400 */
[----:B------:R-:W3:Y:S01]  /*221a0*/  LDL R2, [R1+0x8c4] ;  /* 0x0008c40001027983 */ /* 0x000ee20000100800 */
[----:B-1----:R-:W-:-:S02]  /*221b0*/  @!P0 IMAD.MOV.U32 R14, RZ, RZ, R5 ;  /* 0x000000ffff0e8224 */ /* 0x002fc400078e0005 */
[----:B------:R-:W-:Y:S01]  /*221c0*/  @!P0 IMAD.MOV.U32 R15, RZ, RZ, R7 ;  /* 0x000000ffff0f8224 */ /* 0x000fe200078e0007 */
[----:B0-----:R-:W0:Y:S04]  /*221d0*/  S2R R11, SR_TID.X ;  /* 0x00000000000b7919 */ /* 0x001e280000002100 */
[----:B------:R2:W3:Y:S04]  /*221e0*/  @!P0 LDG.E.U16 R17, [R14.64] ;  /* 0x0000000a0e118981 */ /* 0x0004e8000c1e1500 */
[----:B------:R-:W3:Y:S01]  /*221f0*/  LDL R0, [R1+0x8c8] ;  /* 0x0008c80001007983 */ /* 0x000ee20000100800 */
[----:B--2---:R-:W-:-:S02]  /*22200*/  @!P0 IMAD.MOV.U32 R15, RZ, RZ, R4 ;  /* 0x000000ffff0f8224 */ /* 0x004fc400078e0004 */
[----:B----4-:R-:W-:-:S05]  /*22210*/  @!P0 IMAD.MOV.U32 R14, RZ, RZ, R3 ;  /* 0x000000ffff0e8224 */ /* 0x010fca00078e0003 */
[----:B------:R-:W2:Y:S01]  /*22220*/  @!P0 LDG.E.U16 R19, [R14.64] ;  /* 0x0000000a0e138981 */ /* 0x000ea2000c1e1500 */
[C---:B0-----:R-:W-:Y:S02]  /*22230*/  LOP3.LUT R12, R11.reuse, 0x7f, RZ, 0xc0, !PT ;  /* 0x0000007f0b0c7812 */ /* 0x041fe400078ec0ff */
[----:B------:R-:W-:-:S04]  /*22240*/  LOP3.LUT R11, R11, 0x80, RZ, 0xc0, !PT ;  /* 0x000000800b0b7812 */ /* 0x000fc800078ec0ff */
[----:B------:R-:W-:Y:S01]  /*22250*/  ISETP.NE.U32.AND P1, PT, R11, RZ, PT ;  /* 0x000000ff0b00720c */ /* 0x000fe20003f25070 */
[----:B------:R-:W-:Y:S01]  /*22260*/  IMAD.SHL.U32 R12, R12, 0x2, RZ ;  /* 0x000000020c0c7824 */ /* 0x000fe200078e00ff */
[----:B------:R-:W4:Y:S02]  /*22270*/  LDL.LU R11, [R1+0x1d0] ;  /* 0x0001d000010b7983 */ /* 0x000f240000300800 */
[----:B------:R-:W-:-:S04]  /*22280*/  SEL R22, RZ, 0x110, !P1 ;  /* 0x00000110ff167807 */ /* 0x000fc80004800000 */
[----:B------:R-:W-:Y:S02]  /*22290*/  LOP3.LUT R22, R22, R12, RZ, 0x3c, !PT ;  /* 0x0000000c16167212 */ /* 0x000fe400078e3cff */
[----:B------:R-:W4:Y:S02]  /*222a0*/  LDL.LU R12, [R1+0x1cc] ;  /* 0x0001cc00010c7983 */ /* 0x000f240000300800 */
[----:B------:R-:W-:Y:S02]  /*222b0*/  LOP3.LUT R22, R22, 0x20, RZ, 0x3c, !PT ;  /* 0x0000002016167812 */ /* 0x000fe400078e3cff */
[----:B---3--:R-:W-:Y:S04]  /*222c0*/  STL [R1+0x21c4], R16 ;  /* 0x0021c41001007387 */ /* 0x008fe80000100800 */
[----:B------:R0:W-:Y:S04]  /*222d0*/  STS.U16 [R22+0x200], R13 ;  /* 0x0002000d16007388 */ /* 0x0001e80000000400 */
[----:B------:R1:W-:Y:S04]  /*222e0*/  STS.U16 [R22+0xa00], R6 ;  /* 0x000a000616007388 */ /* 0x0003e80000000400 */
[----:B0-----:R-:W3:Y:S04]  /*222f0*/  LDL.LU R13, [R1+0x1c8] ;  /* 0x0001c800010d7983 */ /* 0x001ee80000300800 */
[----:B------:R-:W3:Y:S04]  /*22300*/  LDL R8, [R1+0x8a4] ;  /* 0x0008a40001087983 */ /* 0x000ee80000100800 */
[----:B------:R-:W4:Y:S04]  /*22310*/  LDL R7, [R1+0x8a8] ;  /* 0x0008a80001077983 */ /* 0x000f280000100800 */
[----:B------:R-:W-:Y:S04]  /*22320*/  STL [R1+0x21c8], R17 ;  /* 0x0021c81101007387 */ /* 0x000fe80000100800 */
[----:B-1----:R-:W4:Y:S04]  /*22330*/  LDL R6, [R1+0x884] ;  /* 0x0008840001067983 */ /* 0x002f280000100800 */
[----:B------:R-:W4:Y:S04]  /*22340*/  LDL R5, [R1+0x888] ;  /* 0x0008880001057983 */ /* 0x000f280000100800 */
[----:B--2---:R-:W-:Y:S04]  /*22350*/  STL [R1+0x21cc], R19 ;  /* 0x0021cc1301007387 */ /* 0x004fe80000100800 */
[----:B------:R-:W2:Y:S04]  /*22360*/  LDL R4, [R1+0x864] ;  /* 0x0008640001047983 */ /* 0x000ea80000100800 */
[----:B------:R-:W2:Y:S01]  /*22370*/  LDL R3, [R1+0x868] ;  /* 0x0008680001037983 */ /* 0x000ea20000100800 */
[----:B------:R-:W-:-:S02]  /*22380*/  @!P0 IMAD.MOV.U32 R14, RZ, RZ, R0 ;  /* 0x000000ffff0e8224 */ /* 0x000fc400078e0000 */
[----:B------:R-:W-:Y:S01]  /*22390*/  @!P0 IMAD.MOV.U32 R15, RZ, RZ, R2 ;  /* 0x000000ffff0f8224 */ /* 0x000fe200078e0002 */
[----:B------:R-:W2:Y:S04]  /*223a0*/  LDL R0, [R1+0x848] ;  /* 0x0008480001007983 */ /* 0x000ea80000100800 */
[----:B------:R-:W2:Y:S01]  /*223b0*/  LDL R2, [R1+0x844] ;  /* 0x0008440001027983 */ /* 0x000ea20000100800 */
[----:B------:R-:W-:Y:S02]  /*223c0*/  PRMT R21, RZ, 0x7610, R21 ;  /* 0x00007610ff157816 */ /* 0x000fe40000000015 */
[----:B------:R-:W-:-:S04]  /*223d0*/  PRMT R23, RZ, 0x7610, R23 ;  /* 0x00007610ff177816 */ /* 0x000fc80000000017 */
[----:B------:R3:W2:Y:S01]  /*223e0*/  @!P0 LDG.E.U16 R21, [R14.64] ;  /* 0x0000000a0e158981 */ /* 0x0006a2000c1e1500 */
[----:B------:R-:W-:Y:S02]  /*223f0*/  PRMT R25, RZ, 0x7610, R25 ;  /* 0x00007610ff197816 */ /* 0x000fe40000000019 */
[----:B------:R-:W-:Y:S01]  /*22400*/  PRMT R27, RZ, 0x7610, R27 ;  /* 0x00007610ff1b7816 */ /* 0x000fe2000000001b */
[----:B---3--:R-:W-:Y:S02]  /*22410*/  @!P0 IMAD.MOV.U32 R15, RZ, RZ, R8 ;  /* 0x000000ffff0f8224 */ /* 0x008fe400078e0008 */
[----:B----4-:R-:W-:-:S05]  /*22420*/  @!P0 IMAD.MOV.U32 R14, RZ, RZ, R7 ;  /* 0x000000ffff0e8224 */ /* 0x010fca00078e0007 */
[----:B------:R0:W3:Y:S02]  /*22430*/  @!P0 LDG.E.U16 R23, [R14.64] ;  /* 0x0000000a0e178981 */ /* 0x0000e4000c1e1500 */
[----:B0-----:R-:W-:Y:S02]  /*22440*/  @!P0 IMAD.MOV.U32 R14, RZ, RZ, R5 ;  /* 0x000000ffff0e8224 */ /* 0x001fe400078e0005 */
[----:B------:R-:W-:-:S05]  /*22450*/  @!P0 IMAD.MOV.U32 R15, RZ, RZ, R6 ;  /* 0x000000ffff0f8224 */ /* 0x000fca00078e0006 */
[----:B------:R2:W4:Y:S02]  /*22460*/  @!P0 LDG.E.U16 R25, [R14.64] ;  /* 0x0000000a0e198981 */ /* 0x000524000c1e1500 */
[----:B--2---:R-:W-:Y:S02]  /*22470*/  @!P0 IMAD.MOV.U32 R15, RZ, RZ, R4 ;  /* 0x000000ffff0f8224 */ /* 0x004fe400078e0004 */
[----:B------:R-:W-:-:S05]  /*22480*/  @!P0 IMAD.MOV.U32 R14, RZ, RZ, R3 ;  /* 0x000000ffff0e8224 */ /* 0x000fca00078e0003 */
[----:B------:R0:W2:Y:S01]  /*22490*/  @!P0 LDG.E.U16 R27, [R14.64] ;  /* 0x0000000a0e1b8981 */ /* 0x0000a2000c1e1500 */
[----:B------:R-:W-:Y:S01]  /*224a0*/  PRMT R29, RZ, 0x7610, R29 ;  /* 0x00007610ff1d7816 */ /* 0x000fe2000000001d */
[----:B0-----:R-:W-:Y:S02]  /*224b0*/  @!P0 IMAD.MOV.U32 R14, RZ, RZ, R0 ;  /* 0x000000ffff0e8224 */ /* 0x001fe400078e0000 */
[----:B------:R-:W-:-:S05]  /*224c0*/  @!P0 IMAD.MOV.U32 R15, RZ, RZ, R2 ;  /* 0x000000ffff0f8224 */ /* 0x000fca00078e0002 */
[----:B------:R-:W2:Y:S04]  /*224d0*/  @!P0 LDG.E.U16 R29, [R14.64] ;  /* 0x0000000a0e1d8981 */ /* 0x000ea8000c1e1500 */
[----:B------:R-:W-:Y:S04]  /*224e0*/  STL [R1+0x21d0], R21 ;  /* 0x0021d01501007387 */ /* 0x000fe80000100800 */
[----:B---3--:R-:W-:Y:S04]  /*224f0*/  STL [R1+0x21d4], R23 ;  /* 0x0021d41701007387 */ /* 0x008fe80000100800 */
[----:B----4-:R-:W-:Y:S04]  /*22500*/  STL [R1+0x21d8], R25 ;  /* 0x0021d81901007387 */ /* 0x010fe80000100800 */
[----:B--2---:R-:W-:Y:S04]  /*22510*/  STL [R1+0x21dc], R27 ;  /* 0x0021dc1b01007387 */ /* 0x004fe80000100800 */
[----:B------:R-:W2:Y:S04]  /*22520*/  LDL.LU R26, [R1+0x1c4] ;  /* 0x0001c400011a7983 */ /* 0x000ea80000300800 */
[----:B------:R-:W3:Y:S04]  /*22530*/  LDL.LU R28, [R1+0x1b4] ;  /* 0x0001b400011c7983 */ /* 0x000ee80000300800 */
[----:B------:R-:W4:Y:S04]  /*22540*/  LDL.LU R2, [R1+0x1a4] ;  /* 0x0001a40001027983 */ /* 0x000f280000300800 */
[----:B------:R-:W4:Y:S04]  /*22550*/  LDL.LU R3, [R1+0x194] ;  /* 0x0001940001037983 */ /* 0x000f280000300800 */
[----:B------:R-:W4:Y:S04]  /*22560*/  LDL.LU R4, [R1+0x184] ;  /* 0x0001840001047983 */ /* 0x000f280000300800 */
[----:B------:R-:W4:Y:S04]  /*22570*/  LDL.LU R5, [R1+0x174] ;  /* 0x0001740001057983 */ /* 0x000f280000300800 */
[----:B------:R-:W4:Y:S04]  /*22580*/  LDL.LU R6, [R1+0x164] ;  /* 0x0001640001067983 */ /* 0x000f280000300800 */
[----:B------:R-:W4:Y:S04]  /*22590*/  LDL.LU R7, [R1+0x154] ;  /* 0x0001540001077983 */ /* 0x000f280000300800 */
[----:B------:R0:W-:Y:S04]  /*225a0*/  STS.U16 [R22+0x1200], R9 ;  /* 0x0012000916007388 */ /* 0x0001e80000000400 */
[----:B------:R-:W4:Y:S04]  /*225b0*/  LDL.LU R8, [R1+0x144] ;  /* 0x0001440001087983 */ /* 0x000f280000300800 */
[----:B------:R1:W-:Y:S04]  /*225c0*/  STS.U16 [R22+0x1a00], R10 ;  /* 0x001a000a16007388 */ /* 0x0003e80000000400 */
[----:B0-----:R-:W4:Y:S04]  /*225d0*/  LDL.LU R9, [R1+0x134] ;  /* 0x0001340001097983 */ /* 0x001f280000300800 */
[----:B------:R0:W-:Y:S04]  /*225e0*/  STS.U16 [R22+0x2200], R11 ;  /* 0x0022000b16007388 */ /* 0x0001e80000000400 */
[----:B-1----:R-:W4:Y:S04]  /*225f0*/  LDL.LU R10, [R1+0x124] ;  /* 0x00012400010a7983 */ /* 0x002f280000300800 */
[----:B------:R1:W-:Y:S04]  /*22600*/  STS.U16 [R22+0x2a00], R12 ;  /* 0x002a000c16007388 */ /* 0x0003e80000000400 */
[----:B0-----:R-:W4:Y:S04]  /*22610*/  LDL.LU R11, [R1+0x114] ;  /* 0x00011400010b7983 */ /* 0x001f280000300800 */
[----:B------:R0:W-:Y:S04]  /*22620*/  STS.U16 [R22+0x3200], R13 ;  /* 0x0032000d16007388 */ /* 0x0001e80000000400 */
[----:B-1----:R-:W4:Y:S04]  /*22630*/  LDL.LU R12, [R1+0x104] ;  /* 0x00010400010c7983 */ /* 0x002f280000300800 */
[----:B0-----:R-:W4:Y:S04]  /*22640*/  LDL.LU R13, [R1+0xf4] ;  /* 0x0000f400010d7983 */ /* 0x001f280000300800 */
        /* <DEDUP_REMOVED lines=53> */
[----:B--2---:R-:W-:Y:S04]  /*229a0*/  STS.U16 [R22+0x3a00], R26 ;  /* 0x003a001a16007388 */ /* 0x004fe80000000400 */
[----:B---3--:R-:W-:Y:S04]  /*229b0*/  STS.U16 [R22+0x4200], R28 ;  /* 0x0042001c16007388 */ /* 0x008fe80000000400 */
[----:B----4-:R0:W-:Y:S04]  /*229c0*/  STS.U16 [R22+0x4a00], R2 ;  /* 0x004a000216007388 */ /* 0x0101e80000000400 */
[----:B0-----:R-:W2:Y:S04]  /*229d0*/  LDL.LU R2, [R1+0xd0] ;  /* 0x0000d00001027983 */ /* 0x001ea80000300800 */
[----:B--2---:R0:W-:Y:S04]  /*229e0*/  STL [R1+0x2238], R2 ;  /* 0x0022380201007387 */ /* 0x0041e80000100800 */
[----:B0-----:R-:W2:Y:S04]  /*229f0*/  LDL.LU R2, [R1+0xd4] ;  /* 0x0000d40001027983 */ /* 0x001ea80000300800 */
[----:B--2---:R0:W-:Y:S04]  /*22a00*/  STL [R1+0x223c], R2 ;  /* 0x00223c0201007387 */ /* 0x0041e80000100800 */
[----:B0-----:R-:W2:Y:S04]  /*22a10*/  LDL.LU R2, [R1+0xd8] ;  /* 0x0000d80001027983 */ /* 0x001ea80000300800 */
[----:B------:R-:W-:Y:S04]  /*22a20*/  STS.U16 [R22+0x5200], R3 ;  /* 0x0052000316007388 */ /* 0x000fe80000000400 */
[----:B------:R-:W-:Y:S04]  /*22a30*/  STS.U16 [R22+0x5a00], R4 ;  /* 0x005a000416007388 */ /* 0x000fe80000000400 */
[----:B------:R-:W-:Y:S04]  /*22a40*/  STS.U16 [R22+0x6200], R5 ;  /* 0x0062000516007388 */ /* 0x000fe80000000400 */
[----:B------:R-:W-:Y:S04]  /*22a50*/  STS.U16 [R22+0x6a00], R6 ;  /* 0x006a000616007388 */ /* 0x000fe80000000400 */
[----:B------:R-:W-:Y:S04]  /*22a60*/  STS.U16 [R22+0x7200], R7 ;  /* 0x0072000716007388 */ /* 0x000fe80000000400 */
[----:B--2---:R0:W-:Y:S04]  /*22a70*/  STL [R1+0x2240], R2 ;  /* 0x0022400201007387 */ /* 0x0041e80000100800 */
[----:B0-----:R-:W2:Y:S04]  /*22a80*/  LDL.LU R2, [R1+0xe0] ;  /* 0x0000e00001027983 */ /* 0x001ea80000300800 */
[----:B------:R-:W3:Y:S04]  /*22a90*/  LDL.LU R3, [R1+0xcc] ;  /* 0x0000cc0001037983 */ /* 0x000ee80000300800 */
[----:B------:R-:W4:Y:S04]  /*22aa0*/  LDL.LU R5, [R1+0xc8] ;  /* 0x0000c80001057983 */ /* 0x000f280000300800 */
[----:B------:R-:W3:Y:S04]  /*22ab0*/  LDL.LU R6, [R1+0xc4] ;  /* 0x0000c40001067983 */ /* 0x000ee80000300800 */
[----:B------:R0:W-:Y:S04]  /*22ac0*/  STS.U16 [R22+0x7a00], R8 ;  /* 0x007a000816007388 */ /* 0x0001e80000000400 */
[----:B------:R-:W3:Y:S04]  /*22ad0*/  LDL.LU R7, [R1+0xc0] ;  /* 0x0000c00001077983 */ /* 0x000ee80000300800 */
[----:B------:R1:W-:Y:S04]  /*22ae0*/  STS.U16 [R22+0x8200], R9 ;  /* 0x0082000916007388 */ /* 0x0003e80000000400 */
[----:B0-----:R-:W3:Y:S04]  /*22af0*/  LDL.LU R8, [R1+0xbc] ;  /* 0x0000bc0001087983 */ /* 0x001ee80000300800 */
[----:B------:R0:W-:Y:S04]  /*22b00*/  STS.U16 [R22+0x8a00], R10 ;  /* 0x008a000a16007388 */ /* 0x0001e80000000400 */
[----:B-1----:R-:W3:Y:S04]  /*22b10*/  LDL.LU R9, [R1+0xb8] ;  /* 0x0000b80001097983 */ /* 0x002ee80000300800 */
[----:B------:R1:W-:Y:S04]  /*22b20*/  STS.U16 [R22+0x9200], R11 ;  /* 0x0092000b16007388 */ /* 0x0003e80000000400 */
[----:B0-----:R-:W3:Y:S04]  /*22b30*/  LDL.LU R10, [R1+0xb4] ;  /* 0x0000b400010a7983 */ /* 0x001ee80000300800 */
[----:B------:R0:W-:Y:S04]  /*22b40*/  STS.U16 [R22+0x9a00], R12 ;  /* 0x009a000c16007388 */ /* 0x0001e80000000400 */
[----:B-1----:R-:W3:Y:S04]  /*22b50*/  LDL.LU R11, [R1+0xb0] ;  /* 0x0000b000010b7983 */ /* 0x002ee80000300800 */
[----:B------:R1:W-:Y:S04]  /*22b60*/  STS.U16 [R22+0xa200], R13 ;  /* 0x00a2000d16007388 */ /* 0x0003e80000000400 */
[----:B0-----:R-:W3:Y:S04]  /*22b70*/  LDL.LU R12, [R1+0xac] ;  /* 0x0000ac00010c7983 */ /* 0x001ee80000300800 */
[----:B-1----:R-:W3:Y:S04]  /*22b80*/  LDL.LU R13, [R1+0xa8] ;  /* 0x0000a800010d7983 */ /* 0x002ee80000300800 */
        /* <DEDUP_REMOVED lines=17> */
[----:B--2---:R0:W-:Y:S04]  /*22ca0*/  STS.U16 [R22+0xaa00], R2 ;  /* 0x00aa000216007388 */ /* 0x0041e80000000400 */
[----:B0-----:R-:W2:Y:S04]  /*22cb0*/  LDL.LU R2, [R1+0x2240] ;  /* 0x0022400001027983 */ /* 0x001ea80000300800 */
[----:B--2---:R0:W-:Y:S04]  /*22cc0*/  STS.U16 [R22+0xb200], R2 ;  /* 0x00b2000216007388 */ /* 0x0041e80000000400 */
[----:B0-----:R-:W2:Y:S04]  /*22cd0*/  LDL.LU R2, [R1+0x223c] ;  /* 0x00223c0001027983 */ /* 0x001ea80000300800 */
[----:B--2---:R0:W-:Y:S04]  /*22ce0*/  STS.U16 [R22+0xba00], R2 ;  /* 0x00ba000216007388 */ /* 0x0041e80000000400 */
[----:B0-----:R-:W2:Y:S04]  /*22cf0*/  LDL.LU R2, [R1+0x2238] ;  /* 0x0022380001027983 */ /* 0x001ea80000300800 */
[----:B--2---:R0:W-:Y:S04]  /*22d00*/  STS.U16 [R22+0xc200], R2 ;  /* 0x00c2000216007388 */ /* 0x0041e80000000400 */
[----:B---3--:R1:W-:Y:S04]  /*22d10*/  STS.U16 [R22+0xca00], R3 ;  /* 0x00ca000316007388 */ /* 0x0083e80000000400 */
[----:B----4-:R2:W-:Y:S04]  /*22d20*/  STS.U16 [R22+0xd200], R5 ;  /* 0x00d2000516007388 */ /* 0x0105e80000000400 */
[----:B0-----:R-:W3:Y:S04]  /*22d30*/  LDL.LU R2, [R1+0x2234] ;  /* 0x0022340001027983 */ /* 0x001ee80000300800 */
[----:B-1----:R-:W4:Y:S04]  /*22d40*/  LDL.LU R3, [R1+0x2230] ;  /* 0x0022300001037983 */ /* 0x002f280000300800 */
[----:B--2---:R-:W2:Y:S04]  /*22d50*/  LDL.LU R5, [R1+0x222c] ;  /* 0x00222c0001057983 */ /* 0x004ea80000300800 */
[----:B------:R0:W-:Y:S04]  /*22d60*/  STS.U16 [R22+0xda00], R6 ;  /* 0x00da000616007388 */ /* 0x0001e80000000400 */
[----:B------:R1:W-:Y:S04]  /*22d70*/  STS.U16 [R22+0xe200], R7 ;  /* 0x00e2000716007388 */ /* 0x0003e80000000400 */
[----:B------:R1:W-:Y:S04]  /*22d80*/  STS.U16 [R22+0xea00], R8 ;  /* 0x00ea000816007388 */ /* 0x0003e80000000400 */
[----:B0-----:R-:W2:Y:S04]  /*22d90*/  LDL.LU R6, [R1+0x2228] ;  /* 0x0022280001067983 */ /* 0x001ea80000300800 */
[----:B-1----:R-:W2:Y:S04]  /*22da0*/  LDL.LU R7, [R1+0x2224] ;  /* 0x0022240001077983 */ /* 0x002ea80000300800 */
[----:B------:R-:W2:Y:S04]  /*22db0*/  LDL.LU R8, [R1+0x2220] ;  /* 0x0022200001087983 */ /* 0x000ea80000300800 */
        /* <DEDUP_REMOVED lines=8> */
[----:B0-----:R-:W2:Y:S04]  /*22e40*/  LDL.LU R12, [R1+0x2210] ;  /* 0x00221000010c7983 */ /* 0x001ea80000300800 */
[----:B-1----:R-:W2:Y:S04]  /*22e50*/  LDL.LU R13, [R1+0x220c] ;  /* 0x00220c00010d7983 */ /* 0x002ea80000300800 */
[----:B------:R-:W-:Y:S04]  /*22e60*/  STS.U16 [R22+0x11a00], R14 ;  /* 0x011a000e16007388 */ /* 0x000fe80000000400 */
        /* <DEDUP_REMOVED lines=14> */
[----:B------:R0:W-:Y:S04]  /*22f50*/  STS.U16 [R22+0x19200], R28 ;  /* 0x0192001c16007388 */ /* 0x0001e80000000400 */
[----:B0-----:R-:W0:Y:S04]  /*22f60*/  S2R R28, SR_TID.X ;  /* 0x00000000001c7919 */ /* 0x001e280000002100 */
[----:B------:R0:W-:Y:S02]  /*22f70*/  STS.U16 [R22+0x19a00], R4 ;  /* 0x019a000416007388 */ /* 0x0001e40000000400 */
[----:B0-----:R-:W-:-:S02]  /*22f80*/  LOP3.LUT R4, R28, 0x7f, RZ, 0xc0, !PT ;  /* 0x0000007f1c047812 */ /* 0x001fc400078ec0ff */
[----:B------:R-:W-:-:S04]  /*22f90*/  LOP3.LUT R28, R28, 0x80, RZ, 0xc0, !PT ;  /* 0x000000801c1c7812 */ /* 0x000fc800078ec0ff */
[C---:B------:R-:W-:Y:S02]  /*22fa0*/  ISETP.NE.U32.AND P2, PT, R28.reuse, RZ, PT ;  /* 0x000000ff1c00720c */ /* 0x040fe40003f45070 */
[----:B------:R-:W-:Y:S01]  /*22fb0*/  ISETP.NE.U32.AND P1, PT, R28, RZ, PT ;  /* 0x000000ff1c00720c */ /* 0x000fe20003f25070 */
[----:B------:R-:W-:-:S03]  /*22fc0*/  IMAD.SHL.U32 R4, R4, 0x2, RZ ;  /* 0x0000000204047824 */ /* 0x000fc600078e00ff */
[----:B------:R-:W-:-:S04]  /*22fd0*/  SEL R15, RZ, 0x110, !P1 ;  /* 0x00000110ff0f7807 */ /* 0x000fc80004800000 */
[----:B------:R-:W-:Y:S01]  /*22fe0*/  LOP3.LUT R15, R15, R4, RZ, 0x3c, !PT ;  /* 0x000000040f0f7212 */ /* 0x000fe200078e3cff */
[----:B--2---:R-:W-:Y:S04]  /*22ff0*/  STL [R1+0x21a4], R13 ;  /* 0x0021a40d01007387 */ /* 0x004fe80000100800 */
[----:B------:R-:W-:Y:S04]  /*23000*/  STL [R1+0x21e8], R13 ;  /* 0x0021e80d01007387 */ /* 0x000fe80000100800 */
[----:B------:R-:W-:Y:S04]  /*23010*/  STS.U16 [R22+0x1a200], R13 ;  /* 0x01a2000d16007388 */ /* 0x000fe80000000400 */
        /* <DEDUP_REMOVED lines=11> */
[----:B------:R0:W-:Y:S04]  /*230d0*/  STS.U16 [R22+0x1d200], R7 ;  /* 0x01d2000716007388 */ /* 0x0001e80000000400 */
[----:B------:R-:W-:Y:S04]  /*230e0*/  STL [R1+0x2204], R6 ;  /* 0x0022040601007387 */ /* 0x000fe80000100800 */
[----:B0-----:R-:W2:Y:S04]  /*230f0*/  LDL.LU R7, [R1+0x60] ;  /* 0x0000600001077983 */ /* 0x001ea80000300800 */
[----:B------:R-:W2:Y:S04]  /*23100*/  LDL.LU R8, [R1+0x5c] ;  /* 0x00005c0001087983 */ /* 0x000ea80000300800 */
        /* <DEDUP_REMOVED lines=15> */
[----:B------:R0:W-:Y:S04]  /*23200*/  STS.U16 [R22+0x1da00], R6 ;  /* 0x01da000616007388 */ /* 0x0001e80000000400 */
[----:B------:R-:W2:Y:S01]  /*23210*/  LDL.LU R20, [R1+0x1c] ;  /* 0x00001c0001147983 */ /* 0x000ea20000300800 */
[----:B0-----:R-:W-:-:S03]  /*23220*/  SEL R6, RZ, 0x110, !P2 ;  /* 0x00000110ff067807 */ /* 0x001fc60005000000 */
[----:B------:R-:W2:Y:S04]  /*23230*/  LDL.LU R22, [R1+0x18] ;  /* 0x0000180001167983 */ /* 0x000ea80000300800 */
[----:B------:R-:W2:Y:S01]  /*23240*/  LDL.LU R24, [R1+0x14] ;  /* 0x0000140001187983 */ /* 0x000ea20000300800 */
[----:B------:R-:W-:-:S03]  /*23250*/  LOP3.LUT R6, R6, R4, RZ, 0x3c, !PT ;  /* 0x0000000406067212 */ /* 0x000fc600078e3cff */
[----:B------:R-:W2:Y:S04]  /*23260*/  LDL.LU R26, [R1+0x10] ;  /* 0x00001000011a7983 */ /* 0x000ea80000300800 */
[----:B------:R-:W2:Y:S04]  /*23270*/  LDL.LU R28, [R1+0xc] ;  /* 0x00000c00011c7983 */ /* 0x000ea80000300800 */
[----:B------:R-:W2:Y:S04]  /*23280*/  LDL.LU R0, [R1] ;  /* 0x0000000001007983 */ /* 0x000ea80000300800 */
[----:B------:R-:W2:Y:S01]  /*23290*/  LDL.LU R4, [R1+0x2208] ;  /* 0x0022080001047983 */ /* 0x000ea20000300800 */
[----:B------:R-:W-:-:S05]  /*232a0*/  LOP3.LUT R6, R6, 0x20, RZ, 0x3c, !PT ;  /* 0x0000002006067812 */ /* 0x000fca00078e3cff */
[----:B------:R-:W-:Y:S01]  /*232b0*/  STS.U16 [R6+0x1e200], R5 ;  /* 0x01e2000506007388 */ /* 0x000fe20000000400 */
[----:B------:R-:W-:-:S03]  /*232c0*/  LOP3.LUT R15, R15, 0x40, RZ, 0x3c, !PT ;  /* 0x000000400f0f7812 */ /* 0x000fc600078e3cff */
[----:B--2---:R-:W-:Y:S04]  /*232d0*/  STS.U16 [R6+0x1ea00], R4 ;  /* 0x01ea000406007388 */ /* 0x004fe80000000400 */
[----:B----4-:R0:W-:Y:S04]  /*232e0*/  STS.U16 [R6+0x1f200], R3 ;  /* 0x01f2000306007388 */ /* 0x0101e80000000400 */
[----:B---3--:R1:W-:Y:S04]  /*232f0*/  STS.U16 [R6+0x1fa00], R2 ;  /* 0x01fa000206007388 */ /* 0x0083e80000000400 */
[----:B0-----:R-:W2:Y:S04]  /*23300*/  LDL.LU R3, [R1+0x4] ;  /* 0x0000040001037983 */ /* 0x001ea80000300800 */
[----:B-1----:R-:W3:Y:S04]  /*23310*/  LDL.LU R6, [R1+0x2204] ;  /* 0x0022040001067983 */ /* 0x002ee80000300800 */
[----:B------:R-:W4:Y:S04]  /*23320*/  LDL.LU R2, [R1+0x8] ;  /* 0x0000080001027983 */ /* 0x000f280000300800 */
[----:B------:R0:W-:Y:S04]  /*23330*/  STS.U16 [R15+0x400], R7 ;  /* 0x000400070f007388 */ /* 0x0001e80000000400 */
[----:B------:R1:W-:Y:S04]  /*23340*/  STS.U16 [R15+0xc00], R8 ;  /* 0x000c00080f007388 */ /* 0x0003e80000000400 */
[----:B------:R1:W-:Y:S04]  /*23350*/  STS.U16 [R15+0x1400], R9 ;  /* 0x001400090f007388 */ /* 0x0003e80000000400 */
[----:B0-----:R-:W3:Y:S04]  /*23360*/  LDL.LU R7, [R1+0x2200] ;  /* 0x0022000001077983 */ /* 0x001ee80000300800 */
[----:B-1----:R-:W3:Y:S04]  /*23370*/  LDL.LU R8, [R1+0x21fc] ;  /* 0x0021fc0001087983 */ /* 0x002ee80000300800 */
        /* <DEDUP_REMOVED lines=38> */
[----:B0-----:R-:W3:Y:S04]  /*235e0*/  LDL.LU R28, [R1+0x21ac] ;  /* 0x0021ac00011c7983 */ /* 0x001ee80000300800 */
[----:B----4-:R0:W-:Y:S04]  /*235f0*/  STS.U16 [R15+0xb400], R2 ;  /* 0x00b400020f007388 */ /* 0x0101e80000000400 */
[----:B--2---:R1:W-:Y:S04]  /*23600*/  STS.U16 [R15+0xbc00], R3 ;  /* 0x00bc00030f007388 */ /* 0x0043e80000000400 */
[----:B0-----:R-:W2:Y:S04]  /*23610*/  LDL R2, [R1+0xcec] ;  /* 0x000cec0001027983 */ /* 0x001ea80000100800 */
[----:B-1----:R-:W2:Y:S01]  /*23620*/  LDL R3, [R1+0x510] ;  /* 0x0005100001037983 */ /* 0x002ea20000100800 */
[----:B---3--:R-:W-:-:S06]  /*23630*/  PRMT R13, RZ, 0x7610, R13 ;  /* 0x00007610ff0d7816 */ /* 0x008fcc000000000d */
[----:B--2---:R-:W2:Y:S04]  /*23640*/  @!P0 LDG.E.U16 R13, [R2.64] ;  /* 0x0000000a020d8981 */ /* 0x004ea8000c1e1500 */
[----:B------:R0:W-:Y:S04]  /*23650*/  STS.U16 [R15+0xc400], R0 ;  /* 0x00c400000f007388 */ /* 0x0001e80000000400 */
        /* <DEDUP_REMOVED lines=13> */
[----:B0-----:R-:W3:Y:S04]  /*23730*/  LDL.LU R0, [R1+0x51c] ;  /* 0x00051c0001007983 */ /* 0x001ee80000300800 */
[----:B------:R0:W-:Y:S04]  /*23740*/  STS.U16 [R15+0x13400], R29 ;  /* 0x0134001d0f007388 */ /* 0x0001e80000000400 */
[----:B0-----:R-:W4:Y:S04]  /*23750*/  LDL.LU R15, [R1+0x21a8] ;  /* 0x0021a800010f7983 */ /* 0x001f280000300800 */
[----:B--2---:R0:W-:Y:S04]  /*23760*/  STL [R1+0xf8], R13 ;  /* 0x0000f80d01007387 */ /* 0x0041e80000100800 */
[----:B0-----:R-:W2:Y:S04]  /*23770*/  LDL.LU R13, [R1+0x21a4] ;  /* 0x0021a400010d7983 */ /* 0x001ea80000300800 */
[----:B------:R-:W2:Y:S04]  /*23780*/  LDL R2, [R1+0x500] ;  /* 0x0005000001027983 */ /* 0x000ea80000100800 */
[----:B------:R-:W2:Y:S01]  /*23790*/  LDL R3, [R1+0xcdc] ;  /* 0x000cdc0001037983 */ /* 0x000ea20000100800 */
[----:B----4-:R-:W-:-:S02]  /*237a0*/  PRMT R15, RZ, 0x7610, R15 ;  /* 0x00007610ff0f7816 */ /* 0x010fc4000000000f */
[----:B--2---:R-:W-:-:S04]  /*237b0*/  @!P0 LOP3.LUT R3, R3, R2, RZ, 0x3c, !PT ;  /* 0x0000000203038212 */ /* 0x004fc800078e3cff */
        /* <DEDUP_REMOVED lines=43> */
[----:B---3--:R-:W-:-:S02]  /*23a70*/  PRMT R14, RZ, 0x7610, R14 ;  /* 0x00007610ff0e7816 */ /* 0x008fc4000000000e */
[----:B----4-:R-:W-:-:S04]  /*23a80*/  @!P0 LOP3.LUT R3, R3, R2, RZ, 0x3c, !PT ;  /* 0x0000000203038212 */ /* 0x010fc800078e3cff */
[----:B------:R-:W-:-:S04]  /*23a90*/  @!P0 LOP3.LUT R2, R3, R2, RZ, 0x3c, !PT ;  /* 0x0000000203028212 */ /* 0x000fc800078e3cff */
[----:B------:R-:W-:-:S05]  /*23aa0*/  @!P0 LOP3.LUT R3, R3, R2, RZ, 0x3c, !PT ;  /* 0x0000000203038212 */ /* 0x000fca00078e3cff */
[----:B------:R-:W3:Y:S04]  /*23ab0*/  @!P0 LDG.E.U16 R14, [R2.64] ;  /* 0x0000000a020e8981 */ /* 0x000ee8000c1e1500 */
[----:B---3--:R0:W-:Y:S04]  /*23ac0*/  STL [R1+0xe0], R14 ;  /* 0x0000e00e01007387 */ /* 0x0081e80000100800 */
[----:B0-----:R-:W3:Y:S01]  /*23ad0*/  LDL.LU R14, [R1+0x218c] ;  /* 0x00218c00010e7983 */ /* 0x001ee20000300800 */
[----:B------:R-:W4:Y:S02]  /*23ae0*/  LDL R2, [R1+0xc1c] ;  /* 0x000c1c0001027983 */ /* 0x000f240000100800 */
[----:B------:R-:W4:Y:S01]  /*23af0*/  LDL R3, [R1+0xc20] ;  /* 0x000c200001037983 */ /* 0x000f220000100800 */
[----:B--2---:R-:W-:-:S02]  /*23b00*/  PRMT R15, RZ, 0x7610, R15 ;  /* 0x00007610ff0f7816 */ /* 0x004fc4000000000f */
[----:B----4-:R-:W-:-:S04]  /*23b10*/  @!P0 LOP3.LUT R3, R3, R2, RZ, 0x3c, !PT ;  /* 0x0000000203038212 */ /* 0x010fc800078e3cff */
[----:B------:R-:W-:-:S04]  /*23b20*/  @!P0 LOP3.LUT R2, R3, R2, RZ, 0x3c, !PT ;  /* 0x0000000203028212 */ /* 0x000fc800078e3cff */
[----:B------:R-:W-:-:S05]  /*23b30*/  @!P0 LOP3.LUT R3, R3, R2, RZ, 0x3c, !PT ;  /* 0x0000000203038212 */ /* 0x000fca00078e3cff */
[----:B------:R-:W2:Y:S04]  /*23b40*/  @!P0 LDG.E.U16 R15, [R2.64] ;  /* 0x0000000a020f8981 */ /* 0x000ea8000c1e1500 */
[----:B--2---:R0:W-:Y:S04]  /*23b50*/  STL [R1+0xdc], R15 ;  /* 0x0000dc0f01007387 */ /* 0x0041e80000100800 */
[----:B0-----:R-:W2:Y:S01]  /*23b60*/  LDL.LU R15, [R1+0x2188] ;  /* 0x00218800010f7983 */ /* 0x001ea20000300800 */
[----:B------:R-:W4:Y:S02]  /*23b70*/  LDL R2, [R1+0xbfc] ;  /* 0x000bfc0001027983 */ /* 0x000f240000100800 */
        /* <DEDUP_REMOVED lines=239> */
[----:B------:R-:W4:Y:S04]  /*24a70*/  @!P0 LDG.E.U16 R14, [R2.64] ;  /* 0x0000000a020e8981 */ /* 0x000f28000c1e1500 */
[----:B----4-:R0:W-:Y:S04]  /*24a80*/  STL [R1+0x70], R14 ;  /* 0x0000700e01007387 */ /* 0x0101e80000100800 */
[----:B0-----:R-:W4:Y:S01]  /*24a90*/  LDL.LU R14, [R1+0x2120] ;  /* 0x00212000010e7983 */ /* 0x001f220000300800 */
[----:B------:R-:W3:Y:S02]  /*24aa0*/  LDL R2, [R1+0x89c] ;  /* 0x00089c0001027983 */ /* 0x000ee40000100800 */
[----:B------:R-:W3:Y:S01]  /*24ab0*/  LDL R3, [R1+0x8a0] ;  /* 0x0008a00001037983 */ /* 0x000ee20000100800 */
[----:B--2---:R-:W-:-:S02]  /*24ac0*/  PRMT R15, RZ, 0x7610, R15 ;  /* 0x00007610ff0f7816 */ /* 0x004fc4000000000f */
[----:B---3--:R-:W-:-:S04]  /*24ad0*/  @!P0 LOP3.LUT R3, R3, R2, RZ, 0x3c, !PT ;  /* 0x0000000203038212 */ /* 0x008fc800078e3cff */
[----:B------:R-:W-:-:S04]  /*24ae0*/  @!P0 LOP3.LUT R2, R3, R2, RZ, 0x3c, !PT ;  /* 0x0000000203028212 */ /* 0x000fc800078e3cff */
[----:B------:R-:W-:-:S05]  /*24af0*/  @!P0 LOP3.LUT R3, R3, R2, RZ, 0x3c, !PT ;  /* 0x0000000203038212 */ /* 0x000fca00078e3cff */
[----:B------:R-:W2:Y:S04]  /*24b00*/  @!P0 LDG.E.U16 R15, [R2.64] ;  /* 0x0000000a020f8981 */ /* 0x000ea8000c1e1500 */
[----:B--2---:R0:W-:Y:S04]  /*24b10*/  STL [R1+0x6c], R15 ;  /* 0x00006c0f01007387 */ /* 0x0041e80000100800 */
[----:B0-----:R-:W2:Y:S01]  /*24b20*/  LDL.LU R15, [R1+0x211c] ;  /* 0x00211c00010f7983 */ /* 0x001ea20000300800 */
[----:B------:R-:W3:Y:S02]  /*24b30*/  LDL R2, [R1+0x87c] ;  /* 0x00087c0001027983 */ /* 0x000ee40000100800 */
[----:B------:R-:W3:Y:S01]  /*24b40*/  LDL R3, [R1+0x880] ;  /* 0x0008800001037983 */ /* 0x000ee20000100800 */
[----:B----4-:R-:W-:-:S02]  /*24b50*/  PRMT R14, RZ, 0x7610, R14 ;  /* 0x00007610ff0e7816 */ /* 0x010fc4000000000e */
[----:B---3--:R-:W-:-:S04]  /*24b60*/  @!P0 LOP3.LUT R3, R3, R2, RZ, 0x3c, !PT ;  /* 0x0000000203038212 */ /* 0x008fc800078e3cff */
        /* <DEDUP_REMOVED lines=11> */
[----:B------:R-:W2:Y:S01]  /*24c20*/  @!P0 LDG.E.U16 R15, [R2.64] ;  /* 0x0000000a020f8981 */ /* 0x000ea2000c1e1500 */
[----:B---3--:R-:W-:-:S03]  /*24c30*/  PRMT R14, RZ, 0x7610, R14 ;  /* 0x00007610ff0e7816 */ /* 0x008fc6000000000e */
[----:B--2---:R0:W-:Y:S04]  /*24c40*/  STL [R1+0x64], R15 ;  /* 0x0000640f01007387 */ /* 0x0041e80000100800 */
[----:B0-----:R-:W2:Y:S01]  /*24c50*/  LDL.LU R15, [R1+0x2114] ;  /* 0x00211400010f7983 */ /* 0x001ea20000300800 */
[----:B------:R-:W3:Y:S02]  /*24c60*/  LDL R3, [R1+0x83c] ;  /* 0x00083c0001037983 */ /* 0x000ee40000100800 */
[----:B------:R-:W-:Y:S02]  /*24c70*/  @!P0 IMAD.MOV.U32 R2, RZ, RZ, R12 ;  /* 0x000000ffff028224 */ /* 0x000fe400078e000c */
[----:B------:R-:W4:Y:S04]  /*24c80*/  LDL R12, [R1+0x7e0] ;  /* 0x0007e000010c7983 */ /* 0x000f280000100800 */
[----:B---3--:R-:W3:Y:S04]  /*24c90*/  @!P0 LDG.E.U16 R14, [R2.64] ;  /* 0x0000000a020e8981 */ /* 0x008ee8000c1e1500 */
[----:B---3--:R0:W-:Y:S04]  /*24ca0*/  STL [R1+0x60], R14 ;  /* 0x0000600e01007387 */ /* 0x0081e80000100800 */
[----:B0-----:R-:W3:Y:S01]  /*24cb0*/  LDL.LU R14, [R1+0x2110] ;  /* 0x00211000010e7983 */ /* 0x001ee20000300800 */
        /* <DEDUP_REMOVED lines=11> */
[----:B------:R-:W-:-:S02]  /*24d70*/  PRMT R14, RZ, 0x7610, R14 ;  /* 0x00007610ff0e7816 */ /* 0x000fc4000000000e */
[----:B---3--:R-:W-:-:S04]  /*24d80*/  @!P0 LOP3.LUT R3, R3, R2, RZ, 0x3c, !PT ;  /* 0x0000000203038212 */ /* 0x008fc800078e3cff */
[----:B------:R-:W-:-:S04]  /*24d90*/  @!P0 LOP3.LUT R2, R3, R2, RZ, 0x3c, !PT ;  /* 0x0000000203028212 */ /* 0x000fc800078e3cff */
[----:B------:R-:W-:-:S05]  /*24da0*/  @!P0 LOP3.LUT R3, R3, R2, RZ, 0x3c, !PT ;  /* 0x0000000203038212 */ /* 0x000fca00078e3cff */
[----:B------:R-:W3:Y:S04]  /*24db0*/  @!P0 LDG.E.U16 R14, [R2.64] ;  /* 0x0000000a020e8981 */ /* 0x000ee8000c1e1500 */
        /* <DEDUP_REMOVED lines=30> */
[----:B----4-:R-:W-:-:S02]  /*24fa0*/  @!P0 IMAD.MOV.U32 R2, RZ, RZ, R12 ;  /* 0x000000ffff028224 */ /* 0x010fc400078e000c */
[----:B------:R-:W4:Y:S01]  /*24fb0*/  LDL R12, [R1+0x788] ;  /* 0x00078800010c7983 */ /* 0x000f220000100800 */
[----:B--2---:R-:W-:-:S06]  /*24fc0*/  PRMT R15, RZ, 0x7610, R15 ;  /* 0x00007610ff0f7816 */ /* 0x004fcc000000000f */
[----:B---3--:R-:W2:Y:S04]  /*24fd0*/  @!P0 LDG.E.U16 R15, [R2.64] ;  /* 0x0000000a020f8981 */ /* 0x008ea8000c1e1500 */
        /* <DEDUP_REMOVED lines=8> */
[----:B------:R0:W3:Y:S04]  /*25060*/  @!P0 LDG.E.U16 R10, [R2.64] ;  /* 0x0000000a020a8981 */ /* 0x0000e8000c1e1500 */
[----:B0-----:R-:W3:Y:S04]  /*25070*/  LDL R2, [R1+0x7bc] ;  /* 0x0007bc0001027983 */ /* 0x001ee80000100800 */
[----:B------:R-:W3:Y:S01]  /*25080*/  LDL R3, [R1+0x7c0] ;  /* 0x0007c00001037983 */ /* 0x000ee20000100800 */
[----:B--2---:R-:W-:Y:S02]  /*25090*/  PRMT R15, RZ, 0x7610, R15 ;  /* 0x00007610ff0f7816 */ /* 0x004fe4000000000f */
[----:B---3--:R-:W-:-:S04]  /*250a0*/  @!P0 LOP3.LUT R3, R3, R2, RZ, 0x3c, !PT ;  /* 0x0000000203038212 */ /* 0x008fc800078e3cff */
[----:B------:R-:W-:-:S04]  /*250b0*/  @!P0 LOP3.LUT R2, R3, R2, RZ, 0x3c, !PT ;  /* 0x0000000203028212 */ /* 0x000fc800078e3cff */
[----:B------:R-:W-:-:S05]  /*250c0*/  @!P0 LOP3.LUT R3, R3, R2, RZ, 0x3c, !PT ;  /* 0x0000000203038212 */ /* 0x000fca00078e3cff */
[----:B------:R-:W2:Y:S04]  /*250d0*/  @!P0 LDG.E.U16 R15, [R2.64] ;  /* 0x0000000a020f8981 */ /* 0x000ea8000c1e1500 */
[----:B------:R0:W-:Y:S04]  /*250e0*/  STL [R1+0x44], R10 ;  /* 0x0000440a01007387 */ /* 0x0001e80000100800 */
[----:B0-----:R-:W3:Y:S04]  /*250f0*/  LDL R10, [R1+0x780] ;  /* 0x00078000010a7983 */ /* 0x001ee80000100800 */
[----:B--2---:R0:W-:Y:S04]  /*25100*/  STL [R1+0x40], R15 ;  /* 0x0000400f01007387 */ /* 0x0041e80000100800 */
[----:B0-----:R-:W2:Y:S01]  /*25110*/  LDL.LU R15, [R1+0x20f4] ;  /* 0x0020f400010f7983 */ /* 0x001ea20000300800 */
[----:B------:R-:W2:Y:S02]  /*25120*/  LDL R2, [R1+0x7a4] ;  /* 0x0007a40001027983 */ /* 0x000ea40000100800 */
[----:B------:R-:W2:Y:S02]  /*25130*/  LDL R3, [R1+0x7a8] ;  /* 0x0007a80001037983 */ /* 0x000ea40000100800 */
[----:B--2---:R-:W-:-:S02]  /*25140*/  @!P0 LOP3.LUT R3, R3, R2, RZ, 0x3c, !PT ;  /* 0x0000000203038212 */ /* 0x004fc400078e3cff */
[----:B------:R-:W-:Y:S02]  /*25150*/  PRMT R15, RZ, 0x7610, R15 ;  /* 0x00007610ff0f7816 */ /* 0x000fe4000000000f */
        /* <DEDUP_REMOVED lines=11> */
[----:B0-----:R-:W3:Y:S04]  /*25210*/  LDL R15, [R1+0x760] ;  /* 0x00076000010f7983 */ /* 0x001ee80000100800 */
[----:B--2---:R0:W-:Y:S04]  /*25220*/  STL [R1+0x38], R14 ;  /* 0x0000380e01007387 */ /* 0x0041e80000100800 */
[----:B0-----:R-:W2:Y:S01]  /*25230*/  LDL.LU R14, [R1+0x20f0] ;  /* 0x0020f000010e7983 */ /* 0x001ea20000300800 */
[----:B------:R-:W2:Y:S01]  /*25240*/  LDL R3, [R1+0x784] ;  /* 0x0007840001037983 */ /* 0x000ea20000100800 */
[----:B------:R-:W-:Y:S01]  /*25250*/  PRMT R11, RZ, 0x7610, R11 ;  /* 0x00007610ff0b7816 */ /* 0x000fe2000000000b */
[----:B----4-:R-:W-:Y:S01]  /*25260*/  @!P0 IMAD.MOV.U32 R2, RZ, RZ, R12 ;  /* 0x000000ffff028224 */ /* 0x010fe200078e000c */
[----:B------:R-:W-:Y:S01]  /*25270*/  PRMT R9, RZ, 0x7610, R9 ;  /* 0x00007610ff097816 */ /* 0x000fe20000000009 */
[----:B------:R-:W4:Y:S04]  /*25280*/  LDL R12, [R1+0x73c] ;  /* 0x00073c00010c7983 */ /* 0x000f280000100800 */
[----:B--2---:R0:W2:Y:S04]  /*25290*/  @!P0 LDG.E.U16 R11, [R2.64] ;  /* 0x0000000a020b8981 */ /* 0x0040a8000c1e1500 */
[----:B0-----:R-:W4:Y:S01]  /*252a0*/  LDL R3, [R1+0x77c] ;  /* 0x00077c0001037983 */ /* 0x001f220000100800 */
[----:B---3--:R-:W-:-:S03]  /*252b0*/  @!P0 IMAD.MOV.U32 R2, RZ, RZ, R10 ;  /* 0x000000ffff028224 */ /* 0x008fc600078e000a */
[----:B--2---:R0:W-:Y:S01]  /*252c0*/  STL [R1+0x34], R11 ;  /* 0x0000340b01007387 */ /* 0x0041e20000100800 */
[----:B------:R-:W-:Y:S01]  /*252d0*/  PRMT R14, RZ, 0x7610, R14 ;  /* 0x00007610ff0e7816 */ /* 0x000fe2000000000e */
[----:B------:R-:W2:Y:S02]  /*252e0*/  LDL R10, [R1+0x724] ;  /* 0x00072400010a7983 */ /* 0x000ea40000100800 */
[----:B----4-:R1:W3:Y:S04]  /*252f0*/  @!P0 LDG.E.U16 R9, [R2.64] ;  /* 0x0000000a02098981 */ /* 0x0102e8000c1e1500 */
[----:B0-----:R-:W4:Y:S04]  /*25300*/  LDL R11, [R1+0x740] ;  /* 0x00074000010b7983 */ /* 0x001f280000100800 */
[----:B-1----:R-:W2:Y:S04]  /*25310*/  LDL R2, [R1+0x764] ;  /* 0x0007640001027983 */ /* 0x002ea80000100800 */
[----:B------:R-:W2:Y:S02]  /*25320*/  LDL R3, [R1+0x768] ;  /* 0x0007680001037983 */ /* 0x000ea40000100800 */
[----:B--2---:R-:W-:-:S04]  /*25330*/  @!P0 LOP3.LUT R3, R3, R2, RZ, 0x3c, !PT ;  /* 0x0000000203038212 */ /* 0x004fc800078e3cff */
[----:B------:R-:W-:-:S04]  /*25340*/  @!P0 LOP3.LUT R2, R3, R2, RZ, 0x3c, !PT ;  /* 0x0000000203028212 */ /* 0x000fc800078e3cff */
[----:B------:R-:W-:-:S05]  /*25350*/  @!P0 LOP3.LUT R3, R3, R2, RZ, 0x3c, !PT ;  /* 0x0000000203038212 */ /* 0x000fca00078e3cff */
[----:B------:R-:W2:Y:S04]  /*25360*/  @!P0 LDG.E.U16 R14, [R2.64] ;  /* 0x0000000a020e8981 */ /* 0x000ea8000c1e1500 */
[----:B---3--:R0:W-:Y:S04]  /*25370*/  STL [R1+0x30], R9 ;  /* 0x0000300901007387 */ /* 0x0081e80000100800 */
[----:B0-----:R-:W3:Y:S04]  /*25380*/  LDL R9, [R1+0x728] ;  /* 0x0007280001097983 */ /* 0x001ee80000100800 */
[----:B--2---:R0:W-:Y:S04]  /*25390*/  STL [R1+0x2c], R14 ;  /* 0x00002c0e01007387 */ /* 0x0041e80000100800 */
[----:B0-----:R-:W2:Y:S01]  /*253a0*/  LDL.LU R14, [R1+0x20ec] ;  /* 0x0020ec00010e7983 */ /* 0x001ea20000300800 */
[----:B------:R-:W2:Y:S01]  /*253b0*/  LDL R3, [R1+0x75c] ;  /* 0x00075c0001037983 */ /* 0x000ea20000100800 */
[----:B------:R-:W-:Y:S01]  /*253c0*/  PRMT R13, RZ, 0x7610, R13 ;  /* 0x00007610ff0d7816 */ /* 0x000fe2000000000d */
[----:B------:R-:W-:-:S02]  /*253d0*/  @!P0 IMAD.MOV.U32 R2, RZ, RZ, R15 ;  /* 0x000000ffff028224 */ /* 0x000fc400078e000f */
[----:B------:R-:W3:Y:S04]  /*253e0*/  LDL R15, [R1+0x704] ;  /* 0x00070400010f7983 */ /* 0x000ee80000100800 */
        /* <DEDUP_REMOVED lines=12> */
[----:B----4-:R-:W-:-:S02]  /*254b0*/  @!P0 IMAD.MOV.U32 R2, RZ, RZ, R11 ;  /* 0x000000ffff028224 */ /* 0x010fc400078e000b */
[----:B------:R-:W-:Y:S02]  /*254c0*/  @!P0 IMAD.MOV.U32 R3, RZ, RZ, R12 ;  /* 0x000000ffff038224 */ /* 0x000fe400078e000c */
[----:B------:R-:W4:Y:S01]  /*254d0*/  LDL R11, [R1+0x700] ;  /* 0x00070000010b7983 */ /* 0x000f220000100800 */
[----:B------:R-:W3:Y:S01]  /*254e0*/  LDL R12, [R1+0x6fc] ;  /* 0x0006fc00010c7983 */ /* 0x000ee20000100800 */
[----:B--2---:R-:W-:-:S06]  /*254f0*/  PRMT R14, RZ, 0x7610, R14 ;  /* 0x00007610ff0e7816 */ /* 0x004fcc000000000e */
[----:B------:R-:W2:Y:S04]  /*25500*/  @!P0 LDG.E.U16 R14, [R2.64] ;  /* 0x0000000a020e8981 */ /* 0x000ea8000c1e1500 */
[----:B--2---:R0:W-:Y:S04]  /*25510*/  STL [R1+0x20], R14 ;  /* 0x0000200e01007387 */ /* 0x0041e80000100800 */
[----:B0-----:R-:W2:Y:S01]  /*25520*/  LDL.LU R14, [R1+0x20e4] ;  /* 0x0020e400010e7983 */ /* 0x001ea20000300800 */
[----:B---3--:R-:W-:Y:S02]  /*25530*/  @!P0 IMAD.MOV.U32 R2, RZ, RZ, R9 ;  /* 0x000000ffff028224 */ /* 0x008fe400078e0009 */
[----:B------:R-:W-:-:S02]  /*25540*/  @!P0 IMAD.MOV.U32 R3, RZ, RZ, R10 ;  /* 0x000000ffff038224 */ /* 0x000fc400078e000a */
[----:B------:R-:W3:Y:S01]  /*25550*/  LDL R9, [R1+0x6e8] ;  /* 0x0006e80001097983 */ /* 0x000ee20000100800 */
[----:B------:R-:W3:Y:S01]  /*25560*/  LDL R10, [R1+0x6e4] ;  /* 0x0006e400010a7983 */ /* 0x000ee20000100800 */
[----:B--2---:R-:W-:-:S06]  /*25570*/  PRMT R14, RZ, 0x7610, R14 ;  /* 0x00007610ff0e7816 */ /* 0x004fcc000000000e */
[----:B------:R-:W2:Y:S04]  /*25580*/  @!P0 LDG.E.U16 R14, [R2.64] ;  /* 0x0000000a020e8981 */ /* 0x000ea8000c1e1500 */
[----:B--2---:R0:W-:Y:S04]  /*25590*/  STL [R1+0x1c], R14 ;  /* 0x00001c0e01007387 */ /* 0x0041e80000100800 */
[----:B0-----:R-:W2:Y:S01]  /*255a0*/  LDL.LU R14, [R1+0x20e0] ;  /* 0x0020e000010e7983 */ /* 0x001ea20000300800 */
[----:B------:R-:W2:Y:S02]  /*255b0*/  LDL R2, [R1+0x71c] ;  /* 0x00071c0001027983 */ /* 0x000ea40000100800 */
[----:B------:R-:W2:Y:S01]  /*255c0*/  LDL R3, [R1+0x720] ;  /* 0x0007200001037983 */ /* 0x000ea20000100800 */
[----:B------:R-:W-:-:S02]  /*255d0*/  PRMT R5, RZ, 0x7610, R5 ;  /* 0x00007610ff057816 */ /* 0x000fc40000000005 */
[----:B------:R-:W-:Y:S02]  /*255e0*/  PRMT R7, RZ, 0x7610, R7 ;  /* 0x00007610ff077816 */ /* 0x000fe40000000007 */
[-C--:B--2---:R-:W-:Y:S02]  /*255f0*/  @!P0 LOP3.LUT R3, R3, R2.reuse, RZ, 0x3c, !PT ;  /* 0x0000000203038212 */ /* 0x084fe400078e3cff */
[----:B------:R-:W-:Y:S02]  /*25600*/  PRMT R14, RZ, 0x7610, R14 ;  /* 0x00007610ff0e7816 */ /* 0x000fe4000000000e */
[----:B------:R-:W-:-:S04]  /*25610*/  @!P0 LOP3.LUT R2, R3, R2, RZ, 0x3c, !PT ;  /* 0x0000000203028212 */ /* 0x000fc800078e3cff */
[----:B------:R-:W-:-:S05]  /*25620*/  @!P0 LOP3.LUT R3, R3, R2, RZ, 0x3c, !PT ;  /* 0x0000000203038212 */ /* 0x000fca00078e3cff */
[----:B------:R0:W2:Y:S02]  /*25630*/  @!P0 LDG.E.U16 R14, [R2.64] ;  /* 0x0000000a020e8981 */ /* 0x0000a4000c1e1500 */
[----:B0-----:R-:W-:Y:S02]  /*25640*/  @!P0 IMAD.MOV.U32 R2, RZ, RZ, R13 ;  /* 0x000000ffff028224 */ /* 0x001fe400078e000d */
[----:B------:R-:W-:-:S05]  /*25650*/  @!P0 IMAD.MOV.U32 R3, RZ, RZ, R15 ;  /* 0x000000ffff038224 */ /* 0x000fca00078e000f */
[----:B------:R4:W2:Y:S02]  /*25660*/  @!P0 LDG.E.U16 R5, [R2.64] ;  /* 0x0000000a02058981 */ /* 0x0008a4000c1e1500 */
[----:B----4-:R-:W-:Y:S02]  /*25670*/  @!P0 IMAD.MOV.U32 R2, RZ, RZ, R11 ;  /* 0x000000ffff028224 */ /* 0x010fe400078e000b */
[----:B------:R-:W-:-:S05]  /*25680*/  @!P0 IMAD.MOV.U32 R3, RZ, RZ, R12 ;  /* 0x000000ffff038224 */ /* 0x000fca00078e000c */
[----:B------:R3:W4:Y:S01]  /*25690*/  @!P0 LDG.E.U16 R7, [R2.64] ;  /* 0x0000000a02078981 */ /* 0x000722000c1e1500 */
[----:B------:R-:W-:Y:S01]  /*256a0*/  PRMT R8, RZ, 0x7610, R8 ;  /* 0x00007610ff087816 */ /* 0x000fe20000000008 */
[----:B---3--:R-:W-:Y:S02]  /*256b0*/  @!P0 IMAD.MOV.U32 R2, RZ, RZ, R9 ;  /* 0x000000ffff028224 */ /* 0x008fe400078e0009 */
[----:B------:R-:W-:-:S05]  /*256c0*/  @!P0 IMAD.MOV.U32 R3, RZ, RZ, R10 ;  /* 0x000000ffff038224 */ /* 0x000fca00078e000a */
[----:B------:R0:W3:Y:S04]  /*256d0*/  @!P0 LDG.E.U16 R8, [R2.64] ;  /* 0x0000000a02088981 */ /* 0x0000e8000c1e1500 */
[----:B--2---:R1:W-:Y:S04]  /*256e0*/  STL [R1+0x18], R14 ;  /* 0x0000180e01007387 */ /* 0x0043e80000100800 */
[----:B-1----:R-:W2:Y:S01]  /*256f0*/  LDL.LU R14, [R1+0x20dc] ;  /* 0x0020dc00010e7983 */ /* 0x002ea20000300800 */
[----:B------:R-:W3:Y:S02]  /*25700*/  LDL R15, [R1+0x6e0] ;  /* 0x0006e000010f7983 */ /* 0x000ee40000100800 */
[----:B------:R-:W3:Y:S01]  /*25710*/  LDL R13, [R1+0x6c4] ;  /* 0x0006c400010d7983 */ /* 0x000ee20000100800 */
[----:B------:R1:W-:Y:S01]  /*25720*/  STL [R1+0x14], R5 ;  /* 0x0000140501007387 */ /* 0x0003e20000100800 */
[----:B------:R-:W3:Y:S03]  /*25730*/  LDL R12, [R1+0x6bc] ;  /* 0x0006bc00010c7983 */ /* 0x000ee60000100800 */
[----:B-1----:R-:W3:Y:S04]  /*25740*/  LDL R5, [R1+0x6c8] ;  /* 0x0006c80001057983 */ /* 0x002ee80000100800 */
[----:B----4-:R1:W-:Y:S01]  /*25750*/  STL [R1+0x10], R7 ;  /* 0x0000100701007387 */ /* 0x0103e20000100800 */
[----:B0-----:R-:W4:Y:S01]  /*25760*/  LDL R3, [R1+0x6dc] ;  /* 0x0006dc0001037983 */ /* 0x001f220000100800 */
[----:B------:R-:W-:-:S02]  /*25770*/  PRMT R4, RZ, 0x7610, R4 ;  /* 0x00007610ff047816 */ /* 0x000fc40000000004 */
[----:B------:R-:W-:Y:S01]  /*25780*/  PRMT R6, RZ, 0x7610, R6 ;  /* 0x00007610ff067816 */ /* 0x000fe20000000006 */
[----:B------:R-:W4:Y:S04]  /*25790*/  LDL R11, [R1+0x6a4] ;  /* 0x0006a400010b7983 */ /* 0x000f280000100800 */
[----:B------:R-:W4:Y:S04]  /*257a0*/  LDL R10, [R1+0x6a8] ;  /* 0x0006a800010a7983 */ /* 0x000f280000100800 */
[----:B------:R-:W4:Y:S04]  /*257b0*/  LDL R9, [R1+0x69c] ;  /* 0x00069c0001097983 */ /* 0x000f280000100800 */
[----:B-1----:R-:W4:Y:S01]  /*257c0*/  LDL R7, [R1+0x6c0] ;  /* 0x0006c00001077983 */ /* 0x002f220000100800 */
[----:B--2---:R-:W-:Y:S01]  /*257d0*/  PRMT R14, RZ, 0x7610, R14 ;  /* 0x00007610ff0e7816 */ /* 0x004fe2000000000e */
[----:B---3--:R-:W-:-:S05]  /*257e0*/  @!P0 IMAD.MOV.U32 R2, RZ, RZ, R15 ;  /* 0x000000ffff028224 */ /* 0x008fca00078e000f */
[----:B----4-:R0:W2:Y:S02]  /*257f0*/  @!P0 LDG.E.U16 R14, [R2.64] ;  /* 0x0000000a020e8981 */ /* 0x0100a4000c1e1500 */
[----:B0-----:R-:W-:Y:S02]  /*25800*/  @!P0 IMAD.MOV.U32 R2, RZ, RZ, R5 ;  /* 0x000000ffff028224 */ /* 0x001fe400078e0005 */
[----:B------:R-:W-:-:S05]  /*25810*/  @!P0 IMAD.MOV.U32 R3, RZ, RZ, R13 ;  /* 0x000000ffff038224 */ /* 0x000fca00078e000d */
[----:B------:R0:W3:Y:S02]  /*25820*/  @!P0 LDG.E.U16 R4, [R2.64] ;  /* 0x0000000a02048981 */ /* 0x0000e4000c1e1500 */
[----:B0-----:R-:W-:Y:S02]  /*25830*/  @!P0 IMAD.MOV.U32 R2, RZ, RZ, R7 ;  /* 0x000000ffff028224 */ /* 0x001fe400078e0007 */
[----:B------:R-:W-:-:S05]  /*25840*/  @!P0 IMAD.MOV.U32 R3, RZ, RZ, R12 ;  /* 0x000000ffff038224 */ /* 0x000fca00078e000c */
[----:B------:R-:W4:Y:S04]  /*25850*/  @!P0 LDG.E.U16 R6, [R2.64] ;  /* 0x0000000a02068981 */ /* 0x000f28000c1e1500 */
[----:B------:R0:W-:Y:S01]  /*25860*/  STL [R1+0xc], R8 ;  /* 0x00000c0801007387 */ /* 0x0001e20000100800 */
[----:B------:R-:W2:Y:S03]  /*25870*/  LDL R5, [R1+0x684] ;  /* 0x0006840001057983 */ /* 0x000ea60000100800 */
[----:B0-----:R-:W2:Y:S04]  /*25880*/  LDL R8, [R1+0x6a0] ;  /* 0x0006a00001087983 */ /* 0x001ea80000100800 */
[----:B---3--:R0:W-:Y:S01]  /*25890*/  STL [R1+0x4], R4 ;  /* 0x0000040401007387 */ /* 0x0081e20000100800 */
[----:B------:R-:W3:Y:S03]  /*258a0*/  LDL R7, [R1+0x67c] ;  /* 0x00067c0001077983 */ /* 0x000ee60000100800 */
[----:B0-----:R-:W3:Y:S04]  /*258b0*/  LDL R4, [R1+0x688] ;  /* 0x0006880001047983 */ /* 0x001ee80000100800 */
[----:B----4-:R0:W-:Y:S01]  /*258c0*/  STL [R1], R6 ;  /* 0x0000000601007387 */ /* 0x0101e20000100800 */
[----:B------:R-:W-:Y:S01]  /*258d0*/  PRMT R28, RZ, 0x7610, R28 ;  /* 0x00007610ff1c7816 */ /* 0x000fe2000000001c */
[----:B------:R-:W-:-:S02]  /*258e0*/  @!P0 IMAD.MOV.U32 R2, RZ, RZ, R10 ;  /* 0x000000ffff028224 */ /* 0x000fc400078e000a */
[----:B------:R-:W-:Y:S01]  /*258f0*/  @!P0 IMAD.MOV.U32 R3, RZ, RZ, R11 ;  /* 0x000000ffff038224 */ /* 0x000fe200078e000b */
[----:B------:R-:W-:Y:S02]  /*25900*/  PRMT R26, RZ, 0x7610, R26 ;  /* 0x00007610ff1a7816 */ /* 0x000fe4000000001a */
[----:B------:R-:W-:Y:S01]  /*25910*/  PRMT R24, RZ, 0x7610, R24 ;  /* 0x00007610ff187816 */ /* 0x000fe20000000018 */
[----:B------:R-:W4:Y:S04]  /*25920*/  LDL R13, [R1+0x664] ;  /* 0x00066400010d7983 */ /* 0x000f280000100800 */
[----:B------:R2:W4:Y:S04]  /*25930*/  @!P0 LDG.E.U16 R28, [R2.64] ;  /* 0x0000000a021c8981 */ /* 0x000528000c1e1500 */
[----:B0-----:R-:W4:Y:S04]  /*25940*/  LDL R6, [R1+0x680] ;  /* 0x0006800001067983 */ /* 0x001f280000100800 */
[----:B------:R-:W4:Y:S01]  /*25950*/  LDL R12, [R1+0x668] ;  /* 0x00066800010c7983 */ /* 0x000f220000100800 */
[----:B------:R-:W-:-:S03]  /*25960*/  PRMT R22, RZ, 0x7610, R22 ;  /* 0x00007610ff167816 */ /* 0x000fc60000000016 */
[----:B------:R-:W4:Y:S04]  /*25970*/  LDL R11, [R1+0x644] ;  /* 0x00064400010b7983 */ /* 0x000f280000100800 */
[----:B------:R-:W4:Y:S01]  /*25980*/  LDL R10, [R1+0x648] ;  /* 0x00064800010a7983 */ /* 0x000f220000100800 */
[----:B--2---:R-:W-:Y:S02]  /*25990*/  @!P0 IMAD.MOV.U32 R2, RZ, RZ, R8 ;  /* 0x000000ffff028224 */ /* 0x004fe400078e0008 */
[----:B------:R-:W-:-:S05]  /*259a0*/  @!P0 IMAD.MOV.U32 R3, RZ, RZ, R9 ;  /* 0x000000ffff038224 */ /* 0x000fca00078e0009 */
[----:B------:R0:W2:Y:S02]  /*259b0*/  @!P0 LDG.E.U16 R26, [R2.64] ;  /* 0x0000000a021a8981 */ /* 0x0000a4000c1e1500 */
[----:B0-----:R-:W-:Y:S02]  /*259c0*/  @!P0 IMAD.MOV.U32 R3, RZ, RZ, R5 ;  /* 0x000000ffff038224 */ /* 0x001fe400078e0005 */
[----:B---3--:R-:W-:-:S05]  /*259d0*/  @!P0 IMAD.MOV.U32 R2, RZ, RZ, R4 ;  /* 0x000000ffff028224 */ /* 0x008fca00078e0004 */
[----:B------:R4:W3:Y:S02]  /*259e0*/  @!P0 LDG.E.U16 R24, [R2.64] ;  /* 0x0000000a02188981 */ /* 0x0008e4000c1e1500 */
[----:B----4-:R-:W-:Y:S02]  /*259f0*/  @!P0 IMAD.MOV.U32 R2, RZ, RZ, R6 ;  /* 0x000000ffff028224 */ /* 0x010fe400078e0006 */
[----:B------:R-:W-:-:S05]  /*25a00*/  @!P0 IMAD.MOV.U32 R3, RZ, RZ, R7 ;  /* 0x000000ffff038224 */ /* 0x000fca00078e0007 */
[----:B------:R0:W4:Y:S04]  /*25a10*/  @!P0 LDG.E.U16 R22, [R2.64] ;  /* 0x0000000a02168981 */ /* 0x000128000c1e1500 */
[----:B--2---:R-:W-:Y:S01]  /*25a20*/  STL [R1+0x2098], R26 ;  /* 0x0020981a01007387 */ /* 0x004fe20000100800 */
[----:B------:R-:W2:Y:S02]  /*25a30*/  LDL R5, [R1+0x624] ;  /* 0x0006240001057983 */ /* 0x000ea40000100800 */
[----:B------:R-:W2:Y:S02]  /*25a40*/  LDL R4, [R1+0x628] ;  /* 0x0006280001047983 */ /* 0x000ea40000100800 */
[----:B------:R-:W2:Y:S01]  /*25a50*/  LDL R9, [R1+0x604] ;  /* 0x0006040001097983 */ /* 0x000ea20000100800 */
[----:B------:R-:W-:Y:S01]  /*25a60*/  STL [R1+0x8], R14 ;  /* 0x0000080e01007387 */ /* 0x000fe20000100800 */
[----:B------:R-:W2:Y:S01]  /*25a70*/  LDL R8, [R1+0x608] ;  /* 0x0006080001087983 */ /* 0x000ea20000100800 */
[----:B------:R-:W-:Y:S01]  /*25a80*/  PRMT R20, RZ, 0x7610, R20 ;  /* 0x00007610ff147816 */ /* 0x000fe20000000014 */
[----:B0-----:R-:W-:-:S02]  /*25a90*/  @!P0 IMAD.MOV.U32 R2, RZ, RZ, R12 ;  /* 0x000000ffff028224 */ /* 0x001fc400078e000c */
[----:B------:R-:W-:Y:S01]  /*25aa0*/  @!P0 IMAD.MOV.U32 R3, RZ, RZ, R13 ;  /* 0x000000ffff038224 */ /* 0x000fe200078e000d */
[----:B------:R-:W2:Y:S04]  /*25ab0*/  LDL R7, [R1+0x5e4] ;  /* 0x0005e40001077983 */ /* 0x000ea80000100800 */
[----:B------:R-:W2:Y:S04]  /*25ac0*/  LDL R6, [R1+0x5e8] ;  /* 0x0005e80001067983 */ /* 0x000ea80000100800 */
[----:B------:R0:W2:Y:S02]  /*25ad0*/  @!P0 LDG.E.U16 R20, [R2.64] ;  /* 0x0000000a02148981 */ /* 0x0000a4000c1e1500 */
[----:B0-----:R-:W-:-:S02]  /*25ae0*/  @!P0 IMAD.MOV.U32 R2, RZ, RZ, R10 ;  /* 0x000000ffff028224 */ /* 0x001fc400078e000a */
[----:B------:R-:W-:Y:S01]  /*25af0*/  @!P0 IMAD.MOV.U32 R3, RZ, RZ, R11 ;  /* 0x000000ffff038224 */ /* 0x000fe200078e000b */
[----:B----4-:R0:W-:Y:S01]  /*25b00*/  STL [R1+0x209c], R22 ;  /* 0x00209c1601007387 */ /* 0x0101e20000100800 */
[----:B------:R-:W4:Y:S02]  /*25b10*/  LDL R11, [R1+0x5c4] ;  /* 0x0005c400010b7983 */ /* 0x000f240000100800 */
[----:B------:R-:W3:Y:S01]  /*25b20*/  LDL R10, [R1+0x5c8] ;  /* 0x0005c800010a7983 */ /* 0x000ee20000100800 */
[----:B------:R-:W-:Y:S01]  /*25b30*/  PRMT R16, RZ, 0x7610, R16 ;  /* 0x00007610ff107816 */ /* 0x000fe20000000010 */
[----:B------:R-:W3:Y:S05]  /*25b40*/  LDL R15, [R1+0x588] ;  /* 0x00058800010f7983 */ /* 0x000eea0000100800 */
[----:B------:R1:W3:Y:S04]  /*25b50*/  @!P0 LDG.E.U16 R16, [R2.64] ;  /* 0x0000000a02108981 */ /* 0x0002e8000c1e1500 */
[----:B0-----:R-:W3:Y:S01]  /*25b60*/  LDL R22, [R1+0x584] ;  /* 0x0005840001167983 */ /* 0x001ee20000100800 */
[----:B-1----:R-:W-:-:S02]  /*25b70*/  PRMT R2, RZ, 0x7610, R2 ;  /* 0x00007610ff027816 */ /* 0x002fc40000000002 */
[----:B------:R-:W-:-:S04]  /*25b80*/  PRMT R3, RZ, 0x7610, R3 ;  /* 0x00007610ff037816 */ /* 0x000fc80000000003 */
[----:B--2---:R0:W2:Y:S02]  /*25b90*/  @!P0 LDG.E.U16 R2, [R4.64] ;  /* 0x0000000a04028981 */ /* 0x0040a4000c1e1500 */
[----:B0-----:R-:W-:Y:S02]  /*25ba0*/  @!P0 IMAD.MOV.U32 R4, RZ, RZ, R8 ;  /* 0x000000ffff048224 */ /* 0x001fe400078e0008 */
[----:B------:R-:W-:Y:S01]  /*25bb0*/  @!P0 IMAD.MOV.U32 R5, RZ, RZ, R9 ;  /* 0x000000ffff058224 */ /* 0x000fe200078e0009 */
[----:B------:R-:W2:Y:S04]  /*25bc0*/  LDL R8, [R1+0x5a8] ;  /* 0x0005a80001087983 */ /* 0x000ea80000100800 */
[----:B------:R-:W2:Y:S04]  /*25bd0*/  LDL R9, [R1+0x5a4] ;  /* 0x0005a40001097983 */ /* 0x000ea80000100800 */
[----:B------:R0:W2:Y:S02]  /*25be0*/  @!P0 LDG.E.U16 R3, [R4.64] ;  /* 0x0000000a04038981 */ /* 0x0000a4000c1e1500 */
[----:B0-----:R-:W-:-:S02]  /*25bf0*/  PRMT R4, RZ, 0x7610, R4 ;  /* 0x00007610ff047816 */ /* 0x001fc40000000004 */
[----:B------:R-:W-:-:S04]  /*25c00*/  PRMT R5, RZ, 0x7610, R5 ;  /* 0x00007610ff057816 */ /* 0x000fc80000000005 */
[----:B------:R4:W2:Y:S02]  /*25c10*/  @!P0 LDG.E.U16 R4, [R6.64] ;  /* 0x0000000a06048981 */ /* 0x0008a4000c1e1500 */
[----:B----4-:R-:W-:Y:S02]  /*25c20*/  @!P0 IMAD.MOV.U32 R7, RZ, RZ, R11 ;  /* 0x000000ffff078224 */ /* 0x010fe400078e000b */
[----:B---3--:R-:W-:-:S05]  /*25c30*/  @!P0 IMAD.MOV.U32 R6, RZ, RZ, R10 ;  /* 0x000000ffff068224 */ /* 0x008fca00078e000a */
[----:B------:R0:W3:Y:S02]  /*25c40*/  @!P0 LDG.E.U16 R5, [R6.64] ;  /* 0x0000000a06058981 */ /* 0x0000e4000c1e1500 */
[----:B0-----:R-:W-:-:S06]  /*25c50*/  PRMT R6, RZ, 0x7610, R6 ;  /* 0x00007610ff067816 */ /* 0x001fcc0000000006 */
[----:B--2---:R0:W2:Y:S04]  /*25c60*/  @!P0 LDG.E.U16 R6, [R8.64] ;  /* 0x0000000a08068981 */ /* 0x0040a8000c1e1500 */
[----:B------:R1:W-:Y:S01]  /*25c70*/  STL [R1+0x20d4], R4 ;  /* 0x0020d40401007387 */ /* 0x0003e20000100800 */
[----:B------:R-:W4:Y:S02]  /*25c80*/  LDL R11, [R1+0x564] ;  /* 0x00056400010b7983 */ /* 0x000f240000100800 */
[----:B------:R-:W4:Y:S02]  /*25c90*/  LDL R10, [R1+0x568] ;  /* 0x00056800010a7983 */ /* 0x000f240000100800 */
[----:B------:R-:W2:Y:S02]  /*25ca0*/  LDL R14, [R1+0x548] ;  /* 0x00054800010e7983 */ /* 0x000ea40000100800 */
[----:B0-----:R-:W-:-:S02]  /*25cb0*/  @!P0 IMAD.MOV.U32 R8, RZ, RZ, R15 ;  /* 0x000000ffff088224 */ /* 0x001fc400078e000f */
[----:B------:R-:W-:Y:S01]  /*25cc0*/  @!P0 IMAD.MOV.U32 R9, RZ, RZ, R22 ;  /* 0x000000ffff098224 */ /* 0x000fe200078e0016 */
[----:B---3--:R0:W-:Y:S01]  /*25cd0*/  STL [R1+0x20d8], R5 ;  /* 0x0020d80501007387 */ /* 0x0081e20000100800 */
[----:B------:R-:W3:Y:S02]  /*25ce0*/  LDL R13, [R1+0x524] ;  /* 0x00052400010d7983 */ /* 0x000ee40000100800 */
[----:B------:R-:W3:Y:S02]  /*25cf0*/  LDL R12, [R1+0x528] ;  /* 0x00052800010c7983 */ /* 0x000ee40000100800 */
[----:B------:R-:W3:Y:S01]  /*25d00*/  LDL R26, [R1+0x65c] ;  /* 0x00065c00011a7983 */ /* 0x000ee20000100800 */
[----:B-1----:R-:W3:Y:S04]  /*25d10*/  LDL R4, [R1+0x660] ;  /* 0x0006600001047983 */ /* 0x002ee80000100800 */
[----:B------:R-:W3:Y:S04]  /*25d20*/  LDL R22, [R1+0x63c] ;  /* 0x00063c0001167983 */ /* 0x000ee80000100800 */
[----:B------:R-:W3:Y:S04]  /*25d30*/  LDL R15, [R1+0x640] ;  /* 0x00064000010f7983 */ /* 0x000ee80000100800 */
[----:B0-----:R-:W3:Y:S01]  /*25d40*/  LDL R5, [R1+0x544] ;  /* 0x0005440001057983 */ /* 0x001ee20000100800 */
[----:B------:R-:W-:-:S06]  /*25d50*/  PRMT R7, RZ, 0x7610, R7 ;  /* 0x00007610ff077816 */ /* 0x000fcc0000000007 */
[----:B------:R0:W3:Y:S02]  /*25d60*/  @!P0 LDG.E.U16 R7, [R8.64] ;  /* 0x0000000a08078981 */ /* 0x0000e4000c1e1500 */
[----:B0-----:R-:W-:Y:S02]  /*25d70*/  PRMT R8, RZ, 0x7610, R8 ;  /* 0x00007610ff087816 */ /* 0x001fe40000000008 */
[----:B------:R-:W-:Y:S02]  /*25d80*/  PRMT R9, RZ, 0x7610, R9 ;  /* 0x00007610ff097816 */ /* 0x000fe40000000009 */
[----:B------:R-:W-:Y:S02]  /*25d90*/  PRMT R18, RZ, 0x7610, R18 ;  /* 0x00007610ff127816 */ /* 0x000fe40000000012 */
[----:B----4-:R2:W4:Y:S02]  /*25da0*/  @!P0 LDG.E.U16 R8, [R10.64] ;  /* 0x0000000a0a088981 */ /* 0x010524000c1e1500 */
[----:B--2---:R-:W-:-:S02]  /*25db0*/  @!P0 IMAD.MOV.U32 R10, RZ, RZ, R14 ;  /* 0x000000ffff0a8224 */ /* 0x004fc400078e000e */
[----:B------:R-:W2:Y:S01]  /*25dc0*/  LDL R14, [R1+0x61c] ;  /* 0x00061c00010e7983 */ /* 0x000ea20000100800 */
[----:B---3--:R-:W-:-:S03]  /*25dd0*/  @!P0 IMAD.MOV.U32 R11, RZ, RZ, R5 ;  /* 0x000000ffff0b8224 */ /* 0x008fc600078e0005 */
[----:B------:R-:W3:Y:S04]  /*25de0*/  LDL R5, [R1+0x620] ;  /* 0x0006200001057983 */ /* 0x000ee80000100800 */
[----:B------:R0:W4:Y:S02]  /*25df0*/  @!P0 LDG.E.U16 R9, [R10.64] ;  /* 0x0000000a0a098981 */ /* 0x000124000c1e1500 */
[----:B0-----:R-:W-:-:S06]  /*25e00*/  PRMT R10, RZ, 0x7610, R10 ;  /* 0x00007610ff0a7816 */ /* 0x001fcc000000000a */
[----:B------:R0:W4:Y:S01]  /*25e10*/  @!P0 LDG.E.U16 R10, [R12.64] ;  /* 0x0000000a0c0a8981 */ /* 0x000122000c1e1500 */
[----:B------:R-:W-:Y:S01]  /*25e20*/  PRMT R11, RZ, 0x7610, R11 ;  /* 0x00007610ff0b7816 */ /* 0x000fe2000000000b */
[----:B0-----:R-:W-:Y:S02]  /*25e30*/  @!P0 IMAD.MOV.U32 R12, RZ, RZ, R4 ;  /* 0x000000ffff0c8224 */ /* 0x001fe400078e0004 */
[----:B------:R-:W-:Y:S01]  /*25e40*/  @!P0 IMAD.MOV.U32 R13, RZ, RZ, R26 ;  /* 0x000000ffff0d8224 */ /* 0x000fe200078e001a */
[----:B------:R-:W4:Y:S04]  /*25e50*/  LDL R4, [R1+0x600] ;  /* 0x0006000001047983 */ /* 0x000f280000100800 */
[----:B------:R0:W4:Y:S02]  /*25e60*/  @!P0 LDG.E.U16 R18, [R12.64] ;  /* 0x0000000a0c128981 */ /* 0x000124000c1e1500 */
[----:B0-----:R-:W-:-:S02]  /*25e70*/  @!P0 IMAD.MOV.U32 R12, RZ, RZ, R15 ;  /* 0x000000ffff0c8224 */ /* 0x001fc400078e000f */
[----:B------:R-:W-:-:S05]  /*25e80*/  @!P0 IMAD.MOV.U32 R13, RZ, RZ, R22 ;  /* 0x000000ffff0d8224 */ /* 0x000fca00078e0016 */
[----:B------:R0:W4:Y:S01]  /*25e90*/  @!P0 LDG.E.U16 R11, [R12.64] ;  /* 0x0000000a0c0b8981 */ /* 0x000122000c1e1500 */
[----:B--2---:R-:W-:Y:S01]  /*25ea0*/  @!P0 IMAD.MOV.U32 R15, RZ, RZ, R14 ;  /* 0x000000ffff0f8224 */ /* 0x004fe200078e000e */
[----:B0-----:R-:W-:Y:S01]  /*25eb0*/  PRMT R12, RZ, 0x7610, R12 ;  /* 0x00007610ff0c7816 */ /* 0x001fe2000000000c */
[----:B---3--:R-:W-:-:S05]  /*25ec0*/  @!P0 IMAD.MOV.U32 R14, RZ, RZ, R5 ;  /* 0x000000ffff0e8224 */ /* 0x008fca00078e0005 */
[----:B------:R0:W2:Y:S04]  /*25ed0*/  @!P0 LDG.E.U16 R12, [R14.64] ;  /* 0x0000000a0e0c8981 */ /* 0x0000a8000c1e1500 */
[----:B----4-:R1:W-:Y:S01]  /*25ee0*/  STL [R1+0x20a0], R18 ;  /* 0x0020a01201007387 */ /* 0x0103e20000100800 */
[----:B------:R-:W3:Y:S02]  /*25ef0*/  LDL R26, [R1+0x5bc] ;  /* 0x0005bc00011a7983 */ /* 0x000ee40000100800 */
[----:B------:R-:W4:Y:S01]  /*25f00*/  LDL R22, [R1+0x5c0] ;  /* 0x0005c00001167983 */ /* 0x000f220000100800 */
[----:B------:R0:W-:Y:S04]  /*25f10*/  STL [R1+0x20a4], R11 ;  /* 0x0020a40b01007387 */ /* 0x0001e80000100800 */
[----:B-1----:R-:W3:Y:S01]  /*25f20*/  LDL R18, [R1+0x59c] ;  /* 0x00059c0001127983 */ /* 0x002ee20000100800 */
[----:B------:R-:W3:Y:S03]  /*25f30*/  LDL R5, [R1+0x5a0] ;  /* 0x0005a00001057983 */ /* 0x000ee60000100800 */
[----:B0-----:R-:W3:Y:S01]  /*25f40*/  LDL R11, [R1+0x5fc] ;  /* 0x0005fc00010b7983 */ /* 0x001ee20000100800 */
[----:B------:R-:W-:Y:S01]  /*25f50*/  PRMT R13, RZ, 0x7610, R13 ;  /* 0x00007610ff0d7816 */ /* 0x000fe2000000000d */
[----:B------:R-:W-:-:S02]  /*25f60*/  @!P0 IMAD.MOV.U32 R14, RZ, RZ, R4 ;  /* 0x000000ffff0e8224 */ /* 0x000fc400078e0004 */
[----:B--2---:R0:W-:Y:S01]  /*25f70*/  STL [R1+0x20a8], R12 ;  /* 0x0020a80c01007387 */ /* 0x0041e20000100800 */
[----:B------:R-:W-:Y:S02]  /*25f80*/  PRMT R17, RZ, 0x7610, R17 ;  /* 0x00007610ff117816 */ /* 0x000fe40000000011 */
[----:B------:R-:W-:Y:S02]  /*25f90*/  PRMT R19, RZ, 0x7610, R19 ;  /* 0x00007610ff137816 */ /* 0x000fe40000000013 */
[----:B------:R-:W-:Y:S01]  /*25fa0*/  PRMT R21, RZ, 0x7610, R21 ;  /* 0x00007610ff157816 */ /* 0x000fe20000000015 */
[----:B------:R-:W2:Y:S04]  /*25fb0*/  LDL R4, [R1+0x580] ;  /* 0x0005800001047983 */ /* 0x000ea80000100800 */
[----:B0-----:R-:W2:Y:S01]  /*25fc0*/  LDL R12, [R1+0x5e0] ;  /* 0x0005e000010c7983 */ /* 0x001ea20000100800 */
[----:B---3--:R-:W-:-:S03]  /*25fd0*/  @!P0 IMAD.MOV.U32 R15, RZ, RZ, R11 ;  /* 0x000000ffff0f8224 */ /* 0x008fc600078e000b */
[----:B------:R-:W3:Y:S04]  /*25fe0*/  LDL R11, [R1+0x57c] ;  /* 0x00057c00010b7983 */ /* 0x000ee80000100800 */
[----:B------:R0:W3:Y:S04]  /*25ff0*/  @!P0 LDG.E.U16 R13, [R14.64] ;  /* 0x0000000a0e0d8981 */ /* 0x0000e8000c1e1500 */
[----:B0-----:R-:W3:Y:S01]  /*26000*/  LDL R15, [R1+0x5dc] ;  /* 0x0005dc00010f7983 */ /* 0x001ee20000100800 */
[----:B--2---:R-:W-:-:S05]  /*26010*/  @!P0 IMAD.MOV.U32 R14, RZ, RZ, R12 ;  /* 0x000000ffff0e8224 */ /* 0x004fca00078e000c */
[----:B---3--:R4:W2:Y:S02]  /*26020*/  @!P0 LDG.E.U16 R17, [R14.64] ;  /* 0x0000000a0e118981 */ /* 0x0088a4000c1e1500 */
[----:B----4-:R-:W-:Y:S02]  /*26030*/  @!P0 IMAD.MOV.U32 R14, RZ, RZ, R22 ;  /* 0x000000ffff0e8224 */ /* 0x010fe400078e0016 */
[----:B------:R-:W-:-:S05]  /*26040*/  @!P0 IMAD.MOV.U32 R15, RZ, RZ, R26 ;  /* 0x000000ffff0f8224 */ /* 0x000fca00078e001a */
[----:B------:R0:W3:Y:S02]  /*26050*/  @!P0 LDG.E.U16 R19, [R14.64] ;  /* 0x0000000a0e138981 */ /* 0x0000e4000c1e1500 */
[----:B0-----:R-:W-:Y:S02]  /*26060*/  @!P0 IMAD.MOV.U32 R14, RZ, RZ, R5 ;  /* 0x000000ffff0e8224 */ /* 0x001fe400078e0005 */
[----:B------:R-:W-:-:S05]  /*26070*/  @!P0 IMAD.MOV.U32 R15, RZ, RZ, R18 ;  /* 0x000000ffff0f8224 */ /* 0x000fca00078e0012 */
[----:B------:R0:W4:Y:S04]  /*26080*/  @!P0 LDG.E.U16 R21, [R14.64] ;  /* 0x0000000a0e158981 */ /* 0x000128000c1e1500 */
[----:B------:R-:W-:Y:S01]  /*26090*/  STL [R1+0x20ac], R13 ;  /* 0x0020ac0d01007387 */ /* 0x000fe20000100800 */
[----:B------:R-:W-:Y:S01]  /*260a0*/  PRMT R23, RZ, 0x7610, R23 ;  /* 0x00007610ff177816 */ /* 0x000fe20000000017 */
[----:B0-----:R-:W-:Y:S02]  /*260b0*/  @!P0 IMAD.MOV.U32 R14, RZ, RZ, R4 ;  /* 0x000000ffff0e8224 */ /* 0x001fe400078e0004 */
[----:B------:R-:W-:-:S05]  /*260c0*/  @!P0 IMAD.MOV.U32 R15, RZ, RZ, R11 ;  /* 0x000000ffff0f8224 */ /* 0x000fca00078e000b */
[----:B------:R0:W4:Y:S04]  /*260d0*/  @!P0 LDG.E.U16 R23, [R14.64] ;  /* 0x0000000a0e178981 */ /* 0x000128000c1e1500 */
[----:B--2---:R-:W-:Y:S04]  /*260e0*/  STL [R1+0x20b0], R17 ;  /* 0x0020b01101007387 */ /* 0x004fe80000100800 */
[----:B---3--:R-:W-:Y:S01]  /*260f0*/  STL [R1+0x20b4], R19 ;  /* 0x0020b41301007387 */ /* 0x008fe20000100800 */
[----:B------:R-:W2:Y:S03]  /*26100*/  LDL R5, [R1+0x560] ;  /* 0x0005600001057983 */ /* 0x000ea60000100800 */
[----:B----4-:R1:W-:Y:S04]  /*26110*/  STL [R1+0x20b8], R21 ;  /* 0x0020b81501007387 */ /* 0x0103e80000100800 */
[----:B-1----:R-:W3:Y:S01]  /*26120*/  LDL.LU R21, [R1+0x4c] ;  /* 0x00004c0001157983 */ /* 0x002ee20000300800 */
[----:B------:R-:W4:Y:S02]  /*26130*/  LDL.LU R19, [R1+0x44] ;  /* 0x0000440001137983 */ /* 0x000f240000300800 */
[----:B------:R-:W3:Y:S02]  /*26140*/  LDL.LU R17, [R1+0x3c] ;  /* 0x00003c0001117983 */ /* 0x000ee40000300800 */
[----:B------:R-:W3:Y:S01]  /*26150*/  LDL.LU R13, [R1+0x34] ;  /* 0x00003400010d7983 */ /* 0x000ee20000300800 */
[----:B------:R-:W3:Y:S01]  /*26160*/  LDL.LU R12, [R1+0x2c] ;  /* 0x00002c00010c7983 */ /* 0x000ee20000300800 */
[----:B------:R-:W3:Y:S02]  /*26170*/  LDL.LU R11, [R1+0x24] ;  /* 0x00002400010b7983 */ /* 0x000ee40000300800 */
[----:B------:R-:W3:Y:S02]  /*26180*/  LDL.LU R18, [R1+0x1c] ;  /* 0x00001c0001127983 */ /* 0x000ee40000300800 */
[----:B------:R-:W3:Y:S01]  /*26190*/  LDL.LU R4, [R1+0x14] ;  /* 0x0000140001047983 */ /* 0x000ee20000300800 */
[----:B------:R-:W3:Y:S01]  /*261a0*/  LDL.LU R22, [R1+0xc] ;  /* 0x00000c0001167983 */ /* 0x000ee20000300800 */
[----:B------:R-:W3:Y:S02]  /*261b0*/  LDL.LU R26, [R1+0x4] ;  /* 0x00000400011a7983 */ /* 0x000ee40000300800 */
[----:B0-----:R-:W3:Y:S01]  /*261c0*/  LDL R15, [R1+0x55c] ;  /* 0x00055c00010f7983 */ /* 0x001ee20000100800 */
[----:B------:R-:W-:Y:S01]  /*261d0*/  PRMT R25, RZ, 0x7610, R25 ;  /* 0x00007610ff197816 */ /* 0x000fe20000000019 */
[----:B------:R0:W-:Y:S04]  /*261e0*/  STL [R1+0x20bc], R23 ;  /* 0x0020bc1701007387 */ /* 0x0001e80000100800 */
[----:B0-----:R-:W4:Y:S01]  /*261f0*/  LDL.LU R23, [R1+0x54] ;  /* 0x0000540001177983 */ /* 0x001f220000300800 */
[----:B--2---:R-:W-:-:S05]  /*26200*/  @!P0 IMAD.MOV.U32 R14, RZ, RZ, R5 ;  /* 0x000000ffff0e8224 */ /* 0x004fca00078e0005 */
[----:B---3--:R0:W2:Y:S04]  /*26210*/  @!P0 LDG.E.U16 R25, [R14.64] ;  /* 0x0000000a0e198981 */ /* 0x0080a8000c1e1500 */
[----:B0-----:R-:W3:Y:S04]  /*26220*/  LDL R14, [R1+0x53c] ;  /* 0x00053c00010e7983 */ /* 0x001ee80000100800 */
[----:B------:R-:W3:Y:S01]  /*26230*/  LDL R15, [R1+0x540] ;  /* 0x00054000010f7983 */ /* 0x000ee20000100800 */
[----:B------:R-:W-:-:S03]  /*26240*/  PRMT R27, RZ, 0x7610, R27 ;  /* 0x00007610ff1b7816 */ /* 0x000fc6000000001b */
[----:B------:R-:W0:Y:S01]  /*26250*/  S2R R5, SR_TID.X ;  /* 0x0000000000057919 */ /* 0x000e220000002100 */
[----:B---3--:R-:W-:-:S04]  /*26260*/  @!P0 LOP3.LUT R15, R15, R14, RZ, 0x3c, !PT ;  /* 0x0000000e0f0f8212 */ /* 0x008fc800078e3cff */
[----:B------:R-:W-:-:S04]  /*26270*/  @!P0 LOP3.LUT R14, R15, R14, RZ, 0x3c, !PT ;  /* 0x0000000e0f0e8212 */ /* 0x000fc800078e3cff */
[----:B------:R-:W-:Y:S01]  /*26280*/  @!P0 LOP3.LUT R15, R15, R14, RZ, 0x3c, !PT ;  /* 0x0000000e0f0f8212 */ /* 0x000fe200078e3cff */
[----:B--2---:R1:W-:Y:S04]  /*26290*/  STL [R1+0x20c0], R25 ;  /* 0x0020c01901007387 */ /* 0x0043e80000100800 */
[----:B------:R2:W3:Y:S04]  /*262a0*/  @!P0 LDG.E.U16 R27, [R14.64] ;  /* 0x0000000a0e1b8981 */ /* 0x0004e8000c1e1500 */
[----:B-1----:R-:W4:Y:S04]  /*262b0*/  LDL.LU R25, [R1+0x5c] ;  /* 0x00005c0001197983 */ /* 0x002f280000300800 */
[----:B--2---:R-:W2:Y:S01]  /*262c0*/  LDL R15, [R1+0x520] ;  /* 0x00052000010f7983 */ /* 0x004ea20000100800 */
[----:B0-----:R-:W-:-:S02]  /*262d0*/  LOP3.LUT R14, R5, 0x7f, RZ, 0xc0, !PT ;  /* 0x0000007f050e7812 */ /* 0x001fc400078ec0ff */
[----:B------:R-:W-:Y:S01]  /*262e0*/  PRMT R29, RZ, 0x7610, R29 ;  /* 0x00007610ff1d7816 */ /* 0x000fe2000000001d */
[----:B------:R-:W-:Y:S01]  /*262f0*/  LOP3.LUT R5, R5, 0x80, RZ, 0xc0, !PT ;  /* 0x0000008005057812 */ /* 0x000fe200078ec0ff */
[----:B---3--:R0:W-:Y:S02]  /*26300*/  STL [R1+0x20c4], R27 ;  /* 0x0020c41b01007387 */ /* 0x0081e40000100800 */
[----:B0-----:R-:W-:Y:S02]  /*26310*/  IMAD.SHL.U32 R27, R14, 0x2, RZ ;  /* 0x000000020e1b7824 */ /* 0x001fe400078e00ff */
[----:B--2---:R-:W-:Y:S02]  /*26320*/  @!P0 IMAD.MOV.U32 R14, RZ, RZ, R15 ;  /* 0x000000ffff0e8224 */ /* 0x004fe400078e000f */
[----:B------:R-:W-:-:S05]  /*26330*/  @!P0 IMAD.MOV.U32 R15, RZ, RZ, R0 ;  /* 0x000000ffff0f8224 */ /* 0x000fca00078e0000 */
[----:B------:R0:W2:Y:S01]  /*26340*/  @!P0 LDG.E.U16 R29, [R14.64] ;  /* 0x0000000a0e1d8981 */ /* 0x0000a2000c1e1500 */
[----:B------:R-:W-:-:S04]  /*26350*/  ISETP.NE.U32.AND P1, PT, R5, RZ, PT ;  /* 0x000000ff0500720c */ /* 0x000fc80003f25070 */
[----:B------:R-:W-:Y:S01]  /*26360*/  SEL R5, RZ, 0x110, !P1 ;  /* 0x00000110ff057807 */ /* 0x000fe20004800000 */
[----:B0-----:R-:W0:Y:S03]  /*26370*/  S2R R14, SR_TID.X ;  /* 0x00000000000e7919 */ /* 0x001e260000002100 */
[----:B------:R-:W-:-:S04]  /*26380*/  LOP3.LUT R5, R5, R27, RZ, 0x3c, !PT ;  /* 0x0000001b05057212 */ /* 0x000fc800078e3cff */
[----:B------:R-:W-:Y:S01]  /*26390*/  LOP3.LUT R5, R5, 0x40, RZ, 0x3c, !PT ;  /* 0x0000004005057812 */ /* 0x000fe200078e3cff */
[----:B------:R-:W-:Y:S04]  /*263a0*/  STL [R1+0xda4], R0 ;  /* 0x000da40001007387 */ /* 0x000fe80000100800 */
[----:B----4-:R-:W-:Y:S01]  /*263b0*/  STS.U16 [R5+0x13c00], R25 ;  /* 0x013c001905007388 */ /* 0x010fe20000000400 */
[----:B------:R-:W-:Y:S02]  /*263c0*/  STS.U16 [R5+0x14400], R23 ;  /* 0x0144001705007388 */ /* 0x000fe40000000400 */
[----:B------:R-:W-:Y:S02]  /*263d0*/  STS.U16 [R5+0x14c00], R21 ;  /* 0x014c001505007388 */ /* 0x000fe40000000400 */
[----:B------:R-:W-:Y:S01]  /*263e0*/  STS.U16 [R5+0x15400], R19 ;  /* 0x0154001305007388 */ /* 0x000fe20000000400 */
[----:B------:R-:W-:Y:S01]  /*263f0*/  STS.U16 [R5+0x15c00], R17 ;  /* 0x015c001105007388 */ /* 0x000fe20000000400 */
[----:B------:R-:W-:Y:S02]  /*26400*/  STS.U16 [R5+0x16400], R13 ;  /* 0x0164000d05007388 */ /* 0x000fe40000000400 */
[----:B------:R-:W-:Y:S02]  /*26410*/  STS.U16 [R5+0x16c00], R12 ;  /* 0x016c000c05007388 */ /* 0x000fe40000000400 */
[----:B------:R-:W-:Y:S01]  /*26420*/  STS.U16 [R5+0x17400], R11 ;  /* 0x0174000b05007388 */ /* 0x000fe20000000400 */
[----:B------:R-:W-:Y:S01]  /*26430*/  STS.U16 [R5+0x17c00], R18 ;  /* 0x017c001205007388 */ /* 0x000fe20000000400 */
[----:B------:R0:W-:Y:S02]  /*26440*/  STS.U16 [R5+0x18400], R4 ;  /* 0x0184000405007388 */ /* 0x0001e40000000400 */
[----:B------:R-:W-:Y:S02]  /*26450*/  STS.U16 [R5+0x18c00], R22 ;  /* 0x018c001605007388 */ /* 0x000fe40000000400 */
[----:B------:R-:W-:Y:S01]  /*26460*/  STS.U16 [R5+0x19400], R26 ;  /* 0x0194001a05007388 */ /* 0x000fe20000000400 */
[----:B------:R-:W-:Y:S01]  /*26470*/  STS.U16 [R5+0x19c00], R28 ;  /* 0x019c001c05007388 */ /* 0x000fe20000000400 */
[----:B------:R-:W-:Y:S02]  /*26480*/  STS.U16 [R5+0x1a400], R24 ;  /* 0x01a4001805007388 */ /* 0x000fe40000000400 */
[----:B------:R-:W-:Y:S01]  /*26490*/  STS.U16 [R5+0x1ac00], R20 ;  /* 0x01ac001405007388 */ /* 0x000fe20000000400 */
[C---:B0-----:R-:W-:Y:S01]  /*264a0*/  LOP3.LUT R4, R14.reuse, 0x7f, RZ, 0xc0, !PT ;  /* 0x0000007f0e047812 */ /* 0x041fe200078ec0ff */
[----:B------:R-:W-:Y:S01]  /*264b0*/  LOP3.LUT R14, R14, 0x80, RZ, 0xc0, !PT ;  /* 0x000000800e0e7812 */ /* 0x000fe200078ec0ff */
[----:B------:R-:W-:Y:S01]  /*264c0*/  STS.U16 [R5+0x1b400], R16 ;  /* 0x01b4001005007388 */ /* 0x000fe20000000400 */
[----:B------:R-:W-:Y:S02]  /*264d0*/  STS.U16 [R5+0x1bc00], R2 ;  /* 0x01bc000205007388 */ /* 0x000fe40000000400 */
[----:B------:R-:W-:Y:S01]  /*264e0*/  ISETP.NE.U32.AND P1, PT, R14, RZ, PT ;  /* 0x000000ff0e00720c */ /* 0x000fe20003f25070 */
[----:B------:R-:W-:Y:S01]  /*264f0*/  IMAD.SHL.U32 R4, R4, 0x2, RZ ;  /* 0x0000000204047824 */ /* 0x000fe200078e00ff */
[----:B------:R0:W-:Y:S02]  /*26500*/  STS.U16 [R5+0x1c400], R3 ;  /* 0x01c4000305007388 */ /* 0x0001e40000000400 */
[----:B0-----:R-:W-:-:S04]  /*26510*/  SEL R3, RZ, 0x110, !P1 ;  /* 0x00000110ff037807 */ /* 0x001fc80004800000 */
[----:B------:R-:W-:Y:S01]  /*26520*/  LOP3.LUT R3, R3, R4, RZ, 0x3c, !PT ;  /* 0x0000000403037212 */ /* 0x000fe200078e3cff */
[----:B--2---:R0:W-:Y:S04]  /*26530*/  STL [R1+0x20c8], R29 ;  /* 0x0020c81d01007387 */ /* 0x0041e80000100800 */
[----:B0-----:R-:W2:Y:S01]  /*26540*/  LDL.LU R29, [R1+0xe4] ;  /* 0x0000e400011d7983 */ /* 0x001ea20000300800 */
[----:B------:R-:W3:Y:S02]  /*26550*/  LDL.LU R15, [R1+0xe0] ;  /* 0x0000e000010f7983 */ /* 0x000ee40000300800 */
[----:B------:R-:W4:Y:S02]  /*26560*/  LDL.LU R0, [R1+0xdc] ;  /* 0x0000dc0001007983 */ /* 0x000f240000300800 */
[----:B------:R-:W2:Y:S01]  /*26570*/  LDL.LU R27, [R1+0xd8] ;  /* 0x0000d800011b7983 */ /* 0x000ea20000300800 */
[----:B------:R-:W2:Y:S01]  /*26580*/  LDL.LU R25, [R1+0xd4] ;  /* 0x0000d40001197983 */ /* 0x000ea20000300800 */
[----:B------:R-:W2:Y:S02]  /*26590*/  LDL.LU R23, [R1+0xd0] ;  /* 0x0000d00001177983 */ /* 0x000ea40000300800 */
[----:B------:R-:W2:Y:S02]  /*265a0*/  LDL.LU R21, [R1+0xcc] ;  /* 0x0000cc0001157983 */ /* 0x000ea40000300800 */
        /* <DEDUP_REMOVED lines=14> */
[----:B------:R-:W2:Y:S01]  /*26690*/  LDL.LU R4, [R1+0x20d4] ;  /* 0x0020d40001047983 */ /* 0x000ea20000300800 */
[----:B------:R-:W-:-:S02]  /*266a0*/  LOP3.LUT R3, R3, 0x40, RZ, 0x3c, !PT ;  /* 0x0000004003037812 */ /* 0x000fc400078e3cff */
[----:B------:R-:W-:-:S04]  /*266b0*/  ISETP.NE.U32.AND P0, PT, R14, RZ, PT ;  /* 0x000000ff0e00720c */ /* 0x000fc80003f05070 */
[----:B------:R-:W-:Y:S01]  /*266c0*/  SEL R14, RZ, 0x110, !P0 ;  /* 0x00000110ff0e7807 */ /* 0x000fe20004000000 */
[----:B--2---:R0:W-:Y:S04]  /*266d0*/  STS.U16 [R3+0x1cc00], R4 ;  /* 0x01cc000403007388 */ /* 0x0041e80000000400 */
[----:B0-----:R-:W0:Y:S01]  /*266e0*/  S2R R4, SR_TID.X ;  /* 0x0000000000047919 */ /* 0x001e220000002100 */
[----:B------:R-:W-:Y:S02]  /*266f0*/  STS.U16 [R3+0x1d400], R5 ;  /* 0x01d4000503007388 */ /* 0x000fe40000000400 */
[----:B------:R-:W-:Y:S02]  /*26700*/  STS.U16 [R3+0x1dc00], R6 ;  /* 0x01dc000603007388 */ /* 0x000fe40000000400 */
[----:B------:R-:W-:Y:S01]  /*26710*/  STS.U16 [R3+0x1e400], R7 ;  /* 0x01e4000703007388 */ /* 0x000fe20000000400 */
[----:B------:R-:W-:Y:S01]  /*26720*/  STS.U16 [R3+0x1ec00], R8 ;  /* 0x01ec000803007388 */ /* 0x000fe20000000400 */
[----:B------:R-:W-:Y:S02]  /*26730*/  STS.U16 [R3+0x1f400], R9 ;  /* 0x01f4000903007388 */ /* 0x000fe40000000400 */
[----:B------:R-:W-:Y:S01]  /*26740*/  STS.U16 [R3+0x1fc00], R10 ;  /* 0x01fc000a03007388 */ /* 0x000fe20000000400 */
[----:B0-----:R-:W-:-:S05]  /*26750*/  LOP3.LUT R4, R4, 0x7f, RZ, 0xc0, !PT ;  /* 0x0000007f04047812 */ /* 0x001fca00078ec0ff */
[----:B------:R-:W-:-:S05]  /*26760*/  IMAD.SHL.U32 R4, R4, 0x2, RZ ;  /* 0x0000000204047824 */ /* 0x000fca00078e00ff */
[----:B------:R-:W-:-:S04]  /*26770*/  LOP3.LUT R14, R14, R4, RZ, 0x3c, !PT ;  /* 0x000000040e0e7212 */ /* 0x000fc800078e3cff */
[----:B------:R-:W-:-:S05]  /*26780*/  LOP3.LUT R14, R14, 0x60, RZ, 0x3c, !PT ;  /* 0x000000600e0e7812 */ /* 0x000fca00078e3cff */
[----:B------:R-:W-:Y:S01]  /*26790*/  STS.U16 [R14+0x600], R2 ;  /* 0x000600020e007388 */ /* 0x000fe20000000400 */
[----:B------:R-:W-:Y:S02]  /*267a0*/  STS.U16 [R14+0xe00], R16 ;  /* 0x000e00100e007388 */ /* 0x000fe40000000400 */
[----:B------:R-:W-:Y:S02]  /*267b0*/  STS.U16 [R14+0x1600], R20 ;  /* 0x001600140e007388 */ /* 0x000fe40000000400 */
[----:B------:R-:W-:Y:S01]  /*267c0*/  STS.U16 [R14+0x1e00], R24 ;  /* 0x001e00180e007388 */ /* 0x000fe20000000400 */
[----:B------:R-:W-:Y:S01]  /*267d0*/  STS.U16 [R14+0x2600], R28 ;  /* 0x0026001c0e007388 */ /* 0x000fe20000000400 */
[----:B------:R-:W-:Y:S02]  /*267e0*/  STS.U16 [R14+0x2e00], R29 ;  /* 0x002e001d0e007388 */ /* 0x000fe40000000400 */
[----:B---3--:R0:W-:Y:S02]  /*267f0*/  STS.U16 [R14+0x3600], R15 ;  /* 0x0036000f0e007388 */ /* 0x0081e40000000400 */
[----:B0-----:R-:W2:Y:S01]  /*26800*/  LDL.LU R15, [R1+0xa8] ;  /* 0x0000a800010f7983 */ /* 0x001ea20000300800 */
[----:B------:R-:W3:Y:S03]  /*26810*/  LDL.LU R29, [R1+0x9c] ;  /* 0x00009c00011d7983 */ /* 0x000ee60000300800 */
[----:B---3--:R0:W-:Y:S04]  /*26820*/  STL [R1+0x20cc], R29 ;  /* 0x0020cc1d01007387 */ /* 0x0081e80000100800 */
[----:B0-----:R-:W3:Y:S01]  /*26830*/  LDL.LU R29, [R1+0xa0] ;  /* 0x0000a000011d7983 */ /* 0x001ee20000300800 */
[----:B----4-:R-:W-:Y:S02]  /*26840*/  STS.U16 [R14+0x3e00], R0 ;  /* 0x003e00000e007388 */ /* 0x010fe40000000400 */
[----:B------:R-:W-:Y:S02]  /*26850*/  STS.U16 [R14+0x4600], R27 ;  /* 0x0046001b0e007388 */ /* 0x000fe40000000400 */
[----:B------:R-:W-:Y:S01]  /*26860*/  STS.U16 [R14+0x4e00], R25 ;  /* 0x004e00190e007388 */ /* 0x000fe20000000400 */
[----:B------:R-:W-:Y:S01]  /*26870*/  STS.U16 [R14+0x5600], R23 ;  /* 0x005600170e007388 */ /* 0x000fe20000000400 */
        /* <DEDUP_REMOVED lines=8> */
[----:B------:R-:W-:Y:S03]  /*26900*/  STS.U16 [R14+0x9e00], R26 ;  /* 0x009e001a0e007388 */ /* 0x000fe60000000400 */
[----:B---3--:R0:W-:Y:S04]  /*26910*/  STL [R1+0x20d0], R29 ;  /* 0x0020d01d01007387 */ /* 0x0081e80000100800 */
[----:B0-----:R-:W3:Y:S01]  /*26920*/  LDL.LU R29, [R1+0xa4] ;  /* 0x0000a400011d7983 */ /* 0x001ee20000300800 */
[----:B------:R-:W4:Y:S02]  /*26930*/  LDL.LU R27, [R1+0x98] ;  /* 0x00009800011b7983 */ /* 0x000f240000300800 */
[----:B------:R-:W4:Y:S02]  /*26940*/  LDL.LU R25, [R1+0x94] ;  /* 0x0000940001197983 */ /* 0x000f240000300800 */
[----:B------:R-:W4:Y:S01]  /*26950*/  LDL.LU R23, [R1+0x90] ;  /* 0x0000900001177983 */ /* 0x000f220000300800 */
[----:B------:R-:W4:Y:S01]  /*26960*/  LDL.LU R21, [R1+0x8c] ;  /* 0x00008c0001157983 */ /* 0x000f220000300800 */
        /* <DEDUP_REMOVED lines=21> */
[----:B------:R-:W4:Y:S01]  /*26ac0*/  LDL.LU R0, [R1+0x8] ;  /* 0x0000080001007983 */ /* 0x000f220000300800 */
[----:B--2---:R0:W-:Y:S04]  /*26ad0*/  STS.U16 [R14+0xa600], R15 ;  /* 0x00a6000f0e007388 */ /* 0x0041e80000000400 */
[----:B0-----:R-:W4:Y:S04]  /*26ae0*/  LDL.LU R15, [R1] ;  /* 0x00000000010f7983 */ /* 0x001f280000300800 */
[----:B---3--:R0:W-:Y:S04]  /*26af0*/  STS.U16 [R14+0xae00], R29 ;  /* 0x00ae001d0e007388 */ /* 0x0081e80000000400 */
[----:B0-----:R-:W3:Y:S04]  /*26b00*/  LDL.LU R29, [R1+0x20d0] ;  /* 0x0020d000011d7983 */ /* 0x001ee80000300800 */
[----:B---3--:R0:W-:Y:S04]  /*26b10*/  STS.U16 [R14+0xb600], R29 ;  /* 0x00b6001d0e007388 */ /* 0x0081e80000000400 */
[----:B0-----:R-:W3:Y:S04]  /*26b20*/  LDL.LU R29, [R1+0x20cc] ;  /* 0x0020cc00011d7983 */ /* 0x001ee80000300800 */
[----:B---3--:R0:W-:Y:S01]  /*26b30*/  STS.U16 [R14+0xbe00], R29 ;  /* 0x00be001d0e007388 */ /* 0x0081e20000000400 */
[----:B----4-:R1:W-:Y:S02]  /*26b40*/  STS.U16 [R14+0xc600], R27 ;  /* 0x00c6001b0e007388 */ /* 0x0103e40000000400 */
[----:B------:R3:W-:Y:S02]  /*26b50*/  STS.U16 [R14+0xce00], R25 ;  /* 0x00ce00190e007388 */ /* 0x0007e40000000400 */
[----:B------:R4:W-:Y:S01]  /*26b60*/  STS.U16 [R14+0xd600], R23 ;  /* 0x00d600170e007388 */ /* 0x0009e20000000400 */
[----:B------:R4:W-:Y:S01]  /*26b70*/  STS.U16 [R14+0xde00], R21 ;  /* 0x00de00150e007388 */ /* 0x0009e20000000400 */
[----:B------:R4:W-:Y:S03]  /*26b80*/  STS.U16 [R14+0xe600], R19 ;  /* 0x00e600130e007388 */ /* 0x0009e60000000400 */
[----:B0-----:R-:W2:Y:S01]  /*26b90*/  LDL.LU R29, [R1+0x20c8] ;  /* 0x0020c800011d7983 */ /* 0x001ea20000300800 */
[----:B-1----:R-:W2:Y:S02]  /*26ba0*/  LDL.LU R27, [R1+0x20c4] ;  /* 0x0020c400011b7983 */ /* 0x002ea40000300800 */
[----:B---3--:R-:W3:Y:S02]  /*26bb0*/  LDL.LU R25, [R1+0x20c0] ;  /* 0x0020c00001197983 */ /* 0x008ee40000300800 */
[----:B----4-:R-:W4:Y:S01]  /*26bc0*/  LDL.LU R23, [R1+0x20bc] ;  /* 0x0020bc0001177983 */ /* 0x010f220000300800 */
[----:B------:R-:W2:Y:S01]  /*26bd0*/  LDL.LU R21, [R1+0x20b8] ;  /* 0x0020b80001157983 */ /* 0x000ea20000300800 */
[----:B------:R-:W2:Y:S03]  /*26be0*/  LDL.LU R19, [R1+0x20b4] ;  /* 0x0020b40001137983 */ /* 0x000ea60000300800 */
[----:B------:R0:W-:Y:S01]  /*26bf0*/  STS.U16 [R14+0xee00], R17 ;  /* 0x00ee00110e007388 */ /* 0x0001e20000000400 */
[----:B------:R1:W-:Y:S02]  /*26c00*/  STS.U16 [R14+0xf600], R13 ;  /* 0x00f6000d0e007388 */ /* 0x0003e40000000400 */
[----:B------:R1:W-:Y:S02]  /*26c10*/  STS.U16 [R14+0xfe00], R12 ;  /* 0x00fe000c0e007388 */ /* 0x0003e40000000400 */
[----:B------:R1:W-:Y:S01]  /*26c20*/  STS.U16 [R14+0x10600], R11 ;  /* 0x0106000b0e007388 */ /* 0x0003e20000000400 */
[----:B------:R1:W-:Y:S01]  /*26c30*/  STS.U16 [R14+0x10e00], R18 ;  /* 0x010e00120e007388 */ /* 0x0003e20000000400 */
[----:B------:R1:W-:Y:S03]  /*26c40*/  STS.U16 [R14+0x11600], R22 ;  /* 0x011600160e007388 */ /* 0x0003e60000000400 */
[----:B0-----:R-:W2:Y:S01]  /*26c50*/  LDL.LU R17, [R1+0x20b0] ;  /* 0x0020b00001117983 */ /* 0x001ea20000300800 */
[----:B-1----:R-:W2:Y:S03]  /*26c60*/  LDL.LU R13, [R1+0x20ac] ;  /* 0x0020ac00010d7983 */ /* 0x002ea60000300800 */
[----:B------:R-:W2:Y:S01]  /*26c70*/  LDL.LU R12, [R1+0x20a8] ;  /* 0x0020a800010c7983 */ /* 0x000ea20000300800 */
[----:B------:R-:W2:Y:S03]  /*26c80*/  LDL.LU R11, [R1+0x20a4] ;  /* 0x0020a400010b7983 */ /* 0x000ea60000300800 */
[----:B------:R-:W2:Y:S01]  /*26c90*/  LDL.LU R18, [R1+0x20a0] ;  /* 0x0020a00001127983 */ /* 0x000ea20000300800 */
[----:B------:R-:W2:Y:S03]  /*26ca0*/  LDL.LU R22, [R1+0x209c] ;  /* 0x00209c0001167983 */ /* 0x000ea60000300800 */
[----:B------:R0:W-:Y:S04]  /*26cb0*/  STS.U16 [R14+0x11e00], R26 ;  /* 0x011e001a0e007388 */ /* 0x0001e80000000400 */
[----:B0-----:R-:W2:Y:S01]  /*26cc0*/  LDL.LU R26, [R1+0x2098] ;  /* 0x00209800011a7983 */ /* 0x001ea20000300800 */
        /* <DEDUP_REMOVED lines=10> */
[----:B------:R0:W-:Y:S02]  /*26d70*/  STS.U16 [R14+0x17600], R20 ;  /* 0x017600140e007388 */ /* 0x0001e40000000400 */
[----:B0-----:R-:W3:Y:S04]  /*26d80*/  LDL R20, [R1+0x2f4] ;  /* 0x0002f40001147983 */ /* 0x001ee80000100800 */
[----:B------:R-:W-:Y:S01]  /*26d90*/  STS.U16 [R14+0x17e00], R24 ;  /* 0x017e00180e007388 */ /* 0x000fe20000000400 */
[----:B------:R-:W-:Y:S02]  /*26da0*/  STS.U16 [R14+0x18600], R28 ;  /* 0x0186001c0e007388 */ /* 0x000fe40000000400 */
[----:B------:R0:W-:Y:S02]  /*26db0*/  STS.U16 [R14+0x18e00], R0 ;  /* 0x018e00000e007388 */ /* 0x0001e40000000400 */
[----:B------:R-:W-:Y:S01]  /*26dc0*/  STS.U16 [R14+0x19600], R15 ;  /* 0x0196000f0e007388 */ /* 0x000fe20000000400 */
[----:B0-----:R-:W3:Y:S04]  /*26dd0*/  LDL R0, [R1+0x2f8] ;  /* 0x0002f80001007983 */ /* 0x001ee80000100800 */
[----:B--2---:R-:W-:Y:S01]  /*26de0*/  STS.U16 [R14+0x19e00], R26 ;  /* 0x019e001a0e007388 */ /* 0x004fe20000000400 */
[----:B------:R0:W-:Y:S02]  /*26df0*/  STS.U16 [R14+0x1a600], R22 ;  /* 0x01a600160e007388 */ /* 0x0001e40000000400 */
[----:B------:R-:W-:Y:S02]  /*26e00*/  STS.U16 [R14+0x1ae00], R18 ;  /* 0x01ae00120e007388 */ /* 0x000fe40000000400 */
[----:B------:R-:W-:Y:S01]  /*26e10*/  STS.U16 [R14+0x1b600], R11 ;  /* 0x01b6000b0e007388 */ /* 0x000fe20000000400 */
[----:B------:R-:W-:Y:S01]  /*26e20*/  STS.U16 [R14+0x1be00], R12 ;  /* 0x01be000c0e007388 */ /* 0x000fe20000000400 */
[----:B------:R-:W-:Y:S02]  /*26e30*/  STS.U16 [R14+0x1c600], R13 ;  /* 0x01c6000d0e007388 */ /* 0x000fe40000000400 */
[----:B------:R-:W-:Y:S02]  /*26e40*/  STS.U16 [R14+0x1ce00], R17 ;  /* 0x01ce00110e007388 */ /* 0x000fe40000000400 */
[----:B------:R-:W-:Y:S01]  /*26e50*/  STS.U16 [R14+0x1d600], R19 ;  /* 0x01d600130e007388 */ /* 0x000fe20000000400 */
[----:B------:R-:W-:Y:S01]  /*26e60*/  STS.U16 [R14+0x1de00], R21 ;  /* 0x01de00150e007388 */ /* 0x000fe20000000400 */
[----:B----4-:R-:W-:Y:S02]  /*26e70*/  STS.U16 [R14+0x1e600], R23 ;  /* 0x01e600170e007388 */ /* 0x010fe40000000400 */
[----:B---3--:R-:W-:Y:S01]  /*26e80*/  STS.U16 [R14+0x1ee00], R25 ;  /* 0x01ee00190e007388 */ /* 0x008fe20000000400 */
[----:B------:R-:W-:Y:S04]  /*26e90*/  STS.U16 [R14+0x1f600], R27 ;  /* 0x01f6001b0e007388 */ /* 0x000fe80000000400 */
[----:B------:R-:W-:Y:S01]  /*26ea0*/  STS.U16 [R14+0x1fe00], R29 ;  /* 0x01fe001d0e007388 */ /* 0x000fe20000000400 */
[----:B------:R-:W-:Y:S06]  /*26eb0*/  BAR.SYNC.DEFER_BLOCKING 0x0 ;  /* 0x0000000000007b1d */ /* 0x000fec0000010000 */
[----:B------:R-:W1:Y:S04]  /*26ec0*/  LDSM.16.M88.4 R4, [R20] ;  /* 0x000000001404783b */ /* 0x000e680000000200 */
[----:B------:R-:W2:Y:S04]  /*26ed0*/  LDSM.16.M88.4 R24, [R20+0x4000] ;  /* 0x004000001418783b */ /* 0x000ea80000000200 */
[----:B------:R-:W3:Y:S04]  /*26ee0*/  LDSM.16.M88.4 R16, [R20+0x8000] ;  /* 0x008000001410783b */ /* 0x000ee80000000200 */
[----:B------:R-:W4:Y:S04]  /*26ef0*/  S2R R28, SR_TID.X ;  /* 0x00000000001c7919 */ /* 0x000f280000002100 */
[----:B------:R-:W1:Y:S04]  /*26f00*/  S2R R10, SR_TID.X ;  /* 0x00000000000a7919 */ /* 0x000e680000002100 */
[----:B0-----:R-:W0:Y:S04]  /*26f10*/  S2R R22, SR_TID.X ;  /* 0x0000000000167919 */ /* 0x001e280000002100 */
[----:B------:R-:W-:Y:S04]  /*26f20*/  LDSM.16.MT88.4 R12, [R0+0x20000] ;  /* 0x02000000000c783b */ /* 0x000fe80000004200 */
[----:B-1----:R-:W-:Y:S01]  /*26f30*/  STL.64 [R1+0x40], R4 ;  /* 0x0000400401007387 */ /* 0x002fe20000100a00 */
[----:B------:R-:W-:-:S02]  /*26f40*/  IMAD.MOV.U32 R9, RZ, RZ, R4 ;  /* 0x000000ffff097224 */ /* 0x000fc400078e0004 */
[----:B------:R-:W-:Y:S02]  /*26f50*/  STL.64 [R1+0x48], R6 ;  /* 0x0000480601007387 */ /* 0x000fe40000100a00 */
[----:B------:R-:W-:Y:S02]  /*26f60*/  IMAD.MOV.U32 R8, RZ, RZ, R5 ;  /* 0x000000ffff087224 */ /* 0x000fe400078e0005 */
[----:B------:R-:W1:Y:S04]  /*26f70*/  LDSM.16.M88.4 R4, [R20+0xc000] ;  /* 0x00c000001404783b */ /* 0x000e680000000200 */
[----:B--2---:R-:W-:Y:S01]  /*26f80*/  STL.64 [R1+0x30], R24 ;  /* 0x0000301801007387 */ /* 0x004fe20000100a00 */
[----:B------:R-:W-:Y:S02]  /*26f90*/  STL.64 [R1+0x38], R26 ;  /* 0x0000381a01007387 */ /* 0x000fe40000100a00 */
[----:B---3--:R-:W-:Y:S02]  /*26fa0*/  STL.64 [R1+0x20], R16 ;  /* 0x0000201001007387 */ /* 0x008fe40000100a00 */
[----:B------:R-:W-:Y:S02]  /*26fb0*/  STL.64 [R1+0x28], R18 ;  /* 0x0000281201007387 */ /* 0x000fe40000100a00 */
[----:B------:R-:W2:Y:S04]  /*26fc0*/  LDSM.16.M88.4 R16, [R20+0x14000] ;  /* 0x014000001410783b */ /* 0x000ea80000000200 */
[----:B-1----:R-:W-:Y:S01]  /*26fd0*/  STL.64 [R1+0x10], R4 ;  /* 0x0000100401007387 */ /* 0x002fe20000100a00 */
[----:B------:R-:W-:-:S02]  /*26fe0*/  IMAD.MOV.U32 R3, RZ, RZ, R4 ;  /* 0x000000ffff037224 */ /* 0x000fc400078e0004 */
[----:B------:R-:W-:Y:S02]  /*26ff0*/  STL.64 [R1+0x18], R6 ;  /* 0x0000180601007387 */ /* 0x000fe40000100a00 */
[----:B------:R-:W-:Y:S02]  /*27000*/  IMAD.MOV.U32 R2, RZ, RZ, R5 ;  /* 0x000000ffff027224 */ /* 0x000fe400078e0005 */
[----:B------:R-:W1:Y:S04]  /*27010*/  LDSM.16.M88.4 R4, [R20+0x10000] ;  /* 0x010000001404783b */ /* 0x000e680000000200 */
[----:B--2---:R-:W-:Y:S04]  /*27020*/  STL [R1+0x1e7c], R18 ;  /* 0x001e7c1201007387 */ /* 0x004fe80000100800 */
[----:B-1----:R-:W-:Y:S01]  /*27030*/  STL.64 [R1], R4 ;  /* 0x0000000401007387 */ /* 0x002fe20000100a00 */
[----:B------:R-:W-:Y:S02]  /*27040*/  STL.64 [R1+0x8], R6 ;  /* 0x0000080601007387 */ /* 0x000fe40000100a00 */
[----:B------:R-:W1:Y:S04]  /*27050*/  LDSM.16.M88.4 R4, [R20+0x18000] ;  /* 0x018000001404783b */ /* 0x000e680000000200 */
[----:B------:R-:W-:Y:S01]  /*27060*/  STL [R1+0x1e78], R19 ;  /* 0x001e781301007387 */ /* 0x000fe20000100800 */
[----:B------:R-:W-:Y:S02]  /*27070*/  STL.64 [R1+0x2060], R16 ;  /* 0x0020601001007387 */ /* 0x000fe40000100a00 */
[----:B------:R-:W2:Y:S02]  /*27080*/  LDSM.16.M88.4 R16, [R20+0x1c000] ;  /* 0x01c000001410783b */ /* 0x000ea40000000200 */
[----:B-1----:R-:W-:Y:S02]  /*27090*/  STL [R1+0x1e54], R6 ;  /* 0x001e540601007387 */ /* 0x002fe40000100800 */
[----:B------:R-:W-:Y:S02]  /*270a0*/  STL [R1+0x1e50], R7 ;  /* 0x001e500701007387 */ /* 0x000fe40000100800 */
[----:B------:R1:W-:Y:S02]  /*270b0*/  STL.64 [R1+0x2078], R4 ;  /* 0x0020780401007387 */ /* 0x0003e40000100a00 */
[----:B-1----:R-:W3:Y:S01]  /*270c0*/  LDL.LU.64 R4, [R1+0x3b0] ;  /* 0x0003b00001047983 */ /* 0x002ee20000300a00 */
[----:B--2---:R1:W-:Y:S02]  /*270d0*/  STL.64 [R1+0xa0], R16 ;  /* 0x0000a01001007387 */ /* 0x0043e40000100a00 */
[----:B------:R2:W-:Y:S02]  /*270e0*/  STL.64 [R1+0xa8], R18 ;  /* 0x0000a81201007387 */ /* 0x0005e40000100a00 */
[----:B------:R-:W2:Y:S02]  /*270f0*/  LDL.LU.64 R6, [R1+0x3b8] ;  /* 0x0003b80001067983 */ /* 0x000ea40000300a00 */
[----:B--2---:R-:W-:Y:S01]  /*27100*/  STL.64 [R1+0x2088], R6 ;  /* 0x0020880601007387 */ /* 0x004fe20000100a00 */
[----:B---3--:R-:W-:Y:S02]  /*27110*/  STL.64 [R1+0x2080], R4 ;  /* 0x0020800401007387 */ /* 0x008fe40000100a00 */
[----:B-1----:R-:W2:Y:S02]  /*27120*/  LDL.LU.64 R16, [R1+0x3a0] ;  /* 0x0003a00001107983 */ /* 0x002ea40000300a00 */
[----:B------:R-:W3:Y:S01]  /*27130*/  LDL.LU.64 R18, [R1+0x3a8] ;  /* 0x0003a80001127983 */ /* 0x000ee20000300a00 */
[----:B----4-:R-:W-:Y:S01]  /*27140*/  LOP3.LUT R28, R28, 0x7, RZ, 0xc0, !PT ;  /* 0x000000071c1c7812 */ /* 0x010fe200078ec0ff */
[----:B---3--:R-:W-:Y:S01]  /*27150*/  STL.64 [R1+0x2070], R18 ;  /* 0x0020701201007387 */ /* 0x008fe20000100a00 */
[----:B--2---:R1:W-:Y:S03]  /*27160*/  STL.64 [R1+0x2068], R16 ;  /* 0x0020681001007387 */ /* 0x0043e60000100a00 */
[----:B-1----:R-:W2:Y:S01]  /*27170*/  LDL.64 R16, [R1+0x30] ;  /* 0x0000300001107983 */ /* 0x002ea20000100a00 */
[----:B------:R-:W-:-:S02]  /*27180*/  IMAD R28, R28, 0x90, RZ ;  /* 0x000000901c1c7824 */ /* 0x000fc400078e02ff */
[C---:B------:R-:W-:Y:S02]  /*27190*/  IMAD.SHL.U32 R24, R10.reuse, 0x2, RZ ;  /* 0x000000020a187824 */ /* 0x040fe400078e00ff */
[----:B------:R-:W-:-:S03]  /*271a0*/  IMAD.SHL.U32 R11, R10, 0x40, RZ ;  /* 0x000000400a0b7824 */ /* 0x000fc600078e00ff */
[----:B------:R-:W-:-:S04]  /*271b0*/  LOP3.LUT R10, R28, 0x10, R24, 0x78, !PT ;  /* 0x000000101c0a7812 */ /* 0x000fc800078e7818 */
[----:B------:R-:W-:-:S04]  /*271c0*/  LOP3.LUT R10, R10, 0x400, R11, 0xf8, !PT ;  /* 0x000004000a0a7812 */ /* 0x000fc800078ef80b */
[----:B------:R-:W-:Y:S01]  /*271d0*/  LOP3.LUT R10, R10, 0x20, RZ, 0x3c, !PT ;  /* 0x000000200a0a7812 */ /* 0x000fe200078e3cff */
[----:B------:R-:W-:Y:S02]  /*271e0*/  IMAD.MOV.U32 R4, RZ, RZ, R9 ;  /* 0x000000ffff047224 */ /* 0x000fe400078e0009 */
[----:B------:R-:W-:Y:S02]  /*271f0*/  IMAD.MOV.U32 R5, RZ, RZ, R8 ;  /* 0x000000ffff057224 */ /* 0x000fe400078e0008 */
[----:B------:R-:W1:Y:S04]  /*27200*/  LDSM.16.MT88.4 R24, [R10+0x20000] ;  /* 0x020000000a18783b */ /* 0x000e680000004200 */
[----:B------:R-:W3:Y:S01]  /*27210*/  S2R R28, SR_TID.X ;  /* 0x00000000001c7919 */ /* 0x000ee20000002100 */
[----:B0-----:R-:W-:-:S02]  /*27220*/  IMAD.SHL.U32 R20, R22, 0x2, RZ ;  /* 0x0000000216147824 */ /* 0x001fc400078e00ff */
[----:B------:R-:W-:Y:S01]  /*27230*/  IMAD.SHL.U32 R21, R22, 0x40, RZ ;  /* 0x0000004016157824 */ /* 0x000fe200078e00ff */
[----:B--2---:R0:W-:Y:S04]  /*27240*/  STL.64 [R1+0x2090], R16 ;  /* 0x0020901001007387 */ /* 0x0041e80000100a00 */
[----:B0-----:R-:W2:Y:S01]  /*27250*/  LDL.LU.64 R16, [R1+0x3c0] ;  /* 0x0003c00001107983 */ /* 0x001ea20000300a00 */
[----:B------:R-:W2:Y:S02]  /*27260*/  LDL.LU.64 R18, [R1+0x3c8] ;  /* 0x0003c80001127983 */ /* 0x000ea40000300a00 */
[----:B------:R-:W4:Y:S02]  /*27270*/  LDL.LU.64 R8, [R1+0x390] ;  /* 0x0003900001087983 */ /* 0x000f240000300a00 */
[----:B------:R-:W4:Y:S01]  /*27280*/  LDL.LU.64 R10, [R1+0x398] ;  /* 0x00039800010a7983 */ /* 0x000f220000300a00 */
[----:B---3--:R-:W-:-:S05]  /*27290*/  LOP3.LUT R28, R28, 0x7, RZ, 0xc0, !PT ;  /* 0x000000071c1c7812 */ /* 0x008fca00078ec0ff */
[----:B------:R-:W-:-:S05]  /*272a0*/  IMAD R28, R28, 0x90, RZ ;  /* 0x000000901c1c7824 */ /* 0x000fca00078e02ff */
[----:B------:R-:W-:-:S04]  /*272b0*/  LOP3.LUT R20, R28, 0x10, R20, 0x78, !PT ;  /* 0x000000101c147812 */ /* 0x000fc800078e7814 */
[----:B------:R-:W-:-:S04]  /*272c0*/  LOP3.LUT R20, R20, 0x400, R21, 0xf8, !PT ;  /* 0x0000040014147812 */ /* 0x000fc800078ef815 */
[----:B------:R-:W-:-:S06]  /*272d0*/  LOP3.LUT R20, R20, 0x40, RZ, 0x3c, !PT ;  /* 0x0000004014147812 */ /* 0x000fcc00078e3cff */
[----:B------:R-:W0:Y:S01]  /*272e0*/  LDSM.16.MT88.4 R20, [R20+0x20000] ;  /* 0x020000001414783b */ /* 0x000e220000004200 */
[C---:B--2---:R-:W-:Y:S03]  /*272f0*/  HMMA.16816.F32.BF16 R4, R12.reuse, R4, R16 ;  /* 0x000000040c04723c */ /* 0x044fe60000041810 */
[----:B----4-:R-:W-:Y:S01]  /*27300*/  STL.64 [R1+0x2058], R10 ;  /* 0x0020580a01007387 */ /* 0x010fe20000100a00 */
[----:B------:R2:W-:Y:S03]  /*27310*/  STL.64 [R1+0x2050], R8 ;  /* 0x0020500801007387 */ /* 0x0005e60000100a00 */
[----:B--2---:R-:W2:Y:S01]  /*27320*/  LDL.64 R8, [R1+0x20] ;  /* 0x0000200001087983 */ /* 0x004ea20000100a00 */
[----:B-1----:R-:W-:Y:S02]  /*27330*/  STL.64 [R1+0x2028], R26 ;  /* 0x0020281a01007387 */ /* 0x002fe40000100a00 */
[----:B------:R1:W-:Y:S02]  /*27340*/  STL.64 [R1+0x2020], R24 ;  /* 0x0020201801007387 */ /* 0x0003e40000100a00 */
[----:B-1----:R-:W3:Y:S01]  /*27350*/  LDL.64 R24, [R1] ;  /* 0x0000000001187983 */ /* 0x002ee20000100a00 */
[----:B0-----:R-:W-:Y:S02]  /*27360*/  STL.64 [R1+0x1fc8], R22 ;  /* 0x001fc81601007387 */ /* 0x001fe40000100a00 */
[----:B------:R-:W-:Y:S02]  /*27370*/  STL.64 [R1+0x1fc0], R20 ;  /* 0x001fc01401007387 */ /* 0x000fe40000100a00 */
[----:B------:R-:W4:Y:S06]  /*27380*/  LDL.LU.64 R16, [R1+0x2090] ;  /* 0x0020900001107983 */ /* 0x000f2c0000300a00 */
[----:B------:R-:W-:Y:S01]  /*27390*/  STL.64 [R1+0x1a0], R4 ;  /* 0x0001a00401007387 */ /* 0x000fe20000100a00 */
[----:B------:R0:W-:Y:S03]  /*273a0*/  STL.64 [R1+0x1a8], R6 ;  /* 0x0001a80601007387 */ /* 0x0001e60000100a00 */
[----:B0-----:R-:W4:Y:S01]  /*273b0*/  LDL.LU.64 R6, [R1+0x2088] ;  /* 0x0020880001067983 */ /* 0x001f220000300a00 */
[----:B------:R-:W4:Y:S02]  /*273c0*/  LDL.LU.64 R4, [R1+0x2080] ;  /* 0x0020800001047983 */ /* 0x000f240000300a00 */
[C---:B----4-:R-:W-:Y:S11]  /*273d0*/  HMMA.16816.F32.BF16 R4, R12.reuse, R16, R4 ;  /* 0x000000100c04723c */ /* 0x050ff60000041804 */
[----:B------:R-:W-:Y:S11]  /*273e0*/  @!UPT UIADD3 URZ, URZ, URZ, URZ ;  /* 0x0000003f3f3ff290 */ /* 0x000ff6000fffe03f */
[----:B------:R-:W-:Y:S01]  /*273f0*/  @!UPT UIADD3 URZ, URZ, URZ, URZ ;  /* 0x0000003f3f3ff290 */ /* 0x000fe2000fffe03f */
[----:B------:R0:W-:Y:S01]  /*27400*/  STL.64 [R1+0x190], R4 ;  /* 0x0001900401007387 */ /* 0x0001e20000100a00 */
[----:B------:R1:W-:Y:S03]  /*27410*/  STL.64 [R1+0x198], R6 ;  /* 0x0001980601007387 */ /* 0x0003e60000100a00 */
[----:B0-----:R-:W4:Y:S01]  /*27420*/  LDL.LU.64 R4, [R1+0x2078] ;  /* 0x0020780001047983 */ /* 0x001f220000300a00 */
[----:B-1----:R-:W-:Y:S02]  /*27430*/  IMAD.MOV.U32 R7, RZ, RZ, R16 ;  /* 0x000000ffff077224 */ /* 0x002fe400078e0010 */
[----:B------:R-:W-:Y:S02]  /*27440*/  IMAD.MOV.U32 R6, RZ, RZ, R17 ;  /* 0x000000ffff067224 */ /* 0x000fe400078e0011 */
[----:B------:R-:W2:Y:S01]  /*27450*/  LDL.LU.64 R18, [R1+0x2070] ;  /* 0x0020700001127983 */ /* 0x000ea20000300a00 */
[----:B------:R-:W2:Y:S02]  /*27460*/  LDL.LU.64 R16, [R1+0x2068] ;  /* 0x0020680001107983 */ /* 0x000ea40000300a00 */
[----:B------:R-:W-:Y:S01]  /*27470*/  STL.64 [R1+0x2048], R6 ;  /* 0x0020480601007387 */ /* 0x000fe20000100a00 */
[----:B--2---:R-:W-:Y:S01]  /*27480*/  HMMA.16816.F32.BF16 R16, R12, R8, R16 ;  /* 0x000000080c10723c */ /* 0x004fe20000041810 */
[----:B----4-:R0:W-:Y:S04]  /*27490*/  STL.64 [R1+0x2040], R4 ;  /* 0x0020400401007387 */ /* 0x0101e80000100a00 */
[----:B0-----:R-:W2:Y:S01]  /*274a0*/  LDL.LU.64 R4, [R1+0x380] ;  /* 0x0003800001047983 */ /* 0x001ea20000300a00 */
[----:B------:R-:W2:Y:S11]  /*274b0*/  LDL.LU.64 R6, [R1+0x388] ;  /* 0x0003880001067983 */ /* 0x000eb60000300a00 */
[----:B------:R-:W-:Y:S06]  /*274c0*/  @!UPT UIADD3 URZ, URZ, URZ, URZ ;  /* 0x0000003f3f3ff290 */ /* 0x000fec000fffe03f */
[----:B------:R0:W-:Y:S01]  /*274d0*/  STL.64 [R1+0x180], R16 ;  /* 0x0001801001007387 */ /* 0x0001e20000100a00 */
[----:B------:R1:W-:Y:S03]  /*274e0*/  STL.64 [R1+0x188], R18 ;  /* 0x0001881201007387 */ /* 0x0003e60000100a00 */
[----:B0-----:R-:W4:Y:S01]  /*274f0*/  LDL.LU.64 R16, [R1+0x2060] ;  /* 0x0020600001107983 */ /* 0x001f220000300a00 */
[----:B-1----:R-:W-:Y:S02]  /*27500*/  IMAD.MOV.U32 R19, RZ, RZ, R8 ;  /* 0x000000ffff137224 */ /* 0x002fe400078e0008 */
[----:B------:R-:W-:Y:S02]  /*27510*/  IMAD.MOV.U32 R18, RZ, RZ, R9 ;  /* 0x000000ffff127224 */ /* 0x000fe400078e0009 */
[----:B------:R-:W4:Y:S01]  /*27520*/  LDL.LU.64 R10, [R1+0x2058] ;  /* 0x00205800010a7983 */ /* 0x000f220000300a00 */
[----:B------:R-:W4:Y:S01]  /*27530*/  LDL.LU.64 R8, [R1+0x2050] ;  /* 0x0020500001087983 */ /* 0x000f220000300a00 */
[----:B------:R-:W-:-:S02]  /*27540*/  IMAD.MOV.U32 R20, RZ, RZ, R3 ;  /* 0x000000ffff147224 */ /* 0x000fc400078e0003 */
[----:B------:R-:W-:-:S05]  /*27550*/  IMAD.MOV.U32 R21, RZ, RZ, R2 ;  /* 0x000000ffff157224 */ /* 0x000fca00078e0002 */
[----:B------:R0:W-:Y:S01]  /*27560*/  STL.64 [R1+0x2008], R20 ;  /* 0x0020081401007387 */ /* 0x0001e20000100a00 */
[----:B---3--:R-:W-:Y:S02]  /*27570*/  IMAD.MOV.U32 R3, RZ, RZ, R24 ;  /* 0x000000ffff037224 */ /* 0x008fe400078e0018 */
[----:B------:R-:W-:Y:S01]  /*27580*/  IMAD.MOV.U32 R2, RZ, RZ, R25 ;  /* 0x000000ffff027224 */ /* 0x000fe200078e0019 */
[C---:B--2---:R-:W-:Y:S08]  /*27590*/  HMMA.16816.F32.BF16 R4, R12.reuse, R24, R4 ;  /* 0x000000180c04723c */ /* 0x044ff00000041804 */
[----:B----4-:R-:W-:Y:S11]  /*275a0*/  HMMA.16816.F32.BF16 R8, R12, R20, R8 ;  /* 0x000000140c08723c */ /* 0x010ff60000041808 */
[----:B------:R-:W-:Y:S11]  /*275b0*/  @!UPT UIADD3 URZ, URZ, URZ, URZ ;  /* 0x0000003f3f3ff290 */ /* 0x000ff6000fffe03f */
[----:B------:R-:W-:Y:S01]  /*275c0*/  @!UPT UIADD3 URZ, URZ, URZ, URZ ;  /* 0x0000003f3f3ff290 */ /* 0x000fe2000fffe03f */
[----:B------:R-:W-:Y:S01]  /*275d0*/  STL.64 [R1+0x170], R8 ;  /* 0x0001700801007387 */ /* 0x000fe20000100a00 */
[----:B------:R-:W-:Y:S02]  /*275e0*/  STL.64 [R1+0x178], R10 ;  /* 0x0001780a01007387 */ /* 0x000fe40000100a00 */
[----:B0-----:R-:W2:Y:S02]  /*275f0*/  LDL.LU.64 R20, [R1+0x3e0] ;  /* 0x0003e00001147983 */ /* 0x001ea40000300a00 */
[----:B------:R-:W2:Y:S01]  /*27600*/  LDL.LU.64 R22, [R1+0x3e8] ;  /* 0x0003e80001167983 */ /* 0x000ea20000300a00 */
[----:B------:R-:W-:Y:S01]  /*27610*/  STL.64 [R1+0x1d0], R4 ;  /* 0x0001d00401007387 */ /* 0x000fe20000100a00 */
[----:B------:R0:W-:Y:S03]  /*27620*/  STL.64 [R1+0x1d8], R6 ;  /* 0x0001d80601007387 */ /* 0x0001e60000100a00 */
[----:B0-----:R-:W3:Y:S01]  /*27630*/  LDL.LU.64 R6, [R1+0x2048] ;  /* 0x0020480001067983 */ /* 0x001ee20000300a00 */
[----:B------:R-:W4:Y:S02]  /*27640*/  LDL.LU.64 R4, [R1+0x2040] ;  /* 0x0020400001047983 */ /* 0x000f240000300a00 */
[----:B------:R-:W2:Y:S02]  /*27650*/  LDL.LU.64 R24, [R1+0x370] ;  /* 0x0003700001187983 */ /* 0x000ea40000300a00 */
[----:B------:R-:W2:Y:S01]  /*27660*/  LDL.LU.64 R26, [R1+0x378] ;  /* 0x00037800011a7983 */ /* 0x000ea20000300a00 */
[----:B------:R-:W0:Y:S04]  /*27670*/  S2R R28, SR_TID.X ;  /* 0x00000000001c7919 */ /* 0x000e280000002100 */
[----:B------:R-:W1:Y:S01]  /*27680*/  S2R R9, SR_TID.X ;  /* 0x0000000000097919 */ /* 0x000e620000002100 */
[----:B0-----:R-:W-:Y:S01]  /*27690*/  LOP3.LUT R28, R28, 0x7, RZ, 0xc0, !PT ;  /* 0x000000071c1c7812 */ /* 0x001fe200078ec0ff */
[----:B-1----:R-:W-:-:S04]  /*276a0*/  IMAD.SHL.U32 R8, R9, 0x2, RZ ;  /* 0x0000000209087824 */ /* 0x002fc800078e00ff */
[----:B------:R-:W-:Y:S02]  /*276b0*/  IMAD R28, R28, 0x90, RZ ;  /* 0x000000901c1c7824 */ /* 0x000fe400078e02ff */
[----:B------:R-:W-:-:S03]  /*276c0*/  IMAD.SHL.U32 R9, R9, 0x40, RZ ;  /* 0x0000004009097824 */ /* 0x000fc600078e00ff */
[----:B------:R-:W-:Y:S01]  /*276d0*/  LOP3.LUT R8, R28, 0x10, R8, 0x78, !PT ;  /* 0x000000101c087812 */ /* 0x000fe200078e7808 */
[----:B--2---:R-:W-:Y:S01]  /*276e0*/  STL.64 [R1+0x2038], R26 ;  /* 0x0020381a01007387 */ /* 0x004fe20000100a00 */
[----:B------:R0:W-:Y:S03]  /*276f0*/  STL.64 [R1+0x2030], R24 ;  /* 0x0020301801007387 */ /* 0x0001e60000100a00 */
[----:B0-----:R-:W4:Y:S01]  /*27700*/  LDL.LU.64 R24, [R1+0x3d0] ;  /* 0x0003d00001187983 */ /* 0x001f220000300a00 */
[----:B------:R-:W4:Y:S01]  /*27710*/  LDL.LU.64 R26, [R1+0x3d8] ;  /* 0x0003d800011a7983 */ /* 0x000f220000300a00 */
[----:B------:R-:W-:-:S04]  /*27720*/  LOP3.LUT R8, R8, 0x400, R9, 0xf8, !PT ;  /* 0x0000040008087812 */ /* 0x000fc800078ef809 */
[----:B------:R-:W-:-:S06]  /*27730*/  LOP3.LUT R8, R8, 0x60, RZ, 0x3c, !PT ;  /* 0x0000006008087812 */ /* 0x000fcc00078e3cff */
[----:B------:R-:W0:Y:S01]  /*27740*/  LDSM.16.MT88.4 R8, [R8+0x20000] ;  /* 0x020000000808783b */ /* 0x000e220000004200 */
[----:B------:R-:W-:Y:S03]  /*27750*/  HMMA.16816.F32.BF16 R20, R12, R16, R20 ;  /* 0x000000100c14723c */ /* 0x000fe60000041814 */
[----:B0-----:R-:W-:Y:S01]  /*27760*/  STL.64 [R1+0x1f60], R10 ;  /* 0x001f600a01007387 */ /* 0x001fe20000100a00 */
[----:B------:R0:W-:Y:S03]  /*27770*/  STL.64 [R1+0x1f58], R8 ;  /* 0x001f580801007387 */ /* 0x0001e60000100a00 */
[----:B0-----:R-:W2:Y:S11]  /*27780*/  LDL.LU.64 R8, [R1+0xa0] ;  /* 0x0000a00001087983 */ /* 0x001eb60000300a00 */
[----:B------:R-:W-:Y:S05]  /*27790*/  @!UPT UIADD3 URZ, URZ, URZ, URZ ;  /* 0x0000003f3f3ff290 */ /* 0x000fea000fffe03f */
[----:B------:R0:W-:Y:S02]  /*277a0*/  STL.64 [R1+0x1c0], R20 ;  /* 0x0001c01401007387 */ /* 0x0001e40000100a00 */
[----:B------:R-:W-:Y:S02]  /*277b0*/  STL.64 [R1+0x1c8], R22 ;  /* 0x0001c81601007387 */ /* 0x000fe40000100a00 */
[----:B0-----:R-:W-:Y:S02]  /*277c0*/  IMAD.MOV.U32 R20, RZ, RZ, R19 ;  /* 0x000000ffff147224 */ /* 0x001fe400078e0013 */
[----:B------:R-:W-:-:S05]  /*277d0*/  IMAD.MOV.U32 R21, RZ, RZ, R18 ;  /* 0x000000ffff157224 */ /* 0x000fca00078e0012 */
[----:B------:R0:W-:Y:S04]  /*277e0*/  STL.64 [R1+0x2018], R20 ;  /* 0x0020181401007387 */ /* 0x0001e80000100a00 */
[----:B0-----:R-:W2:Y:S01]  /*277f0*/  LDL.LU.64 R20, [R1+0x360] ;  /* 0x0003600001147983 */ /* 0x001ea20000300a00 */
[----:B------:R-:W2:Y:S01]  /*27800*/  LDL.LU.64 R22, [R1+0x368] ;  /* 0x0003680001167983 */ /* 0x000ea20000300a00 */
[C---:B----4-:R-:W-:Y:S11]  /*27810*/  HMMA.16816.F32.BF16 R24, R12.reuse, R4, R24 ;  /* 0x000000040c18723c */ /* 0x050ff60000041818 */
[----:B------:R-:W-:Y:S11]  /*27820*/  @!UPT UIADD3 URZ, URZ, URZ, URZ ;  /* 0x0000003f3f3ff290 */ /* 0x000ff6000fffe03f */
[----:B------:R-:W-:Y:S01]  /*27830*/  @!UPT UIADD3 URZ, URZ, URZ, URZ ;  /* 0x0000003f3f3ff290 */ /* 0x000fe2000fffe03f */
[----:B------:R-:W-:Y:S01]  /*27840*/  STL.64 [R1+0x1b0], R24 ;  /* 0x0001b01801007387 */ /* 0x000fe20000100a00 */
[----:B------:R0:W-:Y:S03]  /*27850*/  STL.64 [R1+0x1b8], R26 ;  /* 0x0001b81a01007387 */ /* 0x0001e60000100a00 */
[----:B0-----:R-:W2:Y:S01]  /*27860*/  LDL.LU.64 R26, [R1+0x2038] ;  /* 0x00203800011a7983 */ /* 0x001ea20000300a00 */
[----:B------:R-:W2:Y:S02]  /*27870*/  LDL.LU.64 R24, [R1+0x2030] ;  /* 0x0020300001187983 */ /* 0x000ea40000300a00 */
[----:B------:R-:W-:Y:S01]  /*27880*/  STL.64 [R1+0x2010], R4 ;  /* 0x0020100401007387 */ /* 0x000fe20000100a00 */
[----:B--2---:R-:W-:Y:S01]  /*27890*/  HMMA.16816.F32.BF16 R12, R12, R8, R24 ;  /* 0x000000080c0c723c */ /* 0x004fe20000041818 */
[----:B------:R-:W2:Y:S01]  /*278a0*/  LDL.LU.64 R26, [R1+0x2028] ;  /* 0x00202800011a7983 */ /* 0x000ea20000300a00 */
[----:B------:R-:W2:Y:S11]  /*278b0*/  LDL.LU.64 R24, [R1+0x2020] ;  /* 0x0020200001187983 */ /* 0x000eb60000300a00 */
[----:B------:R-:W-:Y:S10]  /*278c0*/  @!UPT UIADD3 URZ, URZ, URZ, URZ ;  /* 0x0000003f3f3ff290 */ /* 0x000ff4000fffe03f */
[----:B------:R-:W-:Y:S01]  /*278d0*/  STL.64 [R1+0x168], R14 ;  /* 0x0001680e01007387 */ /* 0x000fe20000100a00 */
[----:B------:R0:W-:Y:S02]  /*278e0*/  STL.64 [R1+0x1fd0], R8 ;  /* 0x001fd00801007387 */ /* 0x0001e40000100a00 */
[----:B------:R-:W-:Y:S02]  /*278f0*/  IMAD.MOV.U32 R18, RZ, RZ, R12 ;  /* 0x000000ffff127224 */ /* 0x000fe400078e000c */
[----:B------:R-:W-:Y:S01]  /*27900*/  IMAD.MOV.U32 R19, RZ, RZ, R13 ;  /* 0x000000ffff137224 */ /* 0x000fe200078e000d */
[----:B0-----:R-:W4:Y:S01]  /*27910*/  LDL.LU.64 R8, [R1+0x350] ;  /* 0x0003500001087983 */ /* 0x001f220000300a00 */
[----:B------:R-:W4:Y:S02]  /*27920*/  LDL.LU.64 R10, [R1+0x358] ;  /* 0x00035800010a7983 */ /* 0x000f240000300a00 */
[----:B------:R-:W2:Y:S02]  /*27930*/  LDL.64 R12, [R1+0x40] ;  /* 0x00004000010c7983 */ /* 0x000ea40000100a00 */
[----:B---3--:R-:W-:-:S02]  /*27940*/  IMAD.MOV.U32 R4, RZ, RZ, R7 ;  /* 0x000000ffff047224 */ /* 0x008fc400078e0007 */
[----:B------:R-:W-:Y:S01]  /*27950*/  IMAD.MOV.U32 R5, RZ, RZ, R6 ;  /* 0x000000ffff057224 */ /* 0x000fe200078e0006 */
[----:B------:R0:W-:Y:S01]  /*27960*/  STL [R1+0x1e84], R18 ;  /* 0x001e841201007387 */ /* 0x0001e20000100800 */
[----:B------:R1:W-:Y:S01]  /*27970*/  STL [R1+0x1e80], R19 ;  /* 0x001e801301007387 */ /* 0x0003e20000100800 */
[C---:B--2---:R-:W-:Y:S08]  /*27980*/  HMMA.16816.F32.BF16 R20, R24.reuse, R12, R20 ;  /* 0x0000000c1814723c */ /* 0x044ff00000041814 */
[----:B----4-:R-:W-:Y:S11]  /*27990*/  HMMA.16816.F32.BF16 R4, R24, R4, R8 ;  /* 0x000000041804723c */ /* 0x010ff60000041808 */
[----:B------:R-:W-:Y:S04]  /*279a0*/  @!UPT UIADD3 URZ, URZ, URZ, URZ ;  /* 0x0000003f3f3ff290 */ /* 0x000fe8000fffe03f */
[----:B------:R2:W-:Y:S01]  /*279b0*/  STL.64 [R1+0x150], R20 ;  /* 0x0001501401007387 */ /* 0x0005e20000100a00 */
[----:B------:R-:W-:Y:S08]  /*279c0*/  STL.64 [R1+0x158], R22 ;  /* 0x0001581601007387 */ /* 0x000ff00000100a00 */
[----:B0-----:R-:W-:Y:S02]  /*279d0*/  IMAD.MOV.U32 R18, RZ, RZ, R6 ;  /* 0x000000ffff127224 */ /* 0x001fe400078e0006 */
[----:B-1----:R-:W-:Y:S01]  /*279e0*/  IMAD.MOV.U32 R19, RZ, RZ, R7 ;  /* 0x000000ffff137224 */ /* 0x002fe200078e0007 */
[----:B--2---:R-:W2:Y:S01]  /*279f0*/  LDL.LU.64 R20, [R1+0x2018] ;  /* 0x0020180001147983 */ /* 0x004ea20000300a00 */
[----:B------:R-:W-:Y:S02]  /*27a00*/  STL.64 [R1+0x1fd8], R12 ;  /* 0x001fd80c01007387 */ /* 0x000fe40000100a00 */
[----:B------:R0:W-:Y:S02]  /*27a10*/  STL.64 [R1+0x140], R4 ;  /* 0x0001400401007387 */ /* 0x0001e40000100a00 */
[----:B0-----:R-:W2:Y:S01]  /*27a20*/  LDL.LU.64 R4, [R1+0x340] ;  /* 0x0003400001047983 */ /* 0x001ea20000300a00 */
[----:B------:R-:W2:Y:S02]  /*27a30*/  LDL.LU.64 R6, [R1+0x348] ;  /* 0x0003480001067983 */ /* 0x000ea40000300a00 */
[----:B------:R-:W3:Y:S02]  /*27a40*/  LDL.LU.64 R12, [R1+0x310] ;  /* 0x00031000010c7983 */ /* 0x000ee40000300a00 */
[----:B------:R-:W4:Y:S02]  /*27a50*/  LDL.LU.64 R14, [R1+0x318] ;  /* 0x00031800010e7983 */ /* 0x000f240000300a00 */
[----:B----4-:R-:W-:Y:S01]  /*27a60*/  STL.64 [R1+0x1fe8], R14 ;  /* 0x001fe80e01007387 */ /* 0x010fe20000100a00 */
[----:B---3--:R0:W-:Y:S02]  /*27a70*/  STL.64 [R1+0x1fe0], R12 ;  /* 0x001fe00c01007387 */ /* 0x0081e40000100a00 */
[----:B0-----:R-:W-:-:S02]  /*27a80*/  IMAD.MOV.U32 R12, RZ, RZ, R3 ;  /* 0x000000ffff0c7224 */ /* 0x001fc400078e0003 */
[----:B------:R-:W-:-:S05]  /*27a90*/  IMAD.MOV.U32 R13, RZ, RZ, R2 ;  /* 0x000000ffff0d7224 */ /* 0x000fca00078e0002 */
[----:B------:R0:W-:Y:S04]  /*27aa0*/  STL.64 [R1+0x2000], R12 ;  /* 0x0020000c01007387 */ /* 0x0001e80000100a00 */
[----:B0-----:R-:W3:Y:S01]  /*27ab0*/  LDL.LU.64 R12, [R1+0x330] ;  /* 0x00033000010c7983 */ /* 0x001ee20000300a00 */
[----:B------:R-:W3:Y:S02]  /*27ac0*/  LDL.LU.64 R14, [R1+0x338] ;  /* 0x00033800010e7983 */ /* 0x000ee40000300a00 */
[----:B------:R-:W4:Y:S02]  /*27ad0*/  LDL.LU.64 R8, [R1+0x300] ;  /* 0x0003000001087983 */ /* 0x000f240000300a00 */
[----:B------:R-:W3:Y:S01]  /*27ae0*/  LDL.LU.64 R10, [R1+0x308] ;  /* 0x00030800010a7983 */ /* 0x000ee20000300a00 */
[----:B--2---:R-:W-:Y:S01]  /*27af0*/  HMMA.16816.F32.BF16 R20, R24, R20, R4 ;  /* 0x000000141814723c */ /* 0x004fe20000041804 */
[----:B---3--:R-:W-:Y:S01]  /*27b00*/  STL.64 [R1+0x1ff8], R10 ;  /* 0x001ff80a01007387 */ /* 0x008fe20000100a00 */
[----:B----4-:R0:W-:Y:S03]  /*27b10*/  STL.64 [R1+0x1ff0], R8 ;  /* 0x001ff00801007387 */ /* 0x0101e60000100a00 */
[----:B0-----:R-:W2:Y:S01]  /*27b20*/  LDL.LU.64 R8, [R1+0x320] ;  /* 0x0003200001087983 */ /* 0x001ea20000300a00 */
[----:B------:R-:W2:Y:S02]  /*27b30*/  LDL.LU.64 R10, [R1+0x328] ;  /* 0x00032800010a7983 */ /* 0x000ea40000300a00 */
[----:B------:R-:W-:Y:S02]  /*27b40*/  STL [R1+0x1e8c], R19 ;  /* 0x001e8c1301007387 */ /* 0x000fe40000100800 */
[----:B------:R-:W-:Y:S01]  /*27b50*/  STL [R1+0x1e88], R18 ;  /* 0x001e881201007387 */ /* 0x000fe20000100800 */
[----:B------:R-:W3:Y:S11]  /*27b60*/  LDL.LU.64 R4, [R1+0x2010] ;  /* 0x0020100001047983 */ /* 0x000ef60000300a00 */
[----:B------:R-:W-:Y:S01]  /*27b70*/  @!UPT UIADD3 URZ, URZ, URZ, URZ ;  /* 0x0000003f3f3ff290 */ /* 0x000fe2000fffe03f */
[----:B------:R0:W-:Y:S02]  /*27b80*/  STL.64 [R1+0x130], R20 ;  /* 0x0001301401007387 */ /* 0x0001e40000100a00 */
[----:B0-----:R-:W4:Y:S01]  /*27b90*/  LDL.LU.64 R20, [R1+0x2008] ;  /* 0x0020080001147983 */ /* 0x001f220000300a00 */
[----:B------:R-:W-:Y:S02]  /*27ba0*/  IMAD.MOV.U32 R7, RZ, RZ, R23 ;  /* 0x000000ffff077224 */ /* 0x000fe400078e0017 */
[----:B------:R-:W-:-:S03]  /*27bb0*/  IMAD.MOV.U32 R6, RZ, RZ, R22 ;  /* 0x000000ffff067224 */ /* 0x000fc600078e0016 */
[----:B------:R-:W-:Y:S02]  /*27bc0*/  STL [R1+0x1e5c], R7 ;  /* 0x001e5c0701007387 */ /* 0x000fe40000100800 */
[----:B------:R-:W-:Y:S01]  /*27bd0*/  STL [R1+0x1e58], R6 ;  /* 0x001e580601007387 */ /* 0x000fe20000100800 */
[C---:B----4-:R-:W-:Y:S01]  /*27be0*/  HMMA.16816.F32.BF16 R20, R24.reuse, R20, R12 ;  /* 0x000000141814723c */ /* 0x050fe2000004180c */
[----:B------:R-:W2:Y:S11]  /*27bf0*/  LDL.LU.64 R12, [R1+0x2000] ;  /* 0x00200000010c7983 */ /* 0x000eb60000300a00 */
[----:B------:R-:W-:Y:S11]  /*27c00*/  @!UPT UIADD3 URZ, URZ, URZ, URZ ;  /* 0x0000003f3f3ff290 */ /* 0x000ff6000fffe03f */
[----:B------:R0:W-:Y:S01]  /*27c10*/  STL.64 [R1+0x120], R20 ;  /* 0x0001201401007387 */ /* 0x0001e20000100a00 */
[----:B------:R1:W-:Y:S03]  /*27c20*/  STL.64 [R1+0x128], R22 ;  /* 0x0001281601007387 */ /* 0x0003e60000100a00 */
[----:B0-----:R-:W4:Y:S01]  /*27c30*/  LDL.LU.64 R20, [R1+0x2e0] ;  /* 0x0002e00001147983 */ /* 0x001f220000300a00 */
[----:B-1----:R-:W4:Y:S01]  /*27c40*/  LDL.LU.64 R22, [R1+0x2e8] ;  /* 0x0002e80001167983 */ /* 0x002f220000300a00 */
[C---:B--2---:R-:W-:Y:S02]  /*27c50*/  HMMA.16816.F32.BF16 R12, R24.reuse, R12, R8 ;  /* 0x0000000c180c723c */ /* 0x044fe40000041808 */
[----:B------:R-:W3:Y:S01]  /*27c60*/  LDL.LU.64 R10, [R1+0x1ff8] ;  /* 0x001ff800010a7983 */ /* 0x000ee20000300a00 */
[----:B------:R-:W3:Y:S11]  /*27c70*/  LDL.LU.64 R8, [R1+0x1ff0] ;  /* 0x001ff00001087983 */ /* 0x000ef60000300a00 */
[----:B------:R-:W-:Y:S09]  /*27c80*/  @!UPT UIADD3 URZ, URZ, URZ, URZ ;  /* 0x0000003f3f3ff290 */ /* 0x000ff2000fffe03f */
[----:B------:R0:W-:Y:S01]  /*27c90*/  STL.64 [R1+0x110], R12 ;  /* 0x0001100c01007387 */ /* 0x0001e20000100a00 */
[----:B------:R-:W-:Y:S02]  /*27ca0*/  IMAD.MOV.U32 R7, RZ, RZ, R14 ;  /* 0x000000ffff077224 */ /* 0x000fe400078e000e */
[----:B------:R-:W-:Y:S02]  /*27cb0*/  IMAD.MOV.U32 R6, RZ, RZ, R15 ;  /* 0x000000ffff067224 */ /* 0x000fe400078e000f */
[----:B------:R-:W2:Y:S04]  /*27cc0*/  LDL.LU.64 R14, [R1+0x1fe8] ;  /* 0x001fe800010e7983 */ /* 0x000ea80000300a00 */
[----:B0-----:R-:W2:Y:S01]  /*27cd0*/  LDL.LU.64 R12, [R1+0x1fe0] ;  /* 0x001fe000010c7983 */ /* 0x001ea20000300a00 */
[C---:B---3--:R-:W-:Y:S08]  /*27ce0*/  HMMA.16816.F32.BF16 R8, R24.reuse, R4, R8 ;  /* 0x000000041808723c */ /* 0x048ff00000041808 */
[C---:B--2---:R-:W-:Y:S11]  /*27cf0*/  HMMA.16816.F32.BF16 R12, R24.reuse, R16, R12 ;  /* 0x00000010180c723c */ /* 0x044ff6000004180c */
[----:B------:R-:W-:Y:S11]  /*27d00*/  @!UPT UIADD3 URZ, URZ, URZ, URZ ;  /* 0x0000003f3f3ff290 */ /* 0x000ff6000fffe03f */
[----:B------:R-:W-:Y:S02]  /*27d10*/  @!UPT UIADD3 URZ, URZ, URZ, URZ ;  /* 0x0000003f3f3ff290 */ /* 0x000fe4000fffe03f */
[----:B------:R-:W-:Y:S02]  /*27d20*/  IMAD.MOV.U32 R18, RZ, RZ, R15 ;  /* 0x000000ffff127224 */ /* 0x000fe400078e000f */
[----:B------:R-:W-:Y:S01]  /*27d30*/  IMAD.MOV.U32 R19, RZ, RZ, R14 ;  /* 0x000000ffff137224 */ /* 0x000fe200078e000e */
[----:B------:R0:W-:Y:S04]  /*27d40*/  STL.64 [R1+0x100], R12 ;  /* 0x0001000c01007387 */ /* 0x0001e80000100a00 */
[----:B0-----:R-:W2:Y:S01]  /*27d50*/  LDL.LU.64 R12, [R1+0x1fd8] ;  /* 0x001fd800010c7983 */ /* 0x001ea20000300a00 */
[----:B------:R-:W-:Y:S02]  /*27d60*/  STL [R1+0x1e94], R18 ;  /* 0x001e941201007387 */ /* 0x000fe40000100800 */
[----:B------:R-:W-:Y:S02]  /*27d70*/  STL [R1+0x1e90], R19 ;  /* 0x001e901301007387 */ /* 0x000fe40000100800 */
[----:B------:R0:W-:Y:S01]  /*27d80*/  STL.64 [R1+0xf0], R8 ;  /* 0x0000f00801007387 */ /* 0x0001e20000100a00 */
[----:B------:R-:W-:Y:S04]  /*27d90*/  STL.64 [R1+0xf8], R10 ;  /* 0x0000f80a01007387 */ /* 0x000fe80000100a00 */
[----:B0-----:R-:W4:Y:S01]  /*27da0*/  LDL.LU.64 R8, [R1+0x1fd0] ;  /* 0x001fd00001087983 */ /* 0x001f220000300a00 */
[----:B------:R-:W-:Y:S02]  /*27db0*/  STL.64 [R1+0x1f80], R6 ;  /* 0x001f800601007387 */ /* 0x000fe40000100a00 */
[----:B------:R0:W-:Y:S02]  /*27dc0*/  STL.64 [R1+0x1f78], R4 ;  /* 0x001f780401007387 */ /* 0x0001e40000100a00 */
[----:B0-----:R-:W3:Y:S04]  /*27dd0*/  LDL.LU.64 R4, [R1] ;  /* 0x0000000001047983 */ /* 0x001ee80000300a00 */
[----:B---3--:R0:W-:Y:S04]  /*27de0*/  STL.64 [R1+0x1f98], R4 ;  /* 0x001f980401007387 */ /* 0x0081e80000100a00 */
[----:B0-----:R-:W3:Y:S01]  /*27df0*/  LDL.LU.64 R4, [R1+0x10] ;  /* 0x0000100001047983 */ /* 0x001ee20000300a00 */
[----:B----4-:R-:W-:Y:S11]  /*27e00*/  HMMA.16816.F32.BF16 R24, R24, R8, R20 ;  /* 0x000000081818723c */ /* 0x010ff60000041814 */
[----:B------:R-:W-:Y:S11]  /*27e10*/  @!UPT UIADD3 URZ, URZ, URZ, URZ ;  /* 0x0000003f3f3ff290 */ /* 0x000ff6000fffe03f */
[----:B------:R-:W-:Y:S02]  /*27e20*/  @!UPT UIADD3 URZ, URZ, URZ, URZ ;  /* 0x0000003f3f3ff290 */ /* 0x000fe4000fffe03f */
[----:B------:R-:W-:Y:S02]  /*27e30*/  IMAD.MOV.U32 R18, RZ, RZ, R26 ;  /* 0x000000ffff127224 */ /* 0x000fe400078e001a */
[----:B------:R-:W-:Y:S01]  /*27e40*/  IMAD.MOV.U32 R19, RZ, RZ, R27 ;  /* 0x000000ffff137224 */ /* 0x000fe200078e001b */
[----:B---3--:R0:W-:Y:S04]  /*27e50*/  STL.64 [R1+0x1fb0], R4 ;  /* 0x001fb00401007387 */ /* 0x0081e80000100a00 */
[----:B0-----:R-:W3:Y:S01]  /*27e60*/  LDL.LU.64 R4, [R1+0x30] ;  /* 0x0000300001047983 */ /* 0x001ee20000300a00 */
[----:B------:R-:W2:Y:S02]  /*27e70*/  LDL.LU.64 R22, [R1+0x1fc8] ;  /* 0x001fc80001167983 */ /* 0x000ea40000300a00 */
[----:B------:R-:W2:Y:S02]  /*27e80*/  LDL.LU.64 R20, [R1+0x1fc0] ;  /* 0x001fc00001147983 */ /* 0x000ea40000300a00 */
[----:B------:R0:W-:Y:S02]  /*27e90*/  STL.64 [R1+0xe0], R24 ;  /* 0x0000e01801007387 */ /* 0x0001e40000100a00 */
[----:B0-----:R-:W2:Y:S01]  /*27ea0*/  LDL.LU.64 R24, [R1+0x270] ;  /* 0x0002700001187983 */ /* 0x001ea20000300a00 */
[----:B------:R-:W2:Y:S02]  /*27eb0*/  LDL.LU.64 R26, [R1+0x278] ;  /* 0x00027800011a7983 */ /* 0x000ea40000300a00 */
[----:B------:R0:W-:Y:S02]  /*27ec0*/  STL.64 [R1+0x1fb8], R8 ;  /* 0x001fb80801007387 */ /* 0x0001e40000100a00 */
[----:B0-----:R-:W3:Y:S01]  /*27ed0*/  LDL.LU.64 R8, [R1+0x2d0] ;  /* 0x0002d00001087983 */ /* 0x001ee20000300a00 */
[----:B------:R-:W3:Y:S02]  /*27ee0*/  LDL.LU.64 R10, [R1+0x2d8] ;  /* 0x0002d800010a7983 */ /* 0x000ee40000300a00 */
[----:B------:R-:W-:Y:S02]  /*27ef0*/  STL.64 [R1+0x1f90], R18 ;  /* 0x001f901201007387 */ /* 0x000fe40000100a00 */
[----:B------:R2:W-:Y:S02]  /*27f00*/  STL.64 [R1+0x1f88], R16 ;  /* 0x001f881001007387 */ /* 0x0005e40000100a00 */
[C---:B--2---:R-:W-:Y:S11]  /*27f10*/  HMMA.16816.F32.BF16 R16, R20.reuse, R12, R24 ;  /* 0x0000000c1410723c */ /* 0x044ff60000041818 */
[----:B------:R-:W-:Y:S11]  /*27f20*/  @!UPT UIADD3 URZ, URZ, URZ, URZ ;  /* 0x0000003f3f3ff290 */ /* 0x000ff6000fffe03f */
[----:B------:R-:W-:Y:S01]  /*27f30*/  @!UPT UIADD3 URZ, URZ, URZ, URZ ;  /* 0x0000003f3f3ff290 */ /* 0x000fe2000fffe03f */
[----:B------:R0:W-:Y:S01]  /*27f40*/  STL.64 [R1+0xd0], R16 ;  /* 0x0000d01001007387 */ /* 0x0001e20000100a00 */
[----:B------:R1:W-:Y:S03]  /*27f50*/  STL.64 [R1+0xd8], R18 ;  /* 0x0000d81201007387 */ /* 0x0003e60000100a00 */
[----:B0-----:R-:W2:Y:S01]  /*27f60*/  LDL.LU.64 R16, [R1+0x2a0] ;  /* 0x0002a00001107983 */ /* 0x001ea20000300a00 */
[----:B-1----:R-:W4:Y:S02]  /*27f70*/  LDL.LU.64 R18, [R1+0x2a8] ;  /* 0x0002a80001127983 */ /* 0x002f240000300a00 */
[----:B------:R-:W-:Y:S02]  /*27f80*/  IMAD.MOV.U32 R25, RZ, RZ, R13 ;  /* 0x000000ffff197224 */ /* 0x000fe400078e000d */
[----:B------:R-:W0:Y:S01]  /*27f90*/  LDSM.16.MT88.4 R12, [R0+0x20800] ;  /* 0x02080000000c783b */ /* 0x000e220000004200 */
[----:B---3--:R-:W-:Y:S03]  /*27fa0*/  HMMA.16816.F32.BF16 R8, R20, R4, R8 ;  /* 0x000000041408723c */ /* 0x008fe60000041808 */
[----:B----4-:R-:W-:Y:S01]  /*27fb0*/  STL.64 [R1+0x1fa8], R18 ;  /* 0x001fa81201007387 */ /* 0x010fe20000100a00 */
[----:B--2---:R1:W-:Y:S03]  /*27fc0*/  STL.64 [R1+0x1fa0], R16 ;  /* 0x001fa01001007387 */ /* 0x0043e60000100a00 */
[----:B-1----:R-:W2:Y:S01]  /*27fd0*/  LDL.LU.64 R16, [R1+0x2b0] ;  /* 0x0002b00001107983 */ /* 0x002ea20000300a00 */
[----:B------:R-:W2:Y:S02]  /*27fe0*/  LDL.LU.64 R18, [R1+0x2b8] ;  /* 0x0002b80001127983 */ /* 0x000ea40000300a00 */
[----:B------:R-:W3:Y:S02]  /*27ff0*/  LDL R26, [R1+0xd18] ;  /* 0x000d1800011a7983 */ /* 0x000ee40000100800 */
[----:B0-----:R-:W-:Y:S01]  /*28000*/  STL.64 [R1+0x1ee0], R14 ;  /* 0x001ee00e01007387 */ /* 0x001fe20000100a00 */
[----:B------:R0:W-:Y:S04]  /*28010*/  STL.64 [R1+0x1ed8], R12 ;  /* 0x001ed80c01007387 */ /* 0x0001e80000100a00 */
[----:B0-----:R-:W4:Y:S01]  /*28020*/  LDL.LU.64 R12, [R1+0x2c0] ;  /* 0x0002c000010c7983 */ /* 0x001f220000300a00 */
[----:B------:R-:W4:Y:S02]  /*28030*/  LDL.LU.64 R14, [R1+0x2c8] ;  /* 0x0002c800010e7983 */ /* 0x000f240000300a00 */
[----:B------:R-:W-:Y:S03]  /*28040*/  STL [R1+0x1cf0], R0 ;  /* 0x001cf00001007387 */ /* 0x000fe60000100800 */
[----:B------:R0:W-:Y:S01]  /*28050*/  STL.64 [R1+0xc0], R8 ;  /* 0x0000c00801007387 */ /* 0x0001e20000100a00 */
[----:B------:R1:W-:Y:S04]  /*28060*/  STL.64 [R1+0xc8], R10 ;  /* 0x0000c80a01007387 */ /* 0x0003e80000100a00 */
[----:B0-----:R-:W2:Y:S01]  /*28070*/  LDL.LU.64 R8, [R1+0x1fb8] ;  /* 0x001fb80001087983 */ /* 0x001ea20000300a00 */
[----:B-1----:R-:W-:-:S02]  /*28080*/  IMAD.MOV.U32 R11, RZ, RZ, R4 ;  /* 0x000000ffff0b7224 */ /* 0x002fc400078e0004 */
[----:B------:R-:W-:Y:S02]  /*28090*/  IMAD.MOV.U32 R10, RZ, RZ, R5 ;  /* 0x000000ffff0a7224 */ /* 0x000fe400078e0005 */
[----:B------:R-:W3:Y:S03]  /*280a0*/  LDL.LU.64 R4, [R1+0x1fb0] ;  /* 0x001fb00001047983 */ /* 0x000ee60000300a00 */
[----:B------:R-:W-:Y:S01]  /*280b0*/  STL.64 [R1+0x1f70], R10 ;  /* 0x001f700a01007387 */ /* 0x000fe20000100a00 */
[----:B--2---:R0:W-:Y:S04]  /*280c0*/  STL.64 [R1+0x1f68], R8 ;  /* 0x001f680801007387 */ /* 0x0041e80000100a00 */
[----:B0-----:R-:W4:Y:S01]  /*280d0*/  LDL.LU.64 R8, [R1+0x20] ;  /* 0x0000200001087983 */ /* 0x001f220000300a00 */
[----:B---3--:R-:W-:Y:S01]  /*280e0*/  HMMA.16816.F32.BF16 R16, R20, R4, R16 ;  /* 0x000000041410723c */ /* 0x008fe20000041810 */
[----:B------:R-:W-:-:S07]  /*280f0*/  IMAD.MOV.U32 R0, RZ, RZ, R5 ;  /* 0x000000ffff007224 */ /* 0x000fce00078e0005 */
[C---:B----4-:R-:W-:Y:S11]  /*28100*/  HMMA.16816.F32.BF16 R12, R20.reuse, R8, R12 ;  /* 0x00000008140c723c */ /* 0x050ff6000004180c */
[----:B------:R-:W-:Y:S11]  /*28110*/  @!UPT UIADD3 URZ, URZ, URZ, URZ ;  /* 0x0000003f3f3ff290 */ /* 0x000ff6000fffe03f */
[----:B------:R-:W-:Y:S01]  /*28120*/  @!UPT UIADD3 URZ, URZ, URZ, URZ ;  /* 0x0000003f3f3ff290 */ /* 0x000fe2000fffe03f */
[----:B------:R0:W-:Y:S01]  /*28130*/  STL.64 [R1+0xb0], R12 ;  /* 0x0000b00c01007387 */ /* 0x0001e20000100a00 */
[----:B------:R1:W-:Y:S02]  /*28140*/  STL.64 [R1+0xb8], R14 ;  /* 0x0000b80e01007387 */ /* 0x0003e40000100a00 */
[----:B0-----:R-:W-:Y:S02]  /*28150*/  IMAD.MOV.U32 R13, RZ, RZ, R8 ;  /* 0x000000ffff0d7224 */ /* 0x001fe400078e0008 */
[----:B------:R-:W-:Y:S02]  /*28160*/  IMAD.MOV.U32 R12, RZ, RZ, R9 ;  /* 0x000000ffff0c7224 */ /* 0x000fe400078e0009 */
[----:B------:R-:W2:Y:S01]  /*28170*/  LDL.LU.64 R8, [R1+0x280] ;  /* 0x0002800001087983 */ /* 0x000ea20000300a00 */
[----:B------:R-:W2:Y:S02]  /*28180*/  LDL.LU.64 R10, [R1+0x288] ;  /* 0x00028800010a7983 */ /* 0x000ea40000300a00 */
[----:B------:R-:W-:Y:S02]  /*28190*/  STL.64 [R1+0x90], R16 ;  /* 0x0000901001007387 */ /* 0x000fe40000100a00 */
[----:B------:R0:W-:Y:S02]  /*281a0*/  STL.64 [R1+0x98], R18 ;  /* 0x0000981201007387 */ /* 0x0001e40000100a00 */
[----:B-1----:R-:W-:Y:S01]  /*281b0*/  IMAD.MOV.U32 R14, RZ, RZ, R4 ;  /* 0x000000ffff0e7224 */ /* 0x002fe200078e0004 */
[----:B0-----:R-:W3:Y:S01]  /*281c0*/  LDL.LU.64 R18, [R1+0x1fa8] ;  /* 0x001fa80001127983 */ /* 0x001ee20000300a00 */
[----:B------:R-:W3:Y:S02]  /*281d0*/  LDL.LU.64 R16, [R1+0x1fa0] ;  /* 0x001fa00001107983 */ /* 0x000ee40000300a00 */
[----:B------:R-:W3:Y:S02]  /*281e0*/  LDL.LU.64 R4, [R1+0x1f98] ;  /* 0x001f980001047983 */ /* 0x000ee40000300a00 */
[----:B---3--:R-:W-:Y:S01]  /*281f0*/  HMMA.16816.F32.BF16 R16, R20, R4, R16 ;  /* 0x000000041410723c */ /* 0x008fe20000041810 */
[----:B------:R-:W-:-:S02]  /*28200*/  IMAD.MOV.U32 R15, RZ, RZ, R5 ;  /* 0x000000ffff0f7224 */ /* 0x000fc400078e0005 */
[----:B------:R-:W-:Y:S11]  /*28210*/  IMAD.MOV.U32 R24, RZ, RZ, R4 ;  /* 0x000000ffff187224 */ /* 0x000ff600078e0004 */
[----:B------:R-:W-:Y:S09]  /*28220*/  @!UPT UIADD3 URZ, URZ, URZ, URZ ;  /* 0x0000003f3f3ff290 */ /* 0x000ff2000fffe03f */
[----:B------:R-:W-:Y:S01]  /*28230*/  STL.64 [R1+0x80], R16 ;  /* 0x0000801001007387 */ /* 0x000fe20000100a00 */
[----:B------:R0:W-:Y:S03]  /*28240*/  STL.64 [R1+0x88], R18 ;  /* 0x0000881201007387 */ /* 0x0001e60000100a00 */
[----:B0-----:R-:W3:Y:S01]  /*28250*/  LDL.LU.64 R18, [R1+0x1f90] ;  /* 0x001f900001127983 */ /* 0x001ee20000300a00 */
[----:B------:R-:W4:Y:S02]  /*28260*/  LDL.LU.64 R16, [R1+0x1f88] ;  /* 0x001f880001107983 */ /* 0x000f240000300a00 */
[----:B------:R-:W2:Y:S02]  /*28270*/  LDL.LU.64 R6, [R1+0x1f80] ;  /* 0x001f800001067983 */ /* 0x000ea40000300a00 */
[----:B------:R-:W2:Y:S01]  /*28280*/  LDL.LU.64 R4, [R1+0x1f78] ;  /* 0x001f780001047983 */ /* 0x000ea20000300a00 */
[----:B------:R-:W-:Y:S01]  /*28290*/  STL.64 [R1+0x1f50], R14 ;  /* 0x001f500e01007387 */ /* 0x000fe20000100a00 */
[----:B------:R0:W-:Y:S03]  /*282a0*/  STL.64 [R1+0x1f48], R12 ;  /* 0x001f480c01007387 */ /* 0x0001e60000100a00 */
[----:B0-----:R-:W4:Y:S01]  /*282b0*/  LDL.LU.64 R12, [R1+0x290] ;  /* 0x00029000010c7983 */ /* 0x001f220000300a00 */
[----:B------:R-:W4:Y:S02]  /*282c0*/  LDL.LU.64 R14, [R1+0x298] ;  /* 0x00029800010e7983 */ /* 0x000f240000300a00 */
[----:B------:R-:W3:Y:S01]  /*282d0*/  LDL R27, [R1+0xd14] ;  /* 0x000d1400011b7983 */ /* 0x000ee20000100800 */
[C---:B--2---:R-:W-:Y:S08]  /*282e0*/  HMMA.16816.F32.BF16 R8, R20.reuse, R4, R8 ;  /* 0x000000041408723c */ /* 0x044ff00000041808 */
[C---:B----4-:R-:W-:Y:S11]  /*282f0*/  HMMA.16816.F32.BF16 R12, R20.reuse, R16, R12 ;  /* 0x00000010140c723c */ /* 0x050ff6000004180c */
[----:B------:R-:W-:Y:S05]  /*28300*/  @!UPT UIADD3 URZ, URZ, URZ, URZ ;  /* 0x0000003f3f3ff290 */ /* 0x000fea000fffe03f */
[----:B------:R-:W-:Y:S02]  /*28310*/  IMAD.MOV.U32 R3, RZ, RZ, R10 ;  /* 0x000000ffff037224 */ /* 0x000fe400078e000a */
[----:B------:R-:W-:Y:S02]  /*28320*/  IMAD.MOV.U32 R2, RZ, RZ, R11 ;  /* 0x000000ffff027224 */ /* 0x000fe400078e000b */
[----:B------:R-:W-:Y:S02]  /*28330*/  IMAD.MOV.U32 R29, RZ, RZ, R8 ;  /* 0x000000ffff1d7224 */ /* 0x000fe400078e0008 */
[----:B------:R-:W-:Y:S01]  /*28340*/  IMAD.MOV.U32 R28, RZ, RZ, R9 ;  /* 0x000000ffff1c7224 */ /* 0x000fe200078e0009 */
[----:B------:R0:W-:Y:S01]  /*28350*/  STL.64 [R1+0x70], R12 ;  /* 0x0000700c01007387 */ /* 0x0001e20000100a00 */
[----:B------:R1:W-:Y:S03]  /*28360*/  STL.64 [R1+0x78], R14 ;  /* 0x0000780e01007387 */ /* 0x0003e60000100a00 */
[----:B0-----:R-:W2:Y:S01]  /*28370*/  LDL.LU.64 R12, [R1+0x220] ;  /* 0x00022000010c7983 */ /* 0x001ea20000300a00 */
[----:B-1----:R-:W2:Y:S02]  /*28380*/  LDL.LU.64 R14, [R1+0x228] ;  /* 0x00022800010e7983 */ /* 0x002ea40000300a00 */
[----:B---3--:R-:W-:Y:S02]  /*28390*/  STL.64 [R1+0x1f00], R18 ;  /* 0x001f001201007387 */ /* 0x008fe40000100a00 */
[----:B------:R0:W-:Y:S02]  /*283a0*/  STL.64 [R1+0x1ef8], R16 ;  /* 0x001ef81001007387 */ /* 0x0001e40000100a00 */
[----:B0-----:R-:W3:Y:S01]  /*283b0*/  LDL.LU.64 R16, [R1+0x260] ;  /* 0x0002600001107983 */ /* 0x001ee20000300a00 */
[----:B------:R-:W3:Y:S02]  /*283c0*/  LDL.LU.64 R18, [R1+0x268] ;  /* 0x0002680001127983 */ /* 0x000ee40000300a00 */
[----:B------:R-:W4:Y:S02]  /*283d0*/  LDL.LU.64 R10, [R1+0x1f70] ;  /* 0x001f7000010a7983 */ /* 0x000f240000300a00 */
[----:B------:R-:W3:Y:S01]  /*283e0*/  LDL.LU.64 R8, [R1+0x1f68] ;  /* 0x001f680001087983 */ /* 0x000ee20000300a00 */
[----:B------:R-:W-:Y:S01]  /*283f0*/  STL.64 [R1+0x1ef0], R6 ;  /* 0x001ef00601007387 */ /* 0x000fe20000100a00 */
[----:B------:R4:W-:Y:S02]  /*28400*/  STL.64 [R1+0x1ee8], R4 ;  /* 0x001ee80401007387 */ /* 0x0009e40000100a00 */
[----:B------:R-:W-:Y:S02]  /*28410*/  STL [R1+0x1e74], R28 ;  /* 0x001e741c01007387 */ /* 0x000fe40000100800 */
[----:B------:R-:W-:Y:S01]  /*28420*/  STL [R1+0x1e70], R29 ;  /* 0x001e701d01007387 */ /* 0x000fe20000100800 */
[----:B---3--:R-:W-:Y:S01]  /*28430*/  HMMA.16816.F32.BF16 R20, R20, R8, R16 ;  /* 0x000000081414723c */ /* 0x008fe20000041810 */
[----:B----4-:R-:W-:-:S02]  /*28440*/  IMAD.MOV.U32 R4, RZ, RZ, R11 ;  /* 0x000000ffff047224 */ /* 0x010fc400078e000b */
[----:B------:R-:W-:-:S04]  /*28450*/  IMAD.MOV.U32 R5, RZ, RZ, R10 ;  /* 0x000000ffff057224 */ /* 0x000fc800078e000a */
[----:B------:R-:W-:Y:S02]  /*28460*/  IMAD.MOV.U32 R19, RZ, RZ, R8 ;  /* 0x000000ffff137224 */ /* 0x000fe400078e0008 */
[----:B------:R-:W-:Y:S11]  /*28470*/  IMAD.MOV.U32 R18, RZ, RZ, R9 ;  /* 0x000000ffff127224 */ /* 0x000ff600078e0009 */
[----:B------:R-:W-:Y:S03]  /*28480*/  @!UPT UIADD3 URZ, URZ, URZ, URZ ;  /* 0x0000003f3f3ff290 */ /* 0x000fe6000fffe03f */
[----:B------:R0:W-:Y:S01]  /*28490*/  STL.64 [R1+0x50], R20 ;  /* 0x0000501401007387 */ /* 0x0001e20000100a00 */
[----:B------:R2:W-:Y:S02]  /*284a0*/  STL.64 [R1+0x58], R22 ;  /* 0x0000581601007387 */ /* 0x0005e40000100a00 */
[----:B------:R-:W2:Y:S02]  /*284b0*/  LDL.LU.64 R10, [R1+0x1f60] ;  /* 0x001f6000010a7983 */ /* 0x000ea40000300a00 */
[----:B------:R-:W2:Y:S01]  /*284c0*/  LDL.LU.64 R8, [R1+0x1f58] ;  /* 0x001f580001087983 */ /* 0x000ea20000300a00 */
[----:B0-----:R-:W2:Y:S01]  /*284d0*/  LDL.LU R20, [R1+0x40] ;  /* 0x0000400001147983 */ /* 0x001ea20000300800 */
[----:B------:R-:W-:-:S07]  /*284e0*/  IMAD.MOV.U32 R21, RZ, RZ, R25 ;  /* 0x000000ffff157224 */ /* 0x000fce00078e0019 */
[----:B--2---:R-:W-:Y:S01]  /*284f0*/  HMMA.16816.F32.BF16 R20, R8, R20, R12 ;  /* 0x000000140814723c */ /* 0x004fe2000004180c */
[----:B------:R-:W2:Y:S01]  /*28500*/  LDL.LU.64 R14, [R1+0x1f50] ;  /* 0x001f5000010e7983 */ /* 0x000ea20000300a00 */
[----:B------:R-:W3:Y:S11]  /*28510*/  LDL.LU.64 R12, [R1+0x1f48] ;  /* 0x001f4800010c7983 */ /* 0x000ef60000300a00 */
[----:B------:R-:W-:Y:S10]  /*28520*/  @!UPT UIADD3 URZ, URZ, URZ, URZ ;  /* 0x0000003f3f3ff290 */ /* 0x000ff4000fffe03f */
[----:B------:R-:W-:Y:S01]  /*28530*/  STL.64 [R1+0x220], R20 ;  /* 0x0002201401007387 */ /* 0x000fe20000100a00 */
[----:B------:R-:W-:Y:S02]  /*28540*/  STL.64 [R1+0x228], R22 ;  /* 0x0002281601007387 */ /* 0x000fe40000100a00 */
[----:B------:R-:W0:Y:S04]  /*28550*/  LDSM.16.MT88.4 R20, [R26+0x20800] ;  /* 0x020800001a14783b */ /* 0x000e280000004200 */
[----:B------:R-:W-:Y:S02]  /*28560*/  IMAD.MOV.U32 R16, RZ, RZ, R24 ;  /* 0x000000ffff107224 */ /* 0x000fe400078e0018 */
[----:B------:R-:W1:Y:S01]  /*28570*/  LDSM.16.MT88.4 R24, [R27+0x20800] ;  /* 0x020800001b18783b */ /* 0x000e620000004200 */
[----:B--2---:R-:W-:-:S05]  /*28580*/  IMAD.MOV.U32 R17, RZ, RZ, R15 ;  /* 0x000000ffff117224 */ /* 0x004fca00078e000f */
[----:B------:R2:W-:Y:S02]  /*28590*/  STL.64 [R1+0x1f18], R16 ;  /* 0x001f181001007387 */ /* 0x0005e40000100a00 */
[----:B--2---:R-:W-:Y:S02]  /*285a0*/  IMAD.MOV.U32 R16, RZ, RZ, R14 ;  /* 0x000000ffff107224 */ /* 0x004fe400078e000e */
[----:B------:R-:W-:-:S05]  /*285b0*/  IMAD.MOV.U32 R17, RZ, RZ, R0 ;  /* 0x000000ffff117224 */ /* 0x000fca00078e0000 */
[----:B------:R-:W-:Y:S01]  /*285c0*/  STL.64 [R1+0x1f30], R16 ;  /* 0x001f301001007387 */ /* 0x000fe20000100a00 */
[----:B0-----:R-:W-:Y:S02]  /*285d0*/  STL.64 [R1+0x1e40], R22 ;  /* 0x001e401601007387 */ /* 0x001fe40000100a00 */
[----:B------:R0:W-:Y:S02]  /*285e0*/  STL.64 [R1+0x1e38], R20 ;  /* 0x001e381401007387 */ /* 0x0001e40000100a00 */
[----:B0-----:R-:W2:Y:S01]  /*285f0*/  LDL.LU.64 R20, [R1+0x210] ;  /* 0x0002100001147983 */ /* 0x001ea20000300a00 */
[----:B------:R-:W2:Y:S02]  /*28600*/  LDL.LU.64 R22, [R1+0x218] ;  /* 0x0002180001167983 */ /* 0x000ea40000300a00 */
[----:B--2---:R-:W-:Y:S11]  /*28610*/  HMMA.16816.F32.BF16 R4, R8, R4, R20 ;  /* 0x000000040804723c */ /* 0x004ff60000041814 */
[----:B------:R-:W-:Y:S11]  /*28620*/  @!UPT UIADD3 URZ, URZ, URZ, URZ ;  /* 0x0000003f3f3ff290 */ /* 0x000ff6000fffe03f */
[----:B------:R-:W-:Y:S02]  /*28630*/  @!UPT UIADD3 URZ, URZ, URZ, URZ ;  /* 0x0000003f3f3ff290 */ /* 0x000fe4000fffe03f */
[----:B------:R-:W-:Y:S01]  /*28640*/  IMAD.MOV.U32 R0, RZ, RZ, R7 ;  /* 0x000000ffff007224 */ /* 0x000fe200078e0007 */
[----:B------:R0:W-:Y:S01]  /*28650*/  STL.64 [R1+0x210], R4 ;  /* 0x0002100401007387 */ /* 0x0001e20000100a00 */
[----:B------:R2:W-:Y:S03]  /*28660*/  STL [R1+0x218], R6 ;  /* 0x0002180601007387 */ /* 0x0005e60000100800 */
[----:B------:R-:W-:Y:S01]  /*28670*/  STL [R1+0x1cf4], R0 ;  /* 0x001cf40001007387 */ /* 0x000fe20000100800 */
[----:B------:R-:W4:Y:S02]  /*28680*/  LDL.LU R20, [R1+0x180] ;  /* 0x0001800001147983 */ /* 0x000f240000300800 */
[----:B------:R-:W4:Y:S02]  /*28690*/  LDL.LU R21, [R1+0x184] ;  /* 0x0001840001157983 */ /* 0x000f240000300800 */
[----:B------:R-:W3:Y:S01]  /*286a0*/  LDL.LU R22, [R1+0x188] ;  /* 0x0001880001167983 */ /* 0x000ee20000300800 */
[----:B------:R-:W3:Y:S04]  /*286b0*/  LDL.LU R23, [R1+0x18c] ;  /* 0x00018c0001177983 */ /* 0x000ee80000300800 */
[----:B0-----:R-:W3:Y:S01]  /*286c0*/  LDL.LU.64 R4, [R1+0x230] ;  /* 0x0002300001047983 */ /* 0x001ee20000300a00 */
[----:B--2---:R-:W2:Y:S03]  /*286d0*/  LDL.LU.64 R6, [R1+0x238] ;  /* 0x0002380001067983 */ /* 0x004ea60000300a00 */
[----:B--2---:R-:W-:Y:S01]  /*286e0*/  STL.64 [R1+0x1f10], R6 ;  /* 0x001f100601007387 */ /* 0x004fe20000100a00 */
[----:B---3--:R0:W-:Y:S03]  /*286f0*/  STL.64 [R1+0x1f08], R4 ;  /* 0x001f080401007387 */ /* 0x0081e60000100a00 */
[----:B0-----:R-:W2:Y:S01]  /*28700*/  LDL.LU.64 R4, [R1+0x1e0] ;  /* 0x0001e00001047983 */ /* 0x001ea20000300a00 */
[----:B------:R-:W3:Y:S03]  /*28710*/  LDL.LU.64 R6, [R1+0x1e8] ;  /* 0x0001e80001067983 */ /* 0x000ee60000300a00 */
[----:B---3--:R-:W-:Y:S01]  /*28720*/  STL.64 [R1+0x1f28], R6 ;  /* 0x001f280601007387 */ /* 0x008fe20000100a00 */
[----:B--2---:R0:W-:Y:S03]  /*28730*/  STL.64 [R1+0x1f20], R4 ;  /* 0x001f200401007387 */ /* 0x0041e60000100a00 */
[----:B0-----:R-:W2:Y:S01]  /*28740*/  LDL.LU.64 R4, [R1+0x1f0] ;  /* 0x0001f00001047983 */ /* 0x001ea20000300a00 */
[----:B------:R-:W3:Y:S02]  /*28750*/  LDL.LU.64 R6, [R1+0x1f8] ;  /* 0x0001f80001067983 */ /* 0x000ee40000300a00 */
[----:B------:R-:W-:-:S02]  /*28760*/  IMAD.MOV.U32 R16, RZ, RZ, R13 ;  /* 0x000000ffff107224 */ /* 0x000fc400078e000d */
[----:B------:R-:W-:Y:S01]  /*28770*/  IMAD.MOV.U32 R17, RZ, RZ, R12 ;  /* 0x000000ffff117224 */ /* 0x000fe200078e000c */
[----:B---3--:R-:W-:Y:S01]  /*28780*/  STL.64 [R1+0x1f40], R6 ;  /* 0x001f400601007387 */ /* 0x008fe20000100a00 */
[----:B--2---:R0:W-:Y:S03]  /*28790*/  STL.64 [R1+0x1f38], R4 ;  /* 0x001f380401007387 */ /* 0x0041e60000100a00 */
[----:B0-----:R-:W2:Y:S01]  /*287a0*/  LDL.LU.64 R4, [R1+0x200] ;  /* 0x0002000001047983 */ /* 0x001ea20000300a00 */
[----:B------:R-:W2:Y:S02]  /*287b0*/  LDL.LU.64 R6, [R1+0x208] ;  /* 0x0002080001067983 */ /* 0x000ea40000300a00 */
[----:B------:R-:W3:Y:S02]  /*287c0*/  LDL.LU.64 R12, [R1+0x240] ;  /* 0x00024000010c7983 */ /* 0x000ee40000300a00 */
[----:B------:R-:W3:Y:S01]  /*287d0*/  LDL.LU.64 R14, [R1+0x248] ;  /* 0x00024800010e7983 */ /* 0x000ee20000300a00 */
[----:B------:R0:W-:Y:S01]  /*287e0*/  STL.64 [R1+0x1eb0], R22 ;  /* 0x001eb01601007387 */ /* 0x0001e20000100a00 */
[----:B----4-:R-:W-:Y:S03]  /*287f0*/  STL.64 [R1+0x1ea8], R20 ;  /* 0x001ea81401007387 */ /* 0x010fe60000100a00 */
[----:B0-----:R-:W4:Y:S04]  /*28800*/  LDL R22, [R1+0x38] ;  /* 0x0000380001167983 */ /* 0x001f280000100800 */
[----:B------:R-:W4:Y:S04]  /*28810*/  LDL R23, [R1+0x3c] ;  /* 0x00003c0001177983 */ /* 0x000f280000100800 */
[----:B----4-:R0:W-:Y:S01]  /*28820*/  STL.64 [R1+0x1ec0], R22 ;  /* 0x001ec01601007387 */ /* 0x0101e20000100a00 */
[----:B-1----:R1:W-:Y:S02]  /*28830*/  STL.64 [R1+0x1d88], R26 ;  /* 0x001d881a01007387 */ /* 0x0023e40000100a00 */
[----:B------:R4:W-:Y:S01]  /*28840*/  STL.64 [R1+0x1d80], R24 ;  /* 0x001d801801007387 */ /* 0x0009e20000100a00 */
[----:B0-----:R-:W3:Y:S04]  /*28850*/  LDL.64 R22, [R1+0x48] ;  /* 0x0000480001167983 */ /* 0x001ee80000100a00 */
[----:B-1----:R-:W3:Y:S01]  /*28860*/  LDL R26, [R1+0xa8] ;  /* 0x0000a800011a7983 */ /* 0x002ee20000100800 */
[----:B----4-:R-:W-:-:S02]  /*28870*/  IMAD.MOV.U32 R24, RZ, RZ, R19 ;  /* 0x000000ffff187224 */ /* 0x010fc400078e0013 */
[----:B------:R-:W-:Y:S01]  /*28880*/  IMAD.MOV.U32 R25, RZ, RZ, R18 ;  /* 0x000000ffff197224 */ /* 0x000fe200078e0012 */
[----:B------:R-:W4:Y:S01]  /*28890*/  LDL R27, [R1+0xac] ;  /* 0x0000ac00011b7983 */ /* 0x000f220000100800 */
[C---:B--2---:R-:W-:Y:S01]  /*288a0*/  HMMA.16816.F32.BF16 R16, R8.reuse, R16, R4 ;  /* 0x000000100810723c */ /* 0x044fe20000041804 */
[----:B------:R-:W2:Y:S02]  /*288b0*/  LDL.LU.64 R6, [R1+0x1f40] ;  /* 0x001f400001067983 */ /* 0x000ea40000300a00 */
[----:B------:R-:W2:Y:S11]  /*288c0*/  LDL.LU.64 R4, [R1+0x1f38] ;  /* 0x001f380001047983 */ /* 0x000eb60000300a00 */
[----:B------:R-:W-:Y:S09]  /*288d0*/  @!UPT UIADD3 URZ, URZ, URZ, URZ ;  /* 0x0000003f3f3ff290 */ /* 0x000ff2000fffe03f */
[----:B------:R0:W-:Y:S01]  /*288e0*/  STL.64 [R1+0x200], R16 ;  /* 0x0002001001007387 */ /* 0x0001e20000100a00 */
[----:B------:R2:W-:Y:S03]  /*288f0*/  STL.64 [R1+0x208], R18 ;  /* 0x0002081201007387 */ /* 0x0005e60000100a00 */
[----:B0-----:R-:W2:Y:S02]  /*28900*/  LDL.LU.64 R16, [R1+0x1f30] ;  /* 0x001f300001107983 */ /* 0x001ea40000300a00 */
[----:B--2---:R-:W-:Y:S02]  /*28910*/  HMMA.16816.F32.BF16 R16, R8, R16, R4 ;  /* 0x000000100810723c */ /* 0x004fe40000041804 */
[----:B------:R-:W2:Y:S01]  /*28920*/  LDL.LU.64 R6, [R1+0x1f28] ;  /* 0x001f280001067983 */ /* 0x000ea20000300a00 */
[----:B------:R-:W2:Y:S11]  /*28930*/  LDL.LU.64 R4, [R1+0x1f20] ;  /* 0x001f200001047983 */ /* 0x000eb60000300a00 */
[----:B------:R-:W-:Y:S09]  /*28940*/  @!UPT UIADD3 URZ, URZ, URZ, URZ ;  /* 0x0000003f3f3ff290 */ /* 0x000ff2000fffe03f */
[----:B------:R0:W-:Y:S01]  /*28950*/  STL.64 [R1+0x1f0], R16 ;  /* 0x0001f01001007387 */ /* 0x0001e20000100a00 */
[----:B------:R2:W-:Y:S03]  /*28960*/  STL [R1+0x1f8], R18 ;  /* 0x0001f81201007387 */ /* 0x0005e60000100800 */
[----:B0-----:R-:W2:Y:S01]  /*28970*/  LDL.LU.64 R16, [R1+0x1f18] ;  /* 0x001f180001107983 */ /* 0x001ea20000300a00 */
[----:B------:R-:W-:-:S05]  /*28980*/  IMAD.MOV.U32 R0, RZ, RZ, R19 ;  /* 0x000000ffff007224 */ /* 0x000fca00078e0013 */
[----:B------:R-:W-:Y:S01]  /*28990*/  STL [R1+0x1cf8], R0 ;  /* 0x001cf80001007387 */ /* 0x000fe20000100800 */
[C---:B--2---:R-:W-:Y:S03]  /*289a0*/  HMMA.16816.F32.BF16 R16, R8.reuse, R16, R4 ;  /* 0x000000100810723c */ /* 0x044fe60000041804 */
[----:B------:R-:W2:Y:S01]  /*289b0*/  LDL.LU.64 R6, [R1+0x1f10] ;  /* 0x001f100001067983 */ /* 0x000ea20000300a00 */
[----:B------:R-:W2:Y:S11]  /*289c0*/  LDL.LU.64 R4, [R1+0x1f08] ;  /* 0x001f080001047983 */ /* 0x000eb60000300a00 */
[----:B------:R-:W-:Y:S08]  /*289d0*/  @!UPT UIADD3 URZ, URZ, URZ, URZ ;  /* 0x0000003f3f3ff290 */ /* 0x000ff0000fffe03f */
[----:B------:R-:W-:Y:S01]  /*289e0*/  STL.64 [R1+0x1e0], R16 ;  /* 0x0001e01001007387 */ /* 0x000fe20000100a00 */
[----:B------:R0:W-:Y:S03]  /*289f0*/  STL.64 [R1+0x1e8], R18 ;  /* 0x0001e81201007387 */ /* 0x0001e60000100a00 */
[----:B0-----:R-:W2:Y:S01]  /*28a00*/  LDL.LU.64 R18, [R1+0x1f00] ;  /* 0x001f000001127983 */ /* 0x001ea20000300a00 */
[----:B------:R-:W2:Y:S02]  /*28a10*/  LDL.LU.64 R16, [R1+0x1ef8] ;  /* 0x001ef80001107983 */ /* 0x000ea40000300a00 */
[C---:B--2---:R-:W-:Y:S11]  /*28a20*/  HMMA.16816.F32.BF16 R4, R8.reuse, R16, R4 ;  /* 0x000000100804723c */ /* 0x044ff60000041804 */
[----:B------:R-:W-:Y:S11]  /*28a30*/  @!UPT UIADD3 URZ, URZ, URZ, URZ ;  /* 0x0000003f3f3ff290 */ /* 0x000ff6000fffe03f */
[----:B------:R-:W-:Y:S01]  /*28a40*/  @!UPT UIADD3 URZ, URZ, URZ, URZ ;  /* 0x0000003f3f3ff290 */ /* 0x000fe2000fffe03f */
[----:B------:R-:W-:Y:S01]  /*28a50*/  STL.64 [R1+0x230], R4 ;  /* 0x0002300401007387 */ /* 0x000fe20000100a00 */
[----:B------:R0:W-:Y:S02]  /*28a60*/  STL [R1+0x238], R6 ;  /* 0x0002380601007387 */ /* 0x0001e40000100800 */
[----:B------:R-:W-:Y:S02]  /*28a70*/  IMAD.MOV.U32 R0, RZ, RZ, R7 ;  /* 0x000000ffff007224 */ /* 0x000fe400078e0007 */
[----:B0-----:R-:W2:Y:S01]  /*28a80*/  LDL.LU.64 R6, [R1+0x1ef0] ;  /* 0x001ef00001067983 */ /* 0x001ea20000300a00 */
[----:B------:R-:W3:Y:S02]  /*28a90*/  LDL.LU.64 R4, [R1+0x1ee8] ;  /* 0x001ee80001047983 */ /* 0x000ee40000300a00 */
[C---:B---3--:R-:W-:Y:S11]  /*28aa0*/  HMMA.16816.F32.BF16 R12, R8.reuse, R4, R12 ;  /* 0x00000004080c723c */ /* 0x048ff6000004180c */
[----:B------:R-:W-:Y:S11]  /*28ab0*/  @!UPT UIADD3 URZ, URZ, URZ, URZ ;  /* 0x0000003f3f3ff290 */ /* 0x000ff6000fffe03f */
[----:B------:R-:W-:Y:S02]  /*28ac0*/  @!UPT UIADD3 URZ, URZ, URZ, URZ ;  /* 0x0000003f3f3ff290 */ /* 0x000fe4000fffe03f */
[----:B------:R-:W-:Y:S02]  /*28ad0*/  IMAD.MOV.U32 R17, RZ, RZ, R12 ;  /* 0x000000ffff117224 */ /* 0x000fe400078e000c */
[----:B------:R-:W-:Y:S02]  /*28ae0*/  IMAD.MOV.U32 R16, RZ, RZ, R13 ;  /* 0x000000ffff107224 */ /* 0x000fe400078e000d */
[----:B------:R-:W-:Y:S02]  /*28af0*/  IMAD.MOV.U32 R5, RZ, RZ, R14 ;  /* 0x000000ffff057224 */ /* 0x000fe400078e000e */
[----:B------:R-:W-:Y:S01]  /*28b00*/  IMAD.MOV.U32 R4, RZ, RZ, R15 ;  /* 0x000000ffff047224 */ /* 0x000fe200078e000f */
[----:B------:R-:W3:Y:S01]  /*28b10*/  LDL.LU.64 R12, [R1+0x250] ;  /* 0x00025000010c7983 */ /* 0x000ee20000300a00 */
[----:B------:R-:W3:Y:S02]  /*28b20*/  LDL.LU.64 R14, [R1+0x258] ;  /* 0x00025800010e7983 */ /* 0x000ee40000300a00 */
[----:B------:R0:W-:Y:S02]  /*28b30*/  STL.64 [R1+0x1ea0], R18 ;  /* 0x001ea01201007387 */ /* 0x0001e40000100a00 */
[----:B------:R1:W-:Y:S01]  /*28b40*/  STL.64 [R1+0x1e98], R16 ;  /* 0x001e981001007387 */ /* 0x0003e20000100a00 */
[----:B0-----:R-:W2:Y:S04]  /*28b50*/  LDL.64 R18, [R1+0x28] ;  /* 0x0000280001127983 */ /* 0x001ea80000100a00 */
[----:B--2---:R0:W-:Y:S01]  /*28b60*/  STL.64 [R1+0x1eb8], R18 ;  /* 0x001eb81201007387 */ /* 0x0041e20000100a00 */
[----:B-1----:R-:W2:Y:S02]  /*28b70*/  LDL.LU R16, [R1+0x190] ;  /* 0x0001900001107983 */ /* 0x002ea40000300800 */
[----:B------:R-:W2:Y:S01]  /*28b80*/  LDL.LU R17, [R1+0x194] ;  /* 0x0001940001117983 */ /* 0x000ea20000300800 */
[----:B0-----:R-:W2:Y:S01]  /*28b90*/  LDL.LU R18, [R1+0x198] ;  /* 0x0001980001127983 */ /* 0x001ea20000300800 */
[----:B------:R-:W2:Y:S01]  /*28ba0*/  LDL.LU R19, [R1+0x19c] ;  /* 0x00019c0001137983 */ /* 0x000ea20000300800 */
[----:B---3--:R-:W-:Y:S02]  /*28bb0*/  HMMA.16816.F32.BF16 R8, R8, R24, R12 ;  /* 0x000000180808723c */ /* 0x008fe4000004180c */
[----:B--2---:R-:W-:Y:S01]  /*28bc0*/  STL.64 [R1+0x1ed0], R18 ;  /* 0x001ed01201007387 */ /* 0x004fe20000100a00 */
[----:B------:R0:W-:Y:S03]  /*28bd0*/  STL.64 [R1+0x1ec8], R16 ;  /* 0x001ec81001007387 */ /* 0x0001e60000100a00 */
[----:B0-----:R-:W2:Y:S01]  /*28be0*/  LDL.LU R16, [R1+0x1a0] ;  /* 0x0001a00001107983 */ /* 0x001ea20000300800 */
[----:B------:R-:W2:Y:S02]  /*28bf0*/  LDL.LU R17, [R1+0x1a4] ;  /* 0x0001a40001117983 */ /* 0x000ea40000300800 */
[----:B------:R-:W2:Y:S02]  /*28c00*/  LDL.LU R18, [R1+0x1a8] ;  /* 0x0001a80001127983 */ /* 0x000ea40000300800 */
[----:B------:R-:W2:Y:S01]  /*28c10*/  LDL.LU R19, [R1+0x1ac] ;  /* 0x0001ac0001137983 */ /* 0x000ea20000300800 */
[----:B------:R0:W-:Y:S04]  /*28c20*/  STL.64 [R1+0x1e68], R6 ;  /* 0x001e680601007387 */ /* 0x0001e80000100a00 */
[----:B0-----:R-:W3:Y:S01]  /*28c30*/  LDL R7, [R1+0xd10] ;  /* 0x000d100001077983 */ /* 0x001ee20000100800 */
[----:B------:R-:W-:Y:S02]  /*28c40*/  STL.64 [R1+0x1e60], R4 ;  /* 0x001e600401007387 */ /* 0x000fe40000100a00 */
[----:B------:R-:W2:Y:S02]  /*28c50*/  LDL.LU.64 R14, [R1+0x1ee0] ;  /* 0x001ee000010e7983 */ /* 0x000ea40000300a00 */
[----:B------:R-:W2:Y:S02]  /*28c60*/  LDL.LU.64 R12, [R1+0x1ed8] ;  /* 0x001ed800010c7983 */ /* 0x000ea40000300a00 */
[----:B------:R-:W-:Y:S01]  /*28c70*/  STL.64 [R1+0x290], R8 ;  /* 0x0002900801007387 */ /* 0x000fe20000100a00 */
[----:B------:R0:W-:Y:S02]  /*28c80*/  STL.64 [R1+0x298], R10 ;  /* 0x0002980a01007387 */ /* 0x0001e40000100a00 */
[----:B------:R-:W-:-:S02]  /*28c90*/  IMAD.MOV.U32 R28, RZ, RZ, R22 ;  /* 0x000000ffff1c7224 */ /* 0x000fc400078e0016 */
[----:B------:R-:W-:Y:S01]  /*28ca0*/  IMAD.MOV.U32 R29, RZ, RZ, R23 ;  /* 0x000000ffff1d7224 */ /* 0x000fe200078e0017 */
[----:B0-----:R-:W3:Y:S01]  /*28cb0*/  LDL.64 R10, [R1+0x18] ;  /* 0x00001800010a7983 */ /* 0x001ee20000100a00 */
[----:B----4-:R0:W-:Y:S02]  /*28cc0*/  STL.64 [R1+0x1e48], R26 ;  /* 0x001e481a01007387 */ /* 0x0101e40000100a00 */
[----:B------:R-:W3:Y:S02]  /*28cd0*/  LDL.LU R24, [R1+0x170] ;  /* 0x0001700001187983 */ /* 0x000ee40000300800 */
[----:B------:R-:W3:Y:S01]  /*28ce0*/  LDL.LU R25, [R1+0x174] ;  /* 0x0001740001197983 */ /* 0x000ee20000300800 */
[----:B0-----:R-:W3:Y:S01]  /*28cf0*/  LDL.LU R26, [R1+0x178] ;  /* 0x00017800011a7983 */ /* 0x001ee20000300800 */
[----:B------:R-:W3:Y:S01]  /*28d00*/  LDL.LU R27, [R1+0x17c] ;  /* 0x00017c00011b7983 */ /* 0x000ee20000300800 */
[C---:B--2---:R-:W-:Y:S11]  /*28d10*/  HMMA.16816.F32.BF16 R16, R12.reuse, R22, R16 ;  /* 0x000000160c10723c */ /* 0x044ff60000041810 */
[----:B------:R-:W-:Y:S11]  /*28d20*/  @!UPT UIADD3 URZ, URZ, URZ, URZ ;  /* 0x0000003f3f3ff290 */ /* 0x000ff6000fffe03f */
[----:B------:R-:W-:Y:S01]  /*28d30*/  @!UPT UIADD3 URZ, URZ, URZ, URZ ;  /* 0x0000003f3f3ff290 */ /* 0x000fe2000fffe03f */
[----:B------:R-:W-:Y:S01]  /*28d40*/  STL.64 [R1+0x1a0], R16 ;  /* 0x0001a01001007387 */ /* 0x000fe20000100a00 */
[----:B------:R0:W-:Y:S03]  /*28d50*/  STL.64 [R1+0x1a8], R18 ;  /* 0x0001a81201007387 */ /* 0x0001e60000100a00 */
[----:B0-----:R-:W2:Y:S01]  /*28d60*/  LDL.LU.64 R18, [R1+0x1ed0] ;  /* 0x001ed00001127983 */ /* 0x001ea20000300a00 */
[----:B------:R-:W2:Y:S02]  /*28d70*/  LDL.LU.64 R16, [R1+0x1ec8] ;  /* 0x001ec80001107983 */ /* 0x000ea40000300a00 */
[----:B------:R-:W2:Y:S02]  /*28d80*/  LDL.LU.64 R22, [R1+0x1ec0] ;  /* 0x001ec00001167983 */ /* 0x000ea40000300a00 */
[C---:B--2---:R-:W-:Y:S01]  /*28d90*/  HMMA.16816.F32.BF16 R20, R12.reuse, R22, R16 ;  /* 0x000000160c14723c */ /* 0x044fe20000041810 */
[----:B------:R-:W2:Y:S11]  /*28da0*/  LDL.LU.64 R18, [R1+0x1eb8] ;  /* 0x001eb80001127983 */ /* 0x000eb60000300a00 */
[----:B------:R-:W-:Y:S11]  /*28db0*/  @!UPT UIADD3 URZ, URZ, URZ, URZ ;  /* 0x0000003f3f3ff290 */ /* 0x000ff6000fffe03f */
[----:B------:R-:W-:Y:S01]  /*28dc0*/  STL.64 [R1+0x190], R20 ;  /* 0x0001901401007387 */ /* 0x000fe20000100a00 */
[----:B------:R0:W-:Y:S03]  /*28dd0*/  STL.64 [R1+0x198], R22 ;  /* 0x0001981601007387 */ /* 0x0001e60000100a00 */
[----:B0-----:R-:W2:Y:S01]  /*28de0*/  LDL.LU.64 R22, [R1+0x1eb0] ;  /* 0x001eb00001167983 */ /* 0x001ea20000300a00 */
[----:B------:R-:W2:Y:S01]  /*28df0*/  LDL.LU.64 R20, [R1+0x1ea8] ;  /* 0x001ea80001147983 */ /* 0x000ea20000300a00 */
[C---:B---3--:R-:W-:Y:S08]  /*28e00*/  HMMA.16816.F32.BF16 R24, R12.reuse, R10, R24 ;  /* 0x0000000a0c18723c */ /* 0x048ff00000041818 */
[----:B--2---:R-:W-:Y:S11]  /*28e10*/  HMMA.16816.F32.BF16 R20, R12, R18, R20 ;  /* 0x000000120c14723c */ /* 0x004ff60000041814 */
[----:B------:R-:W-:Y:S11]  /*28e20*/  @!UPT UIADD3 URZ, URZ, URZ, URZ ;  /* 0x0000003f3f3ff290 */ /* 0x000ff6000fffe03f */
[----:B------:R-:W-:Y:S01]  /*28e30*/  @!UPT UIADD3 URZ, URZ, URZ, URZ ;  /* 0x0000003f3f3ff290 */ /* 0x000fe2000fffe03f */
[----:B------:R-:W-:Y:S01]  /*28e40*/  STL.64 [R1+0x180], R20 ;  /* 0x0001801401007387 */ /* 0x000fe20000100a00 */
[----:B------:R0:W-:Y:S02]  /*28e50*/  STL.64 [R1+0x188], R22 ;  /* 0x0001881601007387 */ /* 0x0001e40000100a00 */
[----:B0-----:R-:W-:Y:S02]  /*28e60*/  IMAD.MOV.U32 R23, RZ, RZ, R10 ;  /* 0x000000ffff177224 */ /* 0x001fe400078e000a */
[----:B------:R-:W-:Y:S02]  /*28e70*/  IMAD.MOV.U32 R22, RZ, RZ, R11 ;  /* 0x000000ffff167224 */ /* 0x000fe400078e000b */
[----:B------:R-:W0:Y:S01]  /*28e80*/  LDSM.16.MT88.4 R8, [R7+0x20800] ;  /* 0x020800000708783b */ /* 0x000e220000004200 */
[----:B------:R-:W-:Y:S02]  /*28e90*/  IMAD.MOV.U32 R21, RZ, RZ, R18 ;  /* 0x000000ffff157224 */ /* 0x000fe400078e0012 */
[----:B------:R-:W-:-:S02]  /*28ea0*/  IMAD.MOV.U32 R20, RZ, RZ, R19 ;  /* 0x000000ffff147224 */ /* 0x000fc400078e0013 */
[----:B------:R-:W2:Y:S01]  /*28eb0*/  LDL.LU.64 R18, [R1+0x1ea0] ;  /* 0x001ea00001127983 */ /* 0x000ea20000300a00 */
[----:B------:R-:W3:Y:S02]  /*28ec0*/  LDL.LU.64 R16, [R1+0x1e98] ;  /* 0x001e980001107983 */ /* 0x000ee40000300a00 */
[----:B------:R1:W-:Y:S02]  /*28ed0*/  STL.64 [R1+0x170], R24 ;  /* 0x0001701801007387 */ /* 0x0003e40000100a00 */
[----:B------:R4:W-:Y:S01]  /*28ee0*/  STL.64 [R1+0x178], R26 ;  /* 0x0001781a01007387 */ /* 0x0009e20000100a00 */
[----:B-1----:R-:W2:Y:S01]  /*28ef0*/  LDL.LU R24, [R1+0x1d0] ;  /* 0x0001d00001187983 */ /* 0x002ea20000300800 */
[----:B------:R-:W2:Y:S02]  /*28f00*/  LDL.LU R25, [R1+0x1d4] ;  /* 0x0001d40001197983 */ /* 0x000ea40000300800 */
[----:B----4-:R-:W4:Y:S02]  /*28f10*/  LDL.LU R26, [R1+0x1d8] ;  /* 0x0001d800011a7983 */ /* 0x010f240000300800 */
[----:B------:R-:W4:Y:S01]  /*28f20*/  LDL.LU R27, [R1+0x1dc] ;  /* 0x0001dc00011b7983 */ /* 0x000f220000300800 */
[----:B0-----:R-:W-:Y:S01]  /*28f30*/  STL.64 [R1+0x1ce8], R10 ;  /* 0x001ce80a01007387 */ /* 0x001fe20000100a00 */
[----:B------:R0:W-:Y:S03]  /*28f40*/  STL.64 [R1+0x1ce0], R8 ;  /* 0x001ce00801007387 */ /* 0x0001e60000100a00 */
[----:B0-----:R-:W2:Y:S01]  /*28f50*/  LDL.LU R8, [R1+0xd0] ;  /* 0x0000d00001087983 */ /* 0x001ea20000300800 */
[----:B------:R-:W2:Y:S02]  /*28f60*/  LDL.LU R9, [R1+0xd4] ;  /* 0x0000d40001097983 */ /* 0x000ea40000300800 */
[----:B------:R-:W2:Y:S02]  /*28f70*/  LDL.LU R10, [R1+0xd8] ;  /* 0x0000d800010a7983 */ /* 0x000ea40000300800 */
[----:B------:R-:W2:Y:S02]  /*28f80*/  LDL.LU R11, [R1+0xdc] ;  /* 0x0000dc00010b7983 */ /* 0x000ea40000300800 */
[----:B--2---:R-:W-:Y:S01]  /*28f90*/  STL.64 [R1+0x1d98], R10 ;  /* 0x001d980a01007387 */ /* 0x004fe20000100a00 */
[----:B------:R0:W-:Y:S03]  /*28fa0*/  STL.64 [R1+0x1d90], R8 ;  /* 0x001d900801007387 */ /* 0x0001e60000100a00 */
[----:B0-----:R-:W2:Y:S01]  /*28fb0*/  LDL.LU R8, [R1+0xe0] ;  /* 0x0000e00001087983 */ /* 0x001ea20000300800 */
[----:B------:R-:W2:Y:S02]  /*28fc0*/  LDL.LU R9, [R1+0xe4] ;  /* 0x0000e40001097983 */ /* 0x000ea40000300800 */
[----:B------:R-:W-:-:S02]  /*28fd0*/  IMAD.MOV.U32 R10, RZ, RZ, R18 ;  /* 0x000000ffff0a7224 */ /* 0x000fc400078e0012 */
[----:B------:R-:W-:Y:S01]  /*28fe0*/  IMAD.MOV.U32 R11, RZ, RZ, R19 ;  /* 0x000000ffff0b7224 */ /* 0x000fe200078e0013 */
[----:B------:R-:W3:Y:S01]  /*28ff0*/  LDL.LU R18, [R1+0x1e94] ;  /* 0x001e940001127983 */ /* 0x000ee20000300800 */
[----:B------:R-:W3:Y:S03]  /*29000*/  LDL.LU R19, [R1+0x1e90] ;  /* 0x001e900001137983 */ /* 0x000ee60000300800 */
[----:B------:R-:W-:Y:S04]  /*29010*/  STL.64 [R1+0x1da8], R10 ;  /* 0x001da80a01007387 */ /* 0x000fe80000100a00 */
[----:B--2---:R0:W-:Y:S04]  /*29020*/  STL.64 [R1+0x1da0], R8 ;  /* 0x001da00801007387 */ /* 0x0041e80000100a00 */
[----:B0-----:R-:W2:Y:S01]  /*29030*/  LDL.LU R8, [R1+0xf0] ;  /* 0x0000f00001087983 */ /* 0x001ea20000300800 */
[----:B------:R-:W2:Y:S02]  /*29040*/  LDL.LU R9, [R1+0xf4] ;  /* 0x0000f40001097983 */ /* 0x000ea40000300800 */
[----:B------:R-:W2:Y:S02]  /*29050*/  LDL.LU R10, [R1+0xf8] ;  /* 0x0000f800010a7983 */ /* 0x000ea40000300800 */
[----:B------:R-:W2:Y:S01]  /*29060*/  LDL.LU R11, [R1+0xfc] ;  /* 0x0000fc00010b7983 */ /* 0x000ea20000300800 */
[----:B------:R-:W3:Y:S01]  /*29070*/  LDL.LU R4, [R1+0x1c0] ;  /* 0x0001c00001047983 */ /* 0x000ee20000300800 */
[----:B------:R-:W3:Y:S02]  /*29080*/  LDL.LU R5, [R1+0x1c4] ;  /* 0x0001c40001057983 */ /* 0x000ee40000300800 */
[----:B------:R-:W3:Y:S02]  /*29090*/  LDL.LU R6, [R1+0x1c8] ;  /* 0x0001c80001067983 */ /* 0x000ee40000300800 */
[----:B------:R-:W3:Y:S01]  /*290a0*/  LDL.LU R7, [R1+0x1cc] ;  /* 0x0001cc0001077983 */ /* 0x000ee20000300800 */
[----:B--2---:R-:W-:Y:S01]  /*290b0*/  STL.64 [R1+0x1db8], R10 ;  /* 0x001db80a01007387 */ /* 0x004fe20000100a00 */
[----:B------:R0:W-:Y:S03]  /*290c0*/  STL.64 [R1+0x1db0], R8 ;  /* 0x001db00801007387 */ /* 0x0001e60000100a00 */
[----:B0-----:R-:W2:Y:S01]  /*290d0*/  LDL.LU R8, [R1+0x100] ;  /* 0x0001000001087983 */ /* 0x001ea20000300800 */
[----:B------:R-:W2:Y:S02]  /*290e0*/  LDL.LU R9, [R1+0x104] ;  /* 0x0001040001097983 */ /* 0x000ea40000300800 */
[----:B---3--:R-:W-:-:S02]  /*290f0*/  IMAD.MOV.U32 R10, RZ, RZ, R19 ;  /* 0x000000ffff0a7224 */ /* 0x008fc400078e0013 */
[----:B------:R-:W-:Y:S01]  /*29100*/  IMAD.MOV.U32 R11, RZ, RZ, R18 ;  /* 0x000000ffff0b7224 */ /* 0x000fe200078e0012 */
[----:B------:R-:W3:Y:S01]  /*29110*/  LDL.LU R19, [R1+0x1e8c] ;  /* 0x001e8c0001137983 */ /* 0x000ee20000300800 */
[----:B------:R-:W3:Y:S03]  /*29120*/  LDL.LU R18, [R1+0x1e88] ;  /* 0x001e880001127983 */ /* 0x000ee60000300800 */
[----:B------:R0:W-:Y:S04]  /*29130*/  STL.64 [R1+0x1dc8], R10 ;  /* 0x001dc80a01007387 */ /* 0x0001e80000100a00 */
[----:B--2---:R-:W-:Y:S01]  /*29140*/  STL.64 [R1+0x1dc0], R8 ;  /* 0x001dc00801007387 */ /* 0x004fe20000100a00 */
[----:B0-----:R-:W4:Y:S02]  /*29150*/  LDL R10, [R1+0x8] ;  /* 0x00000800010a7983 */ /* 0x001f240000100800 */
[----:B------:R-:W4:Y:S02]  /*29160*/  LDL R11, [R1+0xc] ;  /* 0x00000c00010b7983 */ /* 0x000f240000100800 */
[----:B----4-:R-:W-:Y:S01]  /*29170*/  HMMA.16816.F32.BF16 R24, R12, R10, R24 ;  /* 0x0000000a0c18723c */ /* 0x010fe20000041818 */
[----:B------:R0:W-:Y:S06]  /*29180*/  STL.64 [R1+0x1de0], R10 ;  /* 0x001de00a01007387 */ /* 0x0001ec0000100a00 */
[----:B0-----:R-:W-:-:S02]  /*29190*/  IMAD.MOV.U32 R10, RZ, RZ, R23 ;  /* 0x000000ffff0a7224 */ /* 0x001fc400078e0017 */
[----:B------:R-:W-:Y:S11]  /*291a0*/  IMAD.MOV.U32 R11, RZ, RZ, R22 ;  /* 0x000000ffff0b7224 */ /* 0x000ff600078e0016 */
[----:B------:R-:W-:Y:S03]  /*291b0*/  @!UPT UIADD3 URZ, URZ, URZ, URZ ;  /* 0x0000003f3f3ff290 */ /* 0x000fe6000fffe03f */
[----:B------:R-:W-:Y:S01]  /*291c0*/  STL.64 [R1+0x1d0], R24 ;  /* 0x0001d01801007387 */ /* 0x000fe20000100a00 */
[----:B------:R-:W-:Y:S02]  /*291d0*/  STL.64 [R1+0x1d8], R26 ;  /* 0x0001d81a01007387 */ /* 0x000fe40000100a00 */
[----:B------:R0:W-:Y:S02]  /*291e0*/  STL.64 [R1+0x1df8], R10 ;  /* 0x001df80a01007387 */ /* 0x0001e40000100a00 */
[----:B0-----:R-:W-:Y:S02]  /*291f0*/  IMAD.MOV.U32 R10, RZ, RZ, R21 ;  /* 0x000000ffff0a7224 */ /* 0x001fe400078e0015 */
[----:B------:R-:W-:-:S05]  /*29200*/  IMAD.MOV.U32 R11, RZ, RZ, R20 ;  /* 0x000000ffff0b7224 */ /* 0x000fca00078e0014 */
[----:B------:R3:W-:Y:S01]  /*29210*/  STL.64 [R1+0x1e10], R10 ;  /* 0x001e100a01007387 */ /* 0x0007e20000100a00 */
[----:B------:R-:W2:Y:S02]  /*29220*/  LDL.LU R8, [R1+0x140] ;  /* 0x0001400001087983 */ /* 0x000ea40000300800 */
[----:B------:R-:W2:Y:S02]  /*29230*/  LDL.LU R9, [R1+0x144] ;  /* 0x0001440001097983 */ /* 0x000ea40000300800 */
[----:B---3--:R-:W-:Y:S02]  /*29240*/  IMAD.MOV.U32 R10, RZ, RZ, R18 ;  /* 0x000000ffff0a7224 */ /* 0x008fe400078e0012 */
[----:B------:R-:W-:Y:S01]  /*29250*/  IMAD.MOV.U32 R11, RZ, RZ, R19 ;  /* 0x000000ffff0b7224 */ /* 0x000fe200078e0013 */
[----:B------:R-:W3:Y:S01]  /*29260*/  LDL.LU R18, [R1+0x1e84] ;  /* 0x001e840001127983 */ /* 0x000ee20000300800 */
[----:B------:R-:W4:Y:S02]  /*29270*/  LDL.LU R19, [R1+0x1e80] ;  /* 0x001e800001137983 */ /* 0x000f240000300800 */
[----:B------:R-:W2:Y:S02]  /*29280*/  LDL.LU R24, [R1+0x1b0] ;  /* 0x0001b00001187983 */ /* 0x000ea40000300800 */
[----:B------:R-:W2:Y:S01]  /*29290*/  LDL.LU R25, [R1+0x1b4] ;  /* 0x0001b40001197983 */ /* 0x000ea20000300800 */
[----:B------:R-:W2:Y:S01]  /*292a0*/  LDL.LU R26, [R1+0x1b8] ;  /* 0x0001b800011a7983 */ /* 0x000ea20000300800 */
[----:B------:R-:W2:Y:S02]  /*292b0*/  LDL.LU R27, [R1+0x1bc] ;  /* 0x0001bc00011b7983 */ /* 0x000ea40000300800 */
[----:B---3--:R-:W-:-:S02]  /*292c0*/  IMAD.MOV.U32 R20, RZ, RZ, R18 ;  /* 0x000000ffff147224 */ /* 0x008fc400078e0012 */
[----:B----4-:R-:W-:Y:S01]  /*292d0*/  IMAD.MOV.U32 R21, RZ, RZ, R19 ;  /* 0x000000ffff157224 */ /* 0x010fe200078e0013 */
[----:B------:R-:W3:Y:S01]  /*292e0*/  LDL.LU R18, [R1+0x1e7c] ;  /* 0x001e7c0001127983 */ /* 0x000ee20000300800 */
[----:B------:R-:W3:Y:S02]  /*292f0*/  LDL.LU R19, [R1+0x1e78] ;  /* 0x001e780001137983 */ /* 0x000ee40000300800 */
[----:B------:R-:W4:Y:S02]  /*29300*/  LDL.LU R22, [R1+0x168] ;  /* 0x0001680001167983 */ /* 0x000f240000300800 */
[----:B------:R-:W4:Y:S01]  /*29310*/  LDL.LU R23, [R1+0x16c] ;  /* 0x00016c0001177983 */ /* 0x000f220000300800 */
[----:B------:R0:W-:Y:S01]  /*29320*/  STL.64 [R1+0x1e20], R10 ;  /* 0x001e200a01007387 */ /* 0x0001e20000100a00 */
[----:B--2---:R-:W-:Y:S02]  /*29330*/  STL.64 [R1+0x1e18], R8 ;  /* 0x001e180801007387 */ /* 0x004fe40000100a00 */
[----:B0-----:R-:W-:-:S02]  /*29340*/  IMAD.MOV.U32 R10, RZ, RZ, R28 ;  /* 0x000000ffff0a7224 */ /* 0x001fc400078e001c */
[----:B------:R-:W-:Y:S01]  /*29350*/  IMAD.MOV.U32 R11, RZ, RZ, R29 ;  /* 0x000000ffff0b7224 */ /* 0x000fe200078e001d */
[----:B------:R-:W2:Y:S01]  /*29360*/  LDL.LU R28, [R1+0x1e74] ;  /* 0x001e7400011c7983 */ /* 0x000ea20000300800 */
[----:B------:R-:W2:Y:S01]  /*29370*/  LDL.LU R29, [R1+0x1e70] ;  /* 0x001e7000011d7983 */ /* 0x000ea20000300800 */
[----:B---3--:R-:W-:Y:S11]  /*29380*/  HMMA.16816.F32.BF16 R4, R12, R18, R4 ;  /* 0x000000120c04723c */ /* 0x008ff60000041804 */
[----:B------:R-:W-:Y:S11]  /*29390*/  @!UPT UIADD3 URZ, URZ, URZ, URZ ;  /* 0x0000003f3f3ff290 */ /* 0x000ff6000fffe03f */
[----:B------:R-:W-:Y:S01]  /*293a0*/  @!UPT UIADD3 URZ, URZ, URZ, URZ ;  /* 0x0000003f3f3ff290 */ /* 0x000fe2000fffe03f */
[----:B------:R-:W-:Y:S01]  /*293b0*/  STL.64 [R1+0x2e0], R4 ;  /* 0x0002e00401007387 */ /* 0x000fe20000100a00 */
[----:B------:R0:W-:Y:S03]  /*293c0*/  STL.64 [R1+0x2e8], R6 ;  /* 0x0002e80601007387 */ /* 0x0001e60000100a00 */
[----:B0-----:R-:W3:Y:S01]  /*293d0*/  LDL.LU.64 R6, [R1+0x1e68] ;  /* 0x001e680001067983 */ /* 0x001ee20000300a00 */
[----:B------:R-:W2:Y:S02]  /*293e0*/  LDL.LU.64 R4, [R1+0x1e60] ;  /* 0x001e600001047983 */ /* 0x000ea40000300a00 */
[----:B------:R-:W-:Y:S02]  /*293f0*/  STL.64 [R1+0x1dd8], R18 ;  /* 0x001dd81201007387 */ /* 0x000fe40000100a00 */
[----:B------:R0:W-:Y:S02]  /*29400*/  STL.64 [R1+0x1dd0], R16 ;  /* 0x001dd01001007387 */ /* 0x0001e40000100a00 */
[----:B0-----:R-:W2:Y:S01]  /*29410*/  LDL.LU R16, [R1+0x110] ;  /* 0x0001100001107983 */ /* 0x001ea20000300800 */
[----:B------:R-:W2:Y:S02]  /*29420*/  LDL.LU R17, [R1+0x114] ;  /* 0x0001140001117983 */ /* 0x000ea40000300800 */
[----:B---3--:R-:W-:-:S02]  /*29430*/  IMAD.MOV.U32 R18, RZ, RZ, R7 ;  /* 0x000000ffff127224 */ /* 0x008fc400078e0007 */
        /* <DEDUP_REMOVED lines=8> */
[----:B------:R-:W2:Y:S02]  /*294c0*/  LDL.LU R19, [R1+0x12c] ;  /* 0x00012c0001137983 */ /* 0x000ea40000300800 */
[----:B--2---:R3:W-:Y:S01]  /*294d0*/  STL.64 [R1+0x1e08], R18 ;  /* 0x001e081201007387 */ /* 0x0047e20000100a00 */
[----:B------:R0:W-:Y:S02]  /*294e0*/  STL.64 [R1+0x1e00], R16 ;  /* 0x001e001001007387 */ /* 0x0001e40000100a00 */
[----:B---3--:R-:W-:Y:S01]  /*294f0*/  IMAD.MOV.U32 R18, RZ, RZ, R6 ;  /* 0x000000ffff127224 */ /* 0x008fe200078e0006 */
[----:B0-----:R-:W2:Y:S01]  /*29500*/  LDL.LU R16, [R1+0x130] ;  /* 0x0001300001107983 */ /* 0x001ea20000300800 */
[----:B------:R-:W2:Y:S02]  /*29510*/  LDL.LU R17, [R1+0x134] ;  /* 0x0001340001117983 */ /* 0x000ea40000300800 */
[----:B------:R-:W3:Y:S02]  /*29520*/  LDL.LU R6, [R1+0x1e54] ;  /* 0x001e540001067983 */ /* 0x000ee40000300800 */
[----:B------:R-:W-:-:S02]  /*29530*/  IMAD.MOV.U32 R19, RZ, RZ, R7 ;  /* 0x000000ffff137224 */ /* 0x000fc400078e0007 */
[----:B------:R-:W3:Y:S03]  /*29540*/  LDL.LU R7, [R1+0x1e50] ;  /* 0x001e500001077983 */ /* 0x000ee60000300800 */
[----:B------:R-:W-:Y:S01]  /*29550*/  STL.64 [R1+0x1e30], R18 ;  /* 0x001e301201007387 */ /* 0x000fe20000100a00 */
[C---:B---3--:R-:W-:Y:S01]  /*29560*/  HMMA.16816.F32.BF16 R24, R12.reuse, R6, R24 ;  /* 0x000000060c18723c */ /* 0x048fe20000041818 */
[----:B--2---:R0:W-:Y:S04]  /*29570*/  STL.64 [R1+0x1e28], R16 ;  /* 0x001e281001007387 */ /* 0x0041e80000100a00 */
[----:B0-----:R-:W2:Y:S01]  /*29580*/  LDL.LU R16, [R1+0x150] ;  /* 0x0001500001107983 */ /* 0x001ea20000300800 */
[----:B------:R-:W2:Y:S02]  /*29590*/  LDL.LU R17, [R1+0x154] ;  /* 0x0001540001117983 */ /* 0x000ea40000300800 */
[----:B------:R-:W2:Y:S02]  /*295a0*/  LDL.LU R18, [R1+0x158] ;  /* 0x0001580001127983 */ /* 0x000ea40000300800 */
[----:B------:R-:W2:Y:S11]  /*295b0*/  LDL.LU R19, [R1+0x15c] ;  /* 0x00015c0001137983 */ /* 0x000eb60000300800 */
[----:B------:R-:W-:Y:S02]  /*295c0*/  @!UPT UIADD3 URZ, URZ, URZ, URZ ;  /* 0x0000003f3f3ff290 */ /* 0x000fe4000fffe03f */
[----:B------:R-:W-:Y:S01]  /*295d0*/  STL.64 [R1+0x1c0], R24 ;  /* 0x0001c01801007387 */ /* 0x000fe20000100a00 */
[----:B------:R0:W-:Y:S03]  /*295e0*/  STL.64 [R1+0x1c8], R26 ;  /* 0x0001c81a01007387 */ /* 0x0001e60000100a00 */
[----:B0-----:R-:W4:Y:S02]  /*295f0*/  LDL.LU.64 R26, [R1+0x1e48] ;  /* 0x001e4800011a7983 */ /* 0x001f240000300a00 */
[----:B----4-:R-:W-:Y:S02]  /*29600*/  HMMA.16816.F32.BF16 R12, R12, R26, R20 ;  /* 0x0000001a0c0c723c */ /* 0x010fe40000041814 */
[----:B------:R-:W2:Y:S01]  /*29610*/  LDL.LU.64 R22, [R1+0x1e40] ;  /* 0x001e400001167983 */ /* 0x000ea20000300a00 */
[----:B------:R-:W2:Y:S11]  /*29620*/  LDL.LU.64 R20, [R1+0x1e38] ;  /* 0x001e380001147983 */ /* 0x000eb60000300a00 */
[----:B------:R-:W-:Y:S09]  /*29630*/  @!UPT UIADD3 URZ, URZ, URZ, URZ ;  /* 0x0000003f3f3ff290 */ /* 0x000ff2000fffe03f */
[----:B------:R-:W-:Y:S01]  /*29640*/  STL.64 [R1+0x160], R12 ;  /* 0x0001600c01007387 */ /* 0x000fe20000100a00 */
[----:B------:R0:W-:Y:S03]  /*29650*/  STL.64 [R1+0x168], R14 ;  /* 0x0001680e01007387 */ /* 0x0001e60000100a00 */
[----:B0-----:R-:W3:Y:S01]  /*29660*/  LDL.LU.64 R14, [R1+0x38] ;  /* 0x00003800010e7983 */ /* 0x001ee20000300a00 */
[C---:B--2---:R-:W-:Y:S03]  /*29670*/  HMMA.16816.F32.BF16 R8, R20.reuse, R10, R16 ;  /* 0x0000000a1408723c */ /* 0x044fe60000041810 */
[----:B------:R-:W2:Y:S01]  /*29680*/  LDL.LU.64 R18, [R1+0x1e30] ;  /* 0x001e300001127983 */ /* 0x000ea20000300a00 */
[----:B------:R-:W2:Y:S11]  /*29690*/  LDL.LU.64 R16, [R1+0x1e28] ;  /* 0x001e280001107983 */ /* 0x000eb60000300a00 */
[----:B------:R-:W-:Y:S08]  /*296a0*/  @!UPT UIADD3 URZ, URZ, URZ, URZ ;  /* 0x0000003f3f3ff290 */ /* 0x000ff0000fffe03f */
[----:B------:R-:W-:Y:S01]  /*296b0*/  STL.64 [R1+0x150], R8 ;  /* 0x0001500801007387 */ /* 0x000fe20000100a00 */
[----:B------:R0:W-:Y:S03]  /*296c0*/  STL.64 [R1+0x158], R10 ;  /* 0x0001580a01007387 */ /* 0x0001e60000100a00 */
[----:B0-----:R-:W3:Y:S01]  /*296d0*/  LDL.LU.64 R10, [R1+0x1e20] ;  /* 0x001e2000010a7983 */ /* 0x001ee20000300a00 */
[----:B------:R-:W3:Y:S02]  /*296e0*/  LDL.LU.64 R8, [R1+0x1e18] ;  /* 0x001e180001087983 */ /* 0x000ee40000300a00 */
[C---:B---3--:R-:W-:Y:S11]  /*296f0*/  HMMA.16816.F32.BF16 R8, R20.reuse, R14, R8 ;  /* 0x0000000e1408723c */ /* 0x048ff60000041808 */
[----:B------:R-:W-:Y:S11]  /*29700*/  @!UPT UIADD3 URZ, URZ, URZ, URZ ;  /* 0x0000003f3f3ff290 */ /* 0x000ff6000fffe03f */
[----:B------:R-:W-:Y:S01]  /*29710*/  @!UPT UIADD3 URZ, URZ, URZ, URZ ;  /* 0x0000003f3f3ff290 */ /* 0x000fe2000fffe03f */
[----:B------:R-:W-:Y:S01]  /*29720*/  STL.64 [R1+0x140], R8 ;  /* 0x0001400801007387 */ /* 0x000fe20000100a00 */
[----:B------:R0:W-:Y:S03]  /*29730*/  STL.64 [R1+0x148], R10 ;  /* 0x0001480a01007387 */ /* 0x0001e60000100a00 */
[----:B0-----:R-:W2:Y:S02]  /*29740*/  LDL.LU.64 R10, [R1+0x1e10] ;  /* 0x001e1000010a7983 */ /* 0x001ea40000300a00 */
[C---:B--2---:R-:W-:Y:S02]  /*29750*/  HMMA.16816.F32.BF16 R8, R20.reuse, R10, R16 ;  /* 0x0000000a1408723c */ /* 0x044fe40000041810 */
[----:B------:R-:W2:Y:S01]  /*29760*/  LDL.LU.64 R18, [R1+0x1e08] ;  /* 0x001e080001127983 */ /* 0x000ea20000300a00 */
[----:B------:R-:W2:Y:S11]  /*29770*/  LDL.LU.64 R16, [R1+0x1e00] ;  /* 0x001e000001107983 */ /* 0x000eb60000300a00 */
[----:B------:R-:W-:Y:S09]  /*29780*/  @!UPT UIADD3 URZ, URZ, URZ, URZ ;  /* 0x0000003f3f3ff290 */ /* 0x000ff2000fffe03f */
        /* <DEDUP_REMOVED lines=12> */
[----:B------:R-:W3:Y:S11]  /*29850*/  LDL.LU.64 R16, [R1+0x1dd0] ;  /* 0x001dd00001107983 */ /* 0x000ef60000300a00 */
[----:B------:R-:W-:Y:S09]  /*29860*/  @!UPT UIADD3 URZ, URZ, URZ, URZ ;  /* 0x0000003f3f3ff290 */ /* 0x000ff2000fffe03f */
        /* <DEDUP_REMOVED lines=8> */
[----:B------:R0:W-:Y:S03]  /*298f0*/  STL.64 [R1+0x108], R10 ;  /* 0x0001080a01007387 */ /* 0x0001e60000100a00 */
[----:B0-----:R-:W2:Y:S01]  /*29900*/  LDL.LU.64 R10, [R1+0x1db8] ;  /* 0x001db800010a7983 */ /* 0x001ea20000300a00 */
[----:B------:R-:W2:Y:S02]  /*29910*/  LDL.LU.64 R8, [R1+0x1db0] ;  /* 0x001db00001087983 */ /* 0x000ea40000300a00 */
[----:B------:R-:W-:Y:S02]  /*29920*/  STL.64 [R1+0x1d38], R18 ;  /* 0x001d381201007387 */ /* 0x000fe40000100a00 */
[----:B---3--:R0:W-:Y:S02]  /*29930*/  STL.64 [R1+0x1d30], R16 ;  /* 0x001d301001007387 */ /* 0x0081e40000100a00 */
[----:B0-----:R-:W3:Y:S01]  /*29940*/  LDL.LU R16, [R1+0xc0] ;  /* 0x0000c00001107983 */ /* 0x001ee20000300800 */
[----:B------:R-:W3:Y:S02]  /*29950*/  LDL.LU R17, [R1+0xc4] ;  /* 0x0000c40001117983 */ /* 0x000ee40000300800 */
[----:B------:R-:W3:Y:S02]  /*29960*/  LDL.LU R18, [R1+0xc8] ;  /* 0x0000c80001127983 */ /* 0x000ee40000300800 */
        /* <DEDUP_REMOVED lines=8> */
[----:B------:R0:W-:Y:S02]  /*299f0*/  STL.64 [R1+0x1d28], R6 ;  /* 0x001d280601007387 */ /* 0x0001e40000100a00 */
[----:B------:R-:W-:Y:S01]  /*29a00*/  STL.64 [R1+0x1d20], R4 ;  /* 0x001d200401007387 */ /* 0x000fe20000100a00 */
[----:B0-----:R-:W4:Y:S01]  /*29a10*/  LDL.LU.64 R6, [R1+0x48] ;  /* 0x0000480001067983 */ /* 0x001f220000300a00 */
[----:B--2---:R-:W-:Y:S03]  /*29a20*/  HMMA.16816.F32.BF16 R20, R20, R26, R8 ;  /* 0x0000001a1414723c */ /* 0x004fe60000041808 */
[----:B------:R-:W4:Y:S01]  /*29a30*/  LDL.LU.64 R10, [R1+0x1d98] ;  /* 0x001d9800010a7983 */ /* 0x000f220000300a00 */
[----:B------:R-:W4:Y:S02]  /*29a40*/  LDL.LU.64 R8, [R1+0x1d90] ;  /* 0x001d900001087983 */ /* 0x000f240000300a00 */
[----:B------:R-:W4:Y:S02]  /*29a50*/  LDL.LU.64 R26, [R1+0x1d88] ;  /* 0x001d8800011a7983 */ /* 0x000f240000300a00 */
[----:B------:R-:W4:Y:S11]  /*29a60*/  LDL.LU.64 R24, [R1+0x1d80] ;  /* 0x001d800001187983 */ /* 0x000f360000300a00 */
[----:B------:R-:W-:Y:S04]  /*29a70*/  @!UPT UIADD3 URZ, URZ, URZ, URZ ;  /* 0x0000003f3f3ff290 */ /* 0x000fe8000fffe03f */
[----:B------:R-:W-:Y:S01]  /*29a80*/  STL.64 [R1+0xe0], R20 ;  /* 0x0000e01401007387 */ /* 0x000fe20000100a00 */
[----:B------:R4:W-:Y:S02]  /*29a90*/  STL.64 [R1+0xe8], R22 ;  /* 0x0000e81601007387 */ /* 0x0009e40000100a00 */
[----:B----4-:R-:W-:Y:S07]  /*29aa0*/  HMMA.16816.F32.BF16 R20, R24, R6, R8 ;  /* 0x000000061814723c */ /* 0x010fee0000041808 */
[----:B------:R-:W-:-:S02]  /*29ab0*/  IMAD.MOV.U32 R9, RZ, RZ, R6 ;  /* 0x000000ffff097224 */ /* 0x000fc400078e0006 */
[----:B------:R-:W-:Y:S02]  /*29ac0*/  IMAD.MOV.U32 R8, RZ, RZ, R7 ;  /* 0x000000ffff087224 */ /* 0x000fe400078e0007 */
[----:B---3--:R-:W-:Y:S01]  /*29ad0*/  HMMA.16816.F32.BF16 R4, R24, R14, R16 ;  /* 0x0000000e1804723c */ /* 0x008fe20000041810 */
[----:B------:R-:W-:Y:S02]  /*29ae0*/  IMAD.MOV.U32 R11, RZ, RZ, R14 ;  /* 0x000000ffff0b7224 */ /* 0x000fe400078e000e */
[----:B------:R-:W-:-:S09]  /*29af0*/  IMAD.MOV.U32 R10, RZ, RZ, R15 ;  /* 0x000000ffff0a7224 */ /* 0x000fd200078e000f */
[----:B------:R-:W-:Y:S01]  /*29b00*/  STL.64 [R1+0xd0], R20 ;  /* 0x0000d01401007387 */ /* 0x000fe20000100a00 */
[----:B------:R-:W-:Y:S10]  /*29b10*/  STL.64 [R1+0xd8], R22 ;  /* 0x0000d81601007387 */ /* 0x000ff40000100a00 */
[----:B------:R0:W-:Y:S01]  /*29b20*/  STL.64 [R1+0xc0], R4 ;  /* 0x0000c00401007387 */ /* 0x0001e20000100a00 */
[----:B------:R1:W-:Y:S03]  /*29b30*/  STL.64 [R1+0xc8], R6 ;  /* 0x0000c80601007387 */ /* 0x0003e60000100a00 */
[----:B0-----:R-:W2:Y:S01]  /*29b40*/  LDL.LU R4, [R1+0x70] ;  /* 0x0000700001047983 */ /* 0x001ea20000300800 */
[----:B------:R-:W2:Y:S02]  /*29b50*/  LDL.LU R5, [R1+0x74] ;  /* 0x0000740001057983 */ /* 0x000ea40000300800 */
[----:B-1----:R-:W3:Y:S02]  /*29b60*/  LDL.LU R6, [R1+0x78] ;  /* 0x0000780001067983 */ /* 0x002ee40000300800 */
[----:B------:R-:W3:Y:S01]  /*29b70*/  LDL.LU R7, [R1+0x7c] ;  /* 0x00007c0001077983 */ /* 0x000ee20000300800 */
[----:B------:R-:W4:Y:S01]  /*29b80*/  LDL.LU R12, [R1+0xb0] ;  /* 0x0000b000010c7983 */ /* 0x000f220000300800 */
[----:B------:R-:W4:Y:S02]  /*29b90*/  LDL.LU R13, [R1+0xb4] ;  /* 0x0000b400010d7983 */ /* 0x000f240000300800 */
[----:B------:R-:W4:Y:S02]  /*29ba0*/  LDL.LU R14, [R1+0xb8] ;  /* 0x0000b800010e7983 */ /* 0x000f240000300800 */
[----:B------:R-:W4:Y:S01]  /*29bb0*/  LDL.LU R15, [R1+0xbc] ;  /* 0x0000bc00010f7983 */ /* 0x000f220000300800 */
[----:B------:R-:W2:Y:S01]  /*29bc0*/  LDL.LU R16, [R1+0x80] ;  /* 0x0000800001107983 */ /* 0x000ea20000300800 */
[----:B------:R-:W2:Y:S02]  /*29bd0*/  LDL.LU R17, [R1+0x84] ;  /* 0x0000840001117983 */ /* 0x000ea40000300800 */
[----:B------:R-:W2:Y:S02]  /*29be0*/  LDL.LU R18, [R1+0x88] ;  /* 0x0000880001127983 */ /* 0x000ea40000300800 */
[----:B------:R-:W2:Y:S02]  /*29bf0*/  LDL.LU R19, [R1+0x8c] ;  /* 0x00008c0001137983 */ /* 0x000ea40000300800 */
[----:B--2---:R0:W-:Y:S01]  /*29c00*/  STL.64 [R1+0x1d58], R18 ;  /* 0x001d581201007387 */ /* 0x0041e20000100a00 */
[----:B------:R-:W-:Y:S03]  /*29c10*/  STL.64 [R1+0x1d50], R16 ;  /* 0x001d501001007387 */ /* 0x000fe60000100a00 */
[----:B0-----:R-:W2:Y:S04]  /*29c20*/  LDL.LU.64 R18, [R1+0x18] ;  /* 0x0000180001127983 */ /* 0x001ea80000300a00 */
[----:B--2---:R-:W-:Y:S01]  /*29c30*/  STL.64 [R1+0x1d68], R18 ;  /* 0x001d681201007387 */ /* 0x004fe20000100a00 */
[----:B---3--:R0:W-:Y:S02]  /*29c40*/  STL.64 [R1+0x1d48], R6 ;  /* 0x001d480601007387 */ /* 0x0081e40000100a00 */
[----:B------:R1:W-:Y:S01]  /*29c50*/  STL.64 [R1+0x1d40], R4 ;  /* 0x001d400401007387 */ /* 0x0003e20000100a00 */
[----:B0-----:R-:W2:Y:S04]  /*29c60*/  LDL.LU.64 R6, [R1+0x8] ;  /* 0x0000080001067983 */ /* 0x001ea80000300a00 */
[----:B--2---:R0:W-:Y:S01]  /*29c70*/  STL.64 [R1+0x1d60], R6 ;  /* 0x001d600601007387 */ /* 0x0041e20000100a00 */
[----:B-1----:R-:W2:Y:S02]  /*29c80*/  LDL.LU R4, [R1+0x90] ;  /* 0x0000900001047983 */ /* 0x002ea40000300800 */
[----:B------:R-:W2:Y:S01]  /*29c90*/  LDL.LU R5, [R1+0x94] ;  /* 0x0000940001057983 */ /* 0x000ea20000300800 */
[----:B0-----:R-:W3:Y:S01]  /*29ca0*/  LDL.LU R6, [R1+0x98] ;  /* 0x0000980001067983 */ /* 0x001ee20000300800 */
[----:B------:R-:W3:Y:S03]  /*29cb0*/  LDL.LU R7, [R1+0x9c] ;  /* 0x00009c0001077983 */ /* 0x000ee60000300800 */
[----:B---3--:R0:W-:Y:S01]  /*29cc0*/  STL.64 [R1+0x1d78], R6 ;  /* 0x001d780601007387 */ /* 0x0081e20000100a00 */
[----:B--2---:R-:W-:Y:S03]  /*29cd0*/  STL.64 [R1+0x1d70], R4 ;  /* 0x001d700401007387 */ /* 0x004fe60000100a00 */
[----:B0-----:R-:W4:Y:S01]  /*29ce0*/  LDL.LU.64 R6, [R1+0x28] ;  /* 0x0000280001067983 */ /* 0x001f220000300a00 */
[----:B------:R-:W2:Y:S02]  /*29cf0*/  LDL.LU R20, [R1+0x50] ;  /* 0x0000500001147983 */ /* 0x000ea40000300800 */
[----:B------:R-:W2:Y:S02]  /*29d00*/  LDL.LU R21, [R1+0x54] ;  /* 0x0000540001157983 */ /* 0x000ea40000300800 */
[----:B------:R-:W3:Y:S01]  /*29d10*/  LDL.LU R22, [R1+0x58] ;  /* 0x0000580001167983 */ /* 0x000ee20000300800 */
[----:B------:R-:W3:Y:S01]  /*29d20*/  LDL.LU R23, [R1+0x5c] ;  /* 0x00005c0001177983 */ /* 0x000ee20000300800 */
[----:B----4-:R-:W-:Y:S03]  /*29d30*/  HMMA.16816.F32.BF16 R16, R24, R6, R12 ;  /* 0x000000061810723c */ /* 0x010fe6000004180c */
[----:B---3--:R0:W-:Y:S01]  /*29d40*/  STL.64 [R1+0x1d18], R22 ;  /* 0x001d181601007387 */ /* 0x0081e20000100a00 */
[----:B--2---:R-:W-:Y:S02]  /*29d50*/  STL.64 [R1+0x1d10], R20 ;  /* 0x001d101401007387 */ /* 0x004fe40000100a00 */
[----:B------:R1:W-:Y:S02]  /*29d60*/  STL.64 [R1+0x1d08], R10 ;  /* 0x001d080a01007387 */ /* 0x0003e40000100a00 */
[----:B------:R-:W-:Y:S02]  /*29d70*/  STL.64 [R1+0x1d00], R8 ;  /* 0x001d000801007387 */ /* 0x000fe40000100a00 */
[----:B------:R-:W-:-:S02]  /*29d80*/  IMAD.MOV.U32 R13, RZ, RZ, R6 ;  /* 0x000000ffff0d7224 */ /* 0x000fc400078e0006 */
[----:B------:R-:W-:Y:S02]  /*29d90*/  IMAD.MOV.U32 R12, RZ, RZ, R7 ;  /* 0x000000ffff0c7224 */ /* 0x000fe400078e0007 */
[----:B0-----:R-:W-:Y:S02]  /*29da0*/  IMAD.MOV.U32 R22, RZ, RZ, R3 ;  /* 0x000000ffff167224 */ /* 0x001fe400078e0003 */
[----:B------:R-:W-:Y:S01]  /*29db0*/  IMAD.MOV.U32 R23, RZ, RZ, R2 ;  /* 0x000000ffff177224 */ /* 0x000fe200078e0002 */
[----:B-1----:R-:W2:Y:S01]  /*29dc0*/  LDL.LU.64 R10, [R1+0xa8] ;  /* 0x0000a800010a7983 */ /* 0x002ea20000300a00 */
[----:B------:R-:W3:Y:S02]  /*29dd0*/  LDL.LU.64 R6, [R1+0x1d78] ;  /* 0x001d780001067983 */ /* 0x000ee40000300a00 */
[----:B------:R-:W3:Y:S04]  /*29de0*/  LDL.LU.64 R4, [R1+0x1d70] ;  /* 0x001d700001047983 */ /* 0x000ee80000300a00 */
[----:B------:R-:W-:-:S02]  /*29df0*/  IMAD.MOV.U32 R3, RZ, RZ, R18 ;  /* 0x000000ffff037224 */ /* 0x000fc400078e0012 */
[----:B------:R-:W-:Y:S02]  /*29e00*/  IMAD.MOV.U32 R2, RZ, RZ, R19 ;  /* 0x000000ffff027224 */ /* 0x000fe400078e0013 */
[----:B------:R-:W3:Y:S01]  /*29e10*/  LDL.LU.64 R18, [R1+0x1d68] ;  /* 0x001d680001127983 */ /* 0x000ee20000300a00 */
[----:B------:R-:W-:Y:S02]  /*29e20*/  IMAD.MOV.U32 R21, RZ, RZ, R28 ;  /* 0x000000ffff157224 */ /* 0x000fe400078e001c */
[----:B------:R-:W-:Y:S02]  /*29e30*/  IMAD.MOV.U32 R20, RZ, RZ, R29 ;  /* 0x000000ffff147224 */ /* 0x000fe400078e001d */
[----:B------:R-:W-:Y:S02]  /*29e40*/  IMAD.MOV.U32 R28, RZ, RZ, R17 ;  /* 0x000000ffff1c7224 */ /* 0x000fe400078e0011 */
[----:B------:R-:W-:Y:S01]  /*29e50*/  IMAD.MOV.U32 R29, RZ, RZ, R16 ;  /* 0x000000ffff1d7224 */ /* 0x000fe200078e0010 */
[----:B------:R-:W-:Y:S02]  /*29e60*/  STL [R1+0x1b44], R2 ;  /* 0x001b440201007387 */ /* 0x000fe40000100800 */
[----:B------:R-:W-:Y:S02]  /*29e70*/  STL [R1+0x1b40], R28 ;  /* 0x001b401c01007387 */ /* 0x000fe40000100800 */
[----:B------:R-:W-:Y:S01]  /*29e80*/  STL [R1+0x1b3c], R29 ;  /* 0x001b3c1d01007387 */ /* 0x000fe20000100800 */
[----:B------:R-:W-:Y:S01]  /*29e90*/  STL [R1+0x1b38], R3 ;  /* 0x001b380301007387 */ /* 0x000fe20000100800 */
[----:B---3--:R-:W-:Y:S01]  /*29ea0*/  HMMA.16816.F32.BF16 R4, R24, R18, R4 ;  /* 0x000000121804723c */ /* 0x008fe20000041804 */
[----:B------:R-:W-:-:S02]  /*29eb0*/  IMAD.MOV.U32 R15, RZ, RZ, R18 ;  /* 0x000000ffff0f7224 */ /* 0x000fc400078e0012 */
[----:B------:R-:W-:Y:S11]  /*29ec0*/  IMAD.MOV.U32 R14, RZ, RZ, R19 ;  /* 0x000000ffff0e7224 */ /* 0x000ff600078e0013 */
[----:B------:R-:W-:Y:S09]  /*29ed0*/  @!UPT UIADD3 URZ, URZ, URZ, URZ ;  /* 0x0000003f3f3ff290 */ /* 0x000ff2000fffe03f */
[----:B------:R-:W-:Y:S01]  /*29ee0*/  STL.64 [R1+0x2d0], R4 ;  /* 0x0002d00401007387 */ /* 0x000fe20000100a00 */
[----:B------:R0:W-:Y:S03]  /*29ef0*/  STL.64 [R1+0x2d8], R6 ;  /* 0x0002d80601007387 */ /* 0x0001e60000100a00 */
[----:B0-----:R-:W3:Y:S01]  /*29f00*/  LDL.LU.64 R6, [R1+0x1d60] ;  /* 0x001d600001067983 */ /* 0x001ee20000300a00 */
[----:B------:R-:W3:Y:S02]  /*29f10*/  LDL.LU.64 R18, [R1+0x1d58] ;  /* 0x001d580001127983 */ /* 0x000ee40000300a00 */
[----:B------:R-:W3:Y:S02]  /*29f20*/  LDL.LU.64 R16, [R1+0x1d50] ;  /* 0x001d500001107983 */ /* 0x000ee40000300a00 */
[----:B---3--:R-:W-:Y:S01]  /*29f30*/  HMMA.16816.F32.BF16 R16, R24, R6, R16 ;  /* 0x000000061810723c */ /* 0x008fe20000041810 */
[----:B------:R-:W-:-:S02]  /*29f40*/  IMAD.MOV.U32 R9, RZ, RZ, R6 ;  /* 0x000000ffff097224 */ /* 0x000fc400078e0006 */
[----:B------:R-:W-:Y:S02]  /*29f50*/  IMAD.MOV.U32 R8, RZ, RZ, R7 ;  /* 0x000000ffff087224 */ /* 0x000fe400078e0007 */
[----:B------:R-:W3:Y:S01]  /*29f60*/  LDL.LU.64 R6, [R1+0x1d48] ;  /* 0x001d480001067983 */ /* 0x000ee20000300a00 */
[----:B------:R-:W3:Y:S11]  /*29f70*/  LDL.LU.64 R4, [R1+0x1d40] ;  /* 0x001d400001047983 */ /* 0x000ef60000300a00 */
[----:B------:R-:W-:Y:S06]  /*29f80*/  @!UPT UIADD3 URZ, URZ, URZ, URZ ;  /* 0x0000003f3f3ff290 */ /* 0x000fec000fffe03f */
[----:B------:R-:W-:Y:S01]  /*29f90*/  STL [R1+0x2c4], R17 ;  /* 0x0002c41101007387 */ /* 0x000fe20000100800 */
[----:B------:R0:W-:Y:S03]  /*29fa0*/  STL.64 [R1+0x2c8], R18 ;  /* 0x0002c81201007387 */ /* 0x0001e60000100a00 */
[----:B0-----:R-:W3:Y:S01]  /*29fb0*/  LDL.LU.64 R18, [R1+0x1d38] ;  /* 0x001d380001127983 */ /* 0x001ee20000300a00 */
[----:B------:R-:W-:Y:S02]  /*29fc0*/  IMAD.MOV.U32 R3, RZ, RZ, R16 ;  /* 0x000000ffff037224 */ /* 0x000fe400078e0010 */
[----:B------:R-:W4:Y:S03]  /*29fd0*/  LDL.LU.64 R16, [R1+0x1d30] ;  /* 0x001d300001107983 */ /* 0x000f260000300a00 */
[----:B------:R-:W-:Y:S01]  /*29fe0*/  STL [R1+0x1c30], R3 ;  /* 0x001c300301007387 */ /* 0x000fe20000100800 */
[----:B---3--:R-:W-:Y:S11]  /*29ff0*/  HMMA.16816.F32.BF16 R4, R24, R18, R4 ;  /* 0x000000121804723c */ /* 0x008ff60000041804 */
[----:B------:R-:W-:Y:S11]  /*2a000*/  @!UPT UIADD3 URZ, URZ, URZ, URZ ;  /* 0x0000003f3f3ff290 */ /* 0x000ff6000fffe03f */
[----:B------:R-:W-:Y:S01]  /*2a010*/  @!UPT UIADD3 URZ, URZ, URZ, URZ ;  /* 0x0000003f3f3ff290 */ /* 0x000fe2000fffe03f */
[----:B------:R0:W-:Y:S01]  /*2a020*/  STL [R1+0x2b0], R4 ;  /* 0x0002b00401007387 */ /* 0x0001e20000100800 */
[----:B------:R-:W-:Y:S02]  /*2a030*/  IMAD.MOV.U32 R28, RZ, RZ, R6 ;  /* 0x000000ffff1c7224 */ /* 0x000fe400078e0006 */
[----:B------:R-:W-:Y:S02]  /*2a040*/  IMAD.MOV.U32 R29, RZ, RZ, R7 ;  /* 0x000000ffff1d7224 */ /* 0x000fe400078e0007 */
[----:B------:R-:W3:Y:S01]  /*2a050*/  LDL.LU.64 R6, [R1+0x1d28] ;  /* 0x001d280001067983 */ /* 0x000ee20000300a00 */
[----:B------:R-:W-:-:S03]  /*2a060*/  IMAD.MOV.U32 R2, RZ, RZ, R5 ;  /* 0x000000ffff027224 */ /* 0x000fc600078e0005 */
[----:B0-----:R-:W2:Y:S01]  /*2a070*/  LDL.LU.64 R4, [R1+0x1d20] ;  /* 0x001d200001047983 */ /* 0x001ea20000300a00 */
[----:B------:R0:W-:Y:S02]  /*2a080*/  STL.64 [R1+0x1c68], R18 ;  /* 0x001c681201007387 */ /* 0x0001e40000100a00 */
[----:B0-----:R-:W-:Y:S02]  /*2a090*/  IMAD.MOV.U32 R18, RZ, RZ, R9 ;  /* 0x000000ffff127224 */ /* 0x001fe400078e0009 */
[----:B------:R-:W-:-:S05]  /*2a0a0*/  IMAD.MOV.U32 R19, RZ, RZ, R8 ;  /* 0x000000ffff137224 */ /* 0x000fca00078e0008 */
[----:B------:R-:W-:Y:S01]  /*2a0b0*/  STL.64 [R1+0x1c80], R18 ;  /* 0x001c801201007387 */ /* 0x000fe20000100a00 */
[----:B------:R-:W-:Y:S01]  /*2a0c0*/  STL [R1+0x1c34], R2 ;  /* 0x001c340201007387 */ /* 0x000fe20000100800 */
[C---:B---3--:R-:W-:Y:S11]  /*2a0d0*/  HMMA.16816.F32.BF16 R20, R24.reuse, R6, R20 ;  /* 0x000000061814723c */ /* 0x048ff60000041814 */
[----:B------:R-:W-:Y:S11]  /*2a0e0*/  @!UPT UIADD3 URZ, URZ, URZ, URZ ;  /* 0x0000003f3f3ff290 */ /* 0x000ff6000fffe03f */
[----:B------:R-:W-:Y:S01]  /*2a0f0*/  @!UPT UIADD3 URZ, URZ, URZ, URZ ;  /* 0x0000003f3f3ff290 */ /* 0x000fe2000fffe03f */
[----:B------:R-:W-:Y:S01]  /*2a100*/  STL.64 [R1+0x2a0], R20 ;  /* 0x0002a01401007387 */ /* 0x000fe20000100a00 */
[----:B------:R0:W-:Y:S03]  /*2a110*/  STL.64 [R1+0x2a8], R22 ;  /* 0x0002a81601007387 */ /* 0x0001e60000100a00 */
[----:B0-----:R-:W2:Y:S01]  /*2a120*/  LDL.LU.64 R22, [R1+0x1d18] ;  /* 0x001d180001167983 */ /* 0x001ea20000300a00 */
[----:B------:R-:W2:Y:S02]  /*2a130*/  LDL.LU.64 R20, [R1+0x1d10] ;  /* 0x001d100001147983 */ /* 0x000ea40000300a00 */
[----:B------:R-:W-:Y:S02]  /*2a140*/  IMAD.MOV.U32 R18, RZ, RZ, R15 ;  /* 0x000000ffff127224 */ /* 0x000fe400078e000f */
[----:B------:R-:W-:Y:S01]  /*2a150*/  IMAD.MOV.U32 R19, RZ, RZ, R14 ;  /* 0x000000ffff137224 */ /* 0x000fe200078e000e */
[----:B--2---:R-:W-:Y:S07]  /*2a160*/  HMMA.16816.F32.BF16 R24, R24, R10, R20 ;  /* 0x0000000a1818723c */ /* 0x004fee0000041814 */
[----:B------:R-:W-:-:S02]  /*2a170*/  IMAD.MOV.U32 R21, RZ, RZ, R10 ;  /* 0x000000ffff157224 */ /* 0x000fc400078e000a */
[----:B------:R-:W-:Y:S11]  /*2a180*/  IMAD.MOV.U32 R20, RZ, RZ, R11 ;  /* 0x000000ffff147224 */ /* 0x000ff600078e000b */
[----:B------:R-:W-:Y:S03]  /*2a190*/  @!UPT UIADD3 URZ, URZ, URZ, URZ ;  /* 0x0000003f3f3ff290 */ /* 0x000fe6000fffe03f */
[----:B------:R-:W-:Y:S01]  /*2a1a0*/  STL.64 [R1+0x280], R24 ;  /* 0x0002801801007387 */ /* 0x000fe20000100a00 */
[----:B------:R-:W-:Y:S02]  /*2a1b0*/  STL.64 [R1+0x288], R26 ;  /* 0x0002881a01007387 */ /* 0x000fe40000100a00 */
[----:B------:R-:W2:Y:S02]  /*2a1c0*/  LDL.LU.64 R10, [R1+0x1d08] ;  /* 0x001d0800010a7983 */ /* 0x000ea40000300a00 */
[----:B------:R-:W3:Y:S01]  /*2a1d0*/  LDL.LU.64 R8, [R1+0x1d00] ;  /* 0x001d000001087983 */ /* 0x000ee20000300a00 */
[----:B------:R-:W-:Y:S01]  /*2a1e0*/  STL.64 [R1+0x1c98], R18 ;  /* 0x001c981201007387 */ /* 0x000fe20000100a00 */
[----:B------:R0:W-:Y:S03]  /*2a1f0*/  STL.64 [R1+0x1c60], R20 ;  /* 0x001c601401007387 */ /* 0x0001e60000100a00 */
[----:B0-----:R-:W2:Y:S01]  /*2a200*/  LDL.LU R20, [R1+0x230] ;  /* 0x0002300001147983 */ /* 0x001ea20000300800 */
[----:B------:R-:W2:Y:S02]  /*2a210*/  LDL.LU R21, [R1+0x234] ;  /* 0x0002340001157983 */ /* 0x000ea40000300800 */
[----:B------:R-:W2:Y:S02]  /*2a220*/  LDL.LU R22, [R1+0x238] ;  /* 0x0002380001167983 */ /* 0x000ea40000300800 */
[----:B------:R-:W-:-:S02]  /*2a230*/  IMAD.MOV.U32 R18, RZ, RZ, R13 ;  /* 0x000000ffff127224 */ /* 0x000fc400078e000d */
[----:B------:R-:W-:Y:S02]  /*2a240*/  IMAD.MOV.U32 R19, RZ, RZ, R12 ;  /* 0x000000ffff137224 */ /* 0x000fe400078e000c */
[----:B------:R-:W-:Y:S02]  /*2a250*/  IMAD.MOV.U32 R23, RZ, RZ, R0 ;  /* 0x000000ffff177224 */ /* 0x000fe400078e0000 */
[----:B------:R-:W3:Y:S01]  /*2a260*/  LDL.LU R0, [R1+0x1cf8] ;  /* 0x001cf80001007983 */ /* 0x000ee20000300800 */
[----:B------:R-:W-:Y:S03]  /*2a270*/  STL.64 [R1+0x1cb0], R18 ;  /* 0x001cb01201007387 */ /* 0x000fe60000100a00 */
[----:B--2---:R-:W-:Y:S01]  /*2a280*/  STL.64 [R1+0x1c78], R22 ;  /* 0x001c781601007387 */ /* 0x004fe20000100a00 */
[----:B------:R0:W-:Y:S03]  /*2a290*/  STL.64 [R1+0x1c70], R20 ;  /* 0x001c701401007387 */ /* 0x0001e60000100a00 */
[----:B0-----:R-:W2:Y:S01]  /*2a2a0*/  LDL.LU R20, [R1+0x1e0] ;  /* 0x0001e00001147983 */ /* 0x001ea20000300800 */
[----:B------:R-:W2:Y:S02]  /*2a2b0*/  LDL.LU R21, [R1+0x1e4] ;  /* 0x0001e40001157983 */ /* 0x000ea40000300800 */
[----:B------:R-:W2:Y:S02]  /*2a2c0*/  LDL.LU R22, [R1+0x1e8] ;  /* 0x0001e80001167983 */ /* 0x000ea40000300800 */
[----:B------:R-:W2:Y:S02]  /*2a2d0*/  LDL.LU R23, [R1+0x1ec] ;  /* 0x0001ec0001177983 */ /* 0x000ea40000300800 */
[----:B------:R-:W-:-:S02]  /*2a2e0*/  IMAD.MOV.U32 R18, RZ, RZ, R11 ;  /* 0x000000ffff127224 */ /* 0x000fc400078e000b */
[----:B------:R-:W-:-:S05]  /*2a2f0*/  IMAD.MOV.U32 R19, RZ, RZ, R10 ;  /* 0x000000ffff137224 */ /* 0x000fca00078e000a */
[----:B------:R-:W-:Y:S04]  /*2a300*/  STL.64 [R1+0x1cc8], R18 ;  /* 0x001cc81201007387 */ /* 0x000fe80000100a00 */
[----:B--2---:R-:W-:Y:S01]  /*2a310*/  STL.64 [R1+0x1c90], R22 ;  /* 0x001c901601007387 */ /* 0x004fe20000100a00 */
[----:B------:R0:W-:Y:S03]  /*2a320*/  STL.64 [R1+0x1c88], R20 ;  /* 0x001c881401007387 */ /* 0x0001e60000100a00 */
[----:B0-----:R-:W2:Y:S01]  /*2a330*/  LDL.LU R20, [R1+0x1f0] ;  /* 0x0001f00001147983 */ /* 0x001ea20000300800 */
[----:B------:R-:W2:Y:S02]  /*2a340*/  LDL.LU R21, [R1+0x1f4] ;  /* 0x0001f40001157983 */ /* 0x000ea40000300800 */
[----:B------:R-:W2:Y:S02]  /*2a350*/  LDL.LU R22, [R1+0x1f8] ;  /* 0x0001f80001167983 */ /* 0x000ea40000300800 */
[----:B---3--:R-:W-:-:S02]  /*2a360*/  IMAD.MOV.U32 R23, RZ, RZ, R0 ;  /* 0x000000ffff177224 */ /* 0x008fc400078e0000 */
[----:B------:R-:W3:Y:S04]  /*2a370*/  LDL.LU R0, [R1+0x1cf4] ;  /* 0x001cf40001007983 */ /* 0x000ee80000300800 */
[----:B--2---:R-:W-:Y:S01]  /*2a380*/  STL.64 [R1+0x1ca8], R22 ;  /* 0x001ca81601007387 */ /* 0x004fe20000100a00 */
        /* <DEDUP_REMOVED lines=14> */
[----:B---3--:R-:W1:Y:S04]  /*2a470*/  LDSM.16.MT88.4 R12, [R0+0x21000] ;  /* 0x02100000000c783b */ /* 0x008e680000004200 */
[----:B0-----:R-:W2:Y:S01]  /*2a480*/  LDL.LU R20, [R1+0x220] ;  /* 0x0002200001147983 */ /* 0x001ea20000300800 */
[----:B------:R-:W2:Y:S02]  /*2a490*/  LDL.LU R21, [R1+0x224] ;  /* 0x0002240001157983 */ /* 0x000ea40000300800 */
[----:B------:R-:W2:Y:S02]  /*2a4a0*/  LDL.LU R22, [R1+0x228] ;  /* 0x0002280001167983 */ /* 0x000ea40000300800 */
[----:B------:R-:W2:Y:S01]  /*2a4b0*/  LDL.LU R23, [R1+0x22c] ;  /* 0x00022c0001177983 */ /* 0x000ea20000300800 */
[----:B------:R-:W3:Y:S01]  /*2a4c0*/  LDL R26, [R1+0x2fc] ;  /* 0x0002fc00011a7983 */ /* 0x000ee20000100800 */
[----:B------:R-:W-:-:S02]  /*2a4d0*/  IMAD.MOV.U32 R18, RZ, RZ, R9 ;  /* 0x000000ffff127224 */ /* 0x000fc400078e0009 */
[----:B------:R-:W-:Y:S01]  /*2a4e0*/  IMAD.MOV.U32 R19, RZ, RZ, R8 ;  /* 0x000000ffff137224 */ /* 0x000fe200078e0008 */
[----:B-1----:R0:W-:Y:S01]  /*2a4f0*/  STL.64 [R1+0x1c40], R14 ;  /* 0x001c400e01007387 */ /* 0x0021e20000100a00 */
[----:B------:R-:W-:Y:S02]  /*2a500*/  STL.64 [R1+0x1c38], R12 ;  /* 0x001c380c01007387 */ /* 0x000fe40000100a00 */
[----:B0-----:R-:W-:Y:S02]  /*2a510*/  IMAD.MOV.U32 R14, RZ, RZ, R5 ;  /* 0x000000ffff0e7224 */ /* 0x001fe400078e0005 */
[----:B------:R-:W-:Y:S01]  /*2a520*/  IMAD.MOV.U32 R15, RZ, RZ, R4 ;  /* 0x000000ffff0f7224 */ /* 0x000fe200078e0004 */
[----:B---3--:R-:W0:Y:S04]  /*2a530*/  LDSM.16.M88.4 R8, [R26] ;  /* 0x000000001a08783b */ /* 0x008e280000000200 */
[----:B0-----:R-:W-:Y:S01]  /*2a540*/  STL.64 [R1+0x90], R8 ;  /* 0x0000900801007387 */ /* 0x001fe20000100a00 */
[----:B------:R-:W-:-:S02]  /*2a550*/  IMAD.MOV.U32 R5, RZ, RZ, R8 ;  /* 0x000000ffff057224 */ /* 0x000fc400078e0008 */
[----:B------:R-:W-:Y:S02]  /*2a560*/  STL.64 [R1+0x98], R10 ;  /* 0x0000980a01007387 */ /* 0x000fe40000100a00 */
[----:B------:R-:W-:Y:S02]  /*2a570*/  IMAD.MOV.U32 R4, RZ, RZ, R9 ;  /* 0x000000ffff047224 */ /* 0x000fe400078e0009 */
[----:B------:R-:W0:Y:S04]  /*2a580*/  LDSM.16.M88.4 R8, [R26+0x4000] ;  /* 0x004000001a08783b */ /* 0x000e280000000200 */
[----:B0-----:R-:W-:Y:S01]  /*2a590*/  STL.64 [R1+0x80], R8 ;  /* 0x0000800801007387 */ /* 0x001fe20000100a00 */
[----:B------:R-:W-:Y:S02]  /*2a5a0*/  STL.64 [R1+0x88], R10 ;  /* 0x0000880a01007387 */ /* 0x000fe40000100a00 */
[----:B------:R-:W0:Y:S02]  /*2a5b0*/  LDSM.16.M88.4 R8, [R26+0x8000] ;  /* 0x008000001a08783b */ /* 0x000e240000000200 */
[----:B0-----:R-:W-:Y:S02]  /*2a5c0*/  STL.64 [R1+0x70], R8 ;  /* 0x0000700801007387 */ /* 0x001fe40000100a00 */
[----:B------:R-:W-:Y:S02]  /*2a5d0*/  STL.64 [R1+0x78], R10 ;  /* 0x0000780a01007387 */ /* 0x000fe40000100a00 */
[----:B------:R-:W0:Y:S02]  /*2a5e0*/  LDSM.16.M88.4 R8, [R26+0xc000] ;  /* 0x00c000001a08783b */ /* 0x000e240000000200 */
[----:B0-----:R-:W-:Y:S02]  /*2a5f0*/  STL.64 [R1+0x60], R8 ;  /* 0x0000600801007387 */ /* 0x001fe40000100a00 */
[----:B------:R-:W-:Y:S02]  /*2a600*/  STL.64 [R1+0x68], R10 ;  /* 0x0000680a01007387 */ /* 0x000fe40000100a00 */
[----:B------:R-:W0:Y:S02]  /*2a610*/  LDSM.16.M88.4 R8, [R26+0x10000] ;  /* 0x010000001a08783b */ /* 0x000e240000000200 */
[----:B0-----:R-:W-:Y:S02]  /*2a620*/  STL.64 [R1+0x50], R8 ;  /* 0x0000500801007387 */ /* 0x001fe40000100a00 */
[----:B------:R0:W-:Y:S02]  /*2a630*/  STL.64 [R1+0x58], R10 ;  /* 0x0000580a01007387 */ /* 0x0001e40000100a00 */
[----:B------:R-:W-:-:S02]  /*2a640*/  IMAD.MOV.U32 R2, RZ, RZ, R8 ;  /* 0x000000ffff027224 */ /* 0x000fc400078e0008 */
[----:B------:R-:W-:Y:S01]  /*2a650*/  IMAD.MOV.U32 R3, RZ, RZ, R9 ;  /* 0x000000ffff037224 */ /* 0x000fe200078e0009 */
[----:B0-----:R-:W2:Y:S01]  /*2a660*/  LDL.LU.64 R10, [R1+0x1ce8] ;  /* 0x001ce800010a7983 */ /* 0x001ea20000300a00 */
[----:B------:R-:W2:Y:S02]  /*2a670*/  LDL.LU.64 R8, [R1+0x1ce0] ;  /* 0x001ce00001087983 */ /* 0x000ea40000300a00 */
[----:B----4-:R-:W-:Y:S02]  /*2a680*/  IMAD.MOV.U32 R12, RZ, RZ, R17 ;  /* 0x000000ffff0c7224 */ /* 0x010fe400078e0011 */
[----:B------:R-:W-:Y:S02]  /*2a690*/  IMAD.MOV.U32 R13, RZ, RZ, R16 ;  /* 0x000000ffff0d7224 */ /* 0x000fe400078e0010 */
[C---:B--2---:R-:W-:Y:S01]  /*2a6a0*/  HMMA.16816.F32.BF16 R16, R8.reuse, R18, R20 ;  /* 0x000000120810723c */ /* 0x044fe20000041814 */
[----:B------:R-:W2:Y:S01]  /*2a6b0*/  LDL.LU.64 R22, [R1+0x1cd8] ;  /* 0x001cd80001167983 */ /* 0x000ea20000300a00 */
[----:B------:R-:W2:Y:S11]  /*2a6c0*/  LDL.LU.64 R20, [R1+0x1cd0] ;  /* 0x001cd00001147983 */ /* 0x000eb60000300a00 */
[----:B------:R-:W-:Y:S10]  /*2a6d0*/  @!UPT UIADD3 URZ, URZ, URZ, URZ ;  /* 0x0000003f3f3ff290 */ /* 0x000ff4000fffe03f */
        /* <DEDUP_REMOVED lines=30> */
[----:B0-----:R-:W2:Y:S01]  /*2a8c0*/  LDL.LU.64 R18, [R1+0x1c68] ;  /* 0x001c680001127983 */ /* 0x001ea20000300a00 */
[C---:B------:R-:W-:Y:S08]  /*2a8d0*/  HMMA.16816.F32.BF16 R12, R8.reuse, R6, R12 ;  /* 0x00000006080c723c */ /* 0x040ff0000004180c */
[----:B--2---:R-:W-:Y:S01]  /*2a8e0*/  HMMA.16816.F32.BF16 R16, R8, R18, R20 ;  /* 0x000000120810723c */ /* 0x004fe20000041814 */
[----:B------:R-:W2:Y:S01]  /*2a8f0*/  LDL.LU.64 R20, [R1+0x1c60] ;  /* 0x001c600001147983 */ /* 0x000ea20000300a00 */
[----:B------:R-:W-:Y:S11]  /*2a900*/  STL.64 [R1+0x1c58], R10 ;  /* 0x001c580a01007387 */ /* 0x000ff60000100a00 */
[----:B------:R-:W-:Y:S10]  /*2a910*/  @!UPT UIADD3 URZ, URZ, URZ, URZ ;  /* 0x0000003f3f3ff290 */ /* 0x000ff4000fffe03f */
[----:B------:R-:W-:Y:S01]  /*2a920*/  STL.64 [R1+0x200], R16 ;  /* 0x0002001001007387 */ /* 0x000fe20000100a00 */
[----:B------:R-:W-:Y:S02]  /*2a930*/  STL.64 [R1+0x208], R18 ;  /* 0x0002081201007387 */ /* 0x000fe40000100a00 */
[----:B------:R-:W0:Y:S04]  /*2a940*/  LDSM.16.M88.4 R16, [R26+0x14000] ;  /* 0x014000001a10783b */ /* 0x000e280000000200 */
[----:B------:R-:W-:Y:S01]  /*2a950*/  STL.64 [R1+0x1c50], R8 ;  /* 0x001c500801007387 */ /* 0x000fe20000100a00 */
[----:B------:R-:W-:Y:S01]  /*2a960*/  STL.64 [R1+0x1f0], R12 ;  /* 0x0001f00c01007387 */ /* 0x000fe20000100a00 */
[----:B------:R-:W-:Y:S03]  /*2a970*/  STL.64 [R1+0x1f8], R14 ;  /* 0x0001f80e01007387 */ /* 0x000fe60000100a00 */
[----:B------:R-:W-:Y:S04]  /*2a980*/  LDSM.16.M88.4 R8, [R26+0x1c000] ;  /* 0x01c000001a08783b */ /* 0x000fe80000000200 */
[----:B0-----:R-:W-:Y:S01]  /*2a990*/  STL [R1+0x19e0], R18 ;  /* 0x0019e01201007387 */ /* 0x001fe20000100800 */
[----:B------:R-:W-:Y:S02]  /*2a9a0*/  STL [R1+0x19dc], R19 ;  /* 0x0019dc1301007387 */ /* 0x000fe40000100800 */
[----:B------:R0:W-:Y:S02]  /*2a9b0*/  STL.64 [R1+0x1bd8], R16 ;  /* 0x001bd81001007387 */ /* 0x0001e40000100a00 */
[----:B0-----:R-:W3:Y:S01]  /*2a9c0*/  LDL.LU R16, [R1+0x170] ;  /* 0x0001700001107983 */ /* 0x001ee20000300800 */
[----:B------:R-:W3:Y:S02]  /*2a9d0*/  LDL.LU R17, [R1+0x174] ;  /* 0x0001740001117983 */ /* 0x000ee40000300800 */
[----:B------:R-:W4:Y:S02]  /*2a9e0*/  LDL.LU R18, [R1+0x178] ;  /* 0x0001780001127983 */ /* 0x000f240000300800 */
[----:B------:R-:W4:Y:S01]  /*2a9f0*/  LDL.LU R19, [R1+0x17c] ;  /* 0x00017c0001137983 */ /* 0x000f220000300800 */
[----:B------:R-:W2:Y:S04]  /*2aa00*/  LDL R27, [R1+0xd18] ;  /* 0x000d1800011b7983 */ /* 0x000ea80000100800 */
[----:B----4-:R-:W-:Y:S01]  /*2aa10*/  STL.64 [R1+0x1bf8], R18 ;  /* 0x001bf81201007387 */ /* 0x010fe20000100a00 */
[----:B---3--:R0:W-:Y:S03]  /*2aa20*/  STL.64 [R1+0x1bf0], R16 ;  /* 0x001bf01001007387 */ /* 0x0081e60000100a00 */
[----:B0-----:R-:W3:Y:S01]  /*2aa30*/  LDL.LU R16, [R1+0x180] ;  /* 0x0001800001107983 */ /* 0x001ee20000300800 */
[----:B------:R-:W3:Y:S02]  /*2aa40*/  LDL.LU R17, [R1+0x184] ;  /* 0x0001840001117983 */ /* 0x000ee40000300800 */
[----:B------:R-:W4:Y:S02]  /*2aa50*/  LDL.LU R18, [R1+0x188] ;  /* 0x0001880001127983 */ /* 0x000f240000300800 */
[----:B------:R-:W4:Y:S01]  /*2aa60*/  LDL.LU R19, [R1+0x18c] ;  /* 0x00018c0001137983 */ /* 0x000f220000300800 */
[----:B------:R-:W3:Y:S01]  /*2aa70*/  LDL R23, [R1+0xd14] ;  /* 0x000d140001177983 */ /* 0x000ee20000100800 */
[----:B--2---:R-:W-:-:S02]  /*2aa80*/  IMAD.MOV.U32 R15, RZ, RZ, R20 ;  /* 0x000000ffff0f7224 */ /* 0x004fc400078e0014 */
[----:B------:R-:W-:Y:S01]  /*2aa90*/  IMAD.MOV.U32 R14, RZ, RZ, R21 ;  /* 0x000000ffff0e7224 */ /* 0x000fe200078e0015 */
[----:B---3--:R0:W-:Y:S01]  /*2aaa0*/  STL [R1+0x1c48], R23 ;  /* 0x001c481701007387 */ /* 0x0081e20000100800 */
[----:B------:R-:W2:Y:S02]  /*2aab0*/  LDL.LU R20, [R1+0x290] ;  /* 0x0002900001147983 */ /* 0x000ea40000300800 */
[----:B------:R-:W2:Y:S02]  /*2aac0*/  LDL.LU R21, [R1+0x294] ;  /* 0x0002940001157983 */ /* 0x000ea40000300800 */
[----:B------:R-:W2:Y:S01]  /*2aad0*/  LDL.LU R22, [R1+0x298] ;  /* 0x0002980001167983 */ /* 0x000ea20000300800 */
[----:B0-----:R-:W2:Y:S01]  /*2aae0*/  LDL.LU R23, [R1+0x29c] ;  /* 0x00029c0001177983 */ /* 0x001ea20000300800 */
[----:B----4-:R-:W-:Y:S02]  /*2aaf0*/  STL.64 [R1+0x1c08], R18 ;  /* 0x001c081201007387 */ /* 0x010fe40000100a00 */
[----:B------:R0:W-:Y:S02]  /*2ab00*/  STL.64 [R1+0x1c00], R16 ;  /* 0x001c001001007387 */ /* 0x0001e40000100a00 */
[----:B0-----:R-:W3:Y:S04]  /*2ab10*/  LDL.64 R16, [R1+0x80] ;  /* 0x0000800001107983 */ /* 0x001ee80000100a00 */
[----:B---3--:R0:W-:Y:S02]  /*2ab20*/  STL.64 [R1+0x1c18], R16 ;  /* 0x001c181001007387 */ /* 0x0081e40000100a00 */
[----:B0-----:R-:W-:-:S02]  /*2ab30*/  IMAD.MOV.U32 R16, RZ, RZ, R5 ;  /* 0x000000ffff107224 */ /* 0x001fc400078e0005 */
[----:B------:R-:W-:Y:S02]  /*2ab40*/  IMAD.MOV.U32 R17, RZ, RZ, R4 ;  /* 0x000000ffff117224 */ /* 0x000fe400078e0004 */
[----:B------:R-:W0:Y:S02]  /*2ab50*/  LDSM.16.M88.4 R4, [R26+0x18000] ;  /* 0x018000001a04783b */ /* 0x000e240000000200 */
[----:B------:R-:W1:Y:S02]  /*2ab60*/  LDSM.16.MT88.4 R24, [R27+0x21000] ;  /* 0x021000001b18783b */ /* 0x000e640000004200 */
[----:B0-----:R-:W-:Y:S02]  /*2ab70*/  STL [R1+0x19c4], R6 ;  /* 0x0019c40601007387 */ /* 0x001fe40000100800 */
[----:B------:R-:W-:Y:S02]  /*2ab80*/  STL [R1+0x19c0], R7 ;  /* 0x0019c00701007387 */ /* 0x000fe40000100800 */
[----:B------:R0:W-:Y:S02]  /*2ab90*/  STL.64 [R1+0x1c10], R4 ;  /* 0x001c100401007387 */ /* 0x0001e40000100a00 */
[----:B0-----:R-:W3:Y:S01]  /*2aba0*/  LDL.LU R4, [R1+0x190] ;  /* 0x0001900001047983 */ /* 0x001ee20000300800 */
[----:B------:R-:W3:Y:S02]  /*2abb0*/  LDL.LU R5, [R1+0x194] ;  /* 0x0001940001057983 */ /* 0x000ee40000300800 */
[----:B------:R-:W4:Y:S02]  /*2abc0*/  LDL.LU R6, [R1+0x198] ;  /* 0x0001980001067983 */ /* 0x000f240000300800 */
[----:B------:R-:W4:Y:S02]  /*2abd0*/  LDL.LU R7, [R1+0x19c] ;  /* 0x00019c0001077983 */ /* 0x000f240000300800 */
[----:B----4-:R-:W-:Y:S01]  /*2abe0*/  STL.64 [R1+0x1c28], R6 ;  /* 0x001c280601007387 */ /* 0x010fe20000100a00 */
[----:B---3--:R0:W-:Y:S03]  /*2abf0*/  STL.64 [R1+0x1c20], R4 ;  /* 0x001c200401007387 */ /* 0x0081e60000100a00 */
[----:B0-----:R-:W3:Y:S01]  /*2ac00*/  LDL.LU R4, [R1+0x1a0] ;  /* 0x0001a00001047983 */ /* 0x001ee20000300800 */
[----:B------:R-:W3:Y:S02]  /*2ac10*/  LDL.LU R5, [R1+0x1a4] ;  /* 0x0001a40001057983 */ /* 0x000ee40000300800 */
[----:B------:R-:W3:Y:S02]  /*2ac20*/  LDL.LU R6, [R1+0x1a8] ;  /* 0x0001a80001067983 */ /* 0x000ee40000300800 */
[----:B------:R-:W3:Y:S01]  /*2ac30*/  LDL.LU R7, [R1+0x1ac] ;  /* 0x0001ac0001077983 */ /* 0x000ee20000300800 */
[----:B------:R-:W-:Y:S01]  /*2ac40*/  STL.64 [R1], R8 ;  /* 0x0000000801007387 */ /* 0x000fe20000100a00 */
[----:B------:R0:W-:Y:S03]  /*2ac50*/  STL.64 [R1+0x8], R10 ;  /* 0x0000080a01007387 */ /* 0x0001e60000100a00 */
[----:B0-----:R-:W2:Y:S01]  /*2ac60*/  LDL.LU.64 R10, [R1+0x1c58] ;  /* 0x001c5800010a7983 */ /* 0x001ea20000300a00 */
[----:B------:R-:W2:Y:S02]  /*2ac70*/  LDL.LU.64 R8, [R1+0x1c50] ;  /* 0x001c500001087983 */ /* 0x000ea40000300a00 */
[----:B-1----:R0:W-:Y:S02]  /*2ac80*/  STL.64 [R1+0x1bb8], R26 ;  /* 0x001bb81a01007387 */ /* 0x0021e40000100a00 */
[----:B0-----:R-:W4:Y:S01]  /*2ac90*/  LDL R27, [R1+0xd10] ;  /* 0x000d1000011b7983 */ /* 0x001f220000100800 */
[----:B------:R0:W-:Y:S03]  /*2aca0*/  STL.64 [R1+0x1bb0], R24 ;  /* 0x001bb01801007387 */ /* 0x0001e60000100a00 */
[----:B----4-:R1:W-:Y:S01]  /*2acb0*/  STL [R1+0x1bd0], R27 ;  /* 0x001bd01b01007387 */ /* 0x0103e20000100800 */
[----:B0-----:R-:W4:Y:S02]  /*2acc0*/  LDL.LU R24, [R1+0x1d0] ;  /* 0x0001d00001187983 */ /* 0x001f240000300800 */
[----:B------:R-:W4:Y:S02]  /*2acd0*/  LDL.LU R25, [R1+0x1d4] ;  /* 0x0001d40001197983 */ /* 0x000f240000300800 */
[----:B------:R-:W3:Y:S01]  /*2ace0*/  LDL.LU R26, [R1+0x1d8] ;  /* 0x0001d800011a7983 */ /* 0x000ee20000300800 */
[----:B-1----:R-:W3:Y:S01]  /*2acf0*/  LDL.LU R27, [R1+0x1dc] ;  /* 0x0001dc00011b7983 */ /* 0x002ee20000300800 */
[----:B--2---:R-:W-:Y:S03]  /*2ad00*/  HMMA.16816.F32.BF16 R8, R8, R14, R20 ;  /* 0x0000000e0808723c */ /* 0x004fe60000041814 */
[----:B---3--:R-:W-:Y:S01]  /*2ad10*/  STL.64 [R1+0x1be8], R26 ;  /* 0x001be81a01007387 */ /* 0x008fe20000100a00 */
[----:B----4-:R0:W-:Y:S03]  /*2ad20*/  STL.64 [R1+0x1be0], R24 ;  /* 0x001be01801007387 */ /* 0x0101e60000100a00 */
[----:B0-----:R-:W2:Y:S01]  /*2ad30*/  LDL.64 R24, [R1+0x60] ;  /* 0x0000600001187983 */ /* 0x001ea20000100a00 */
[----:B------:R-:W3:Y:S02]  /*2ad40*/  LDL.LU R23, [R1+0x1c48] ;  /* 0x001c480001177983 */ /* 0x000ee40000300800 */
[----:B------:R-:W4:Y:S02]  /*2ad50*/  LDL.LU.64 R14, [R1+0x1c40] ;  /* 0x001c4000010e7983 */ /* 0x000f240000300a00 */
[----:B------:R-:W4:Y:S11]  /*2ad60*/  LDL.LU.64 R12, [R1+0x1c38] ;  /* 0x001c3800010c7983 */ /* 0x000f360000300a00 */
[----:B------:R0:W-:Y:S01]  /*2ad70*/  STL.64 [R1+0x1b0], R8 ;  /* 0x0001b00801007387 */ /* 0x0001e20000100a00 */
[----:B------:R-:W-:Y:S03]  /*2ad80*/  STL.64 [R1+0x1b8], R10 ;  /* 0x0001b80a01007387 */ /* 0x000fe60000100a00 */
[----:B0-----:R-:W2:Y:S04]  /*2ad90*/  LDL.64 R8, [R1+0x70] ;  /* 0x0000700001087983 */ /* 0x001ea80000100a00 */
[----:B---3--:R-:W0:Y:S01]  /*2ada0*/  LDSM.16.MT88.4 R20, [R23+0x21000] ;  /* 0x021000001714783b */ /* 0x008e220000004200 */
[----:B----4-:R-:W-:Y:S03]  /*2adb0*/  HMMA.16816.F32.BF16 R16, R12, R16, R4 ;  /* 0x000000100c10723c */ /* 0x010fe60000041804 */
[----:B0-----:R-:W-:Y:S01]  /*2adc0*/  STL.64 [R1+0x1b30], R22 ;  /* 0x001b301601007387 */ /* 0x001fe20000100a00 */
[----:B------:R0:W-:Y:S02]  /*2add0*/  STL.64 [R1+0x1b28], R20 ;  /* 0x001b281401007387 */ /* 0x0001e40000100a00 */
[----:B0-----:R-:W-:-:S02]  /*2ade0*/  IMAD.MOV.U32 R20, RZ, RZ, R2 ;  /* 0x000000ffff147224 */ /* 0x001fc400078e0002 */
[----:B------:R-:W-:Y:S01]  /*2adf0*/  IMAD.MOV.U32 R21, RZ, RZ, R3 ;  /* 0x000000ffff157224 */ /* 0x000fe200078e0003 */
[----:B------:R-:W3:Y:S01]  /*2ae00*/  LDL.LU R2, [R1+0x1c34] ;  /* 0x001c340001027983 */ /* 0x000ee20000300800 */
[----:B------:R-:W4:Y:S02]  /*2ae10*/  LDL.LU R3, [R1+0x1c30] ;  /* 0x001c300001037983 */ /* 0x000f240000300800 */
[----:B------:R-:W2:Y:S02]  /*2ae20*/  LDL.LU.64 R6, [R1+0x1c28] ;  /* 0x001c280001067983 */ /* 0x000ea40000300a00 */
[----:B------:R-:W2:Y:S09]  /*2ae30*/  LDL.LU.64 R4, [R1+0x1c20] ;  /* 0x001c200001047983 */ /* 0x000eb20000300a00 */
[----:B------:R0:W-:Y:S01]  /*2ae40*/  STL.64 [R1+0x1a0], R16 ;  /* 0x0001a01001007387 */ /* 0x0001e20000100a00 */
[----:B------:R-:W-:Y:S03]  /*2ae50*/  STL.64 [R1+0x1a8], R18 ;  /* 0x0001a81201007387 */ /* 0x000fe60000100a00 */
[----:B0-----:R-:W2:Y:S02]  /*2ae60*/  LDL.LU.64 R16, [R1+0x1c18] ;  /* 0x001c180001107983 */ /* 0x001ea40000300a00 */
[C---:B--2---:R-:W-:Y:S11]  /*2ae70*/  HMMA.16816.F32.BF16 R4, R12.reuse, R16, R4 ;  /* 0x000000100c04723c */ /* 0x044ff60000041804 */
[----:B------:R-:W-:Y:S11]  /*2ae80*/  @!UPT UIADD3 URZ, URZ, URZ, URZ ;  /* 0x0000003f3f3ff290 */ /* 0x000ff6000fffe03f */
[----:B------:R-:W-:Y:S01]  /*2ae90*/  @!UPT UIADD3 URZ, URZ, URZ, URZ ;  /* 0x0000003f3f3ff290 */ /* 0x000fe2000fffe03f */
[----:B------:R0:W-:Y:S01]  /*2aea0*/  STL.64 [R1+0x190], R4 ;  /* 0x0001900401007387 */ /* 0x0001e20000100a00 */
[----:B------:R1:W-:Y:S03]  /*2aeb0*/  STL.64 [R1+0x198], R6 ;  /* 0x0001980601007387 */ /* 0x0003e60000100a00 */
[----:B0-----:R-:W2:Y:S01]  /*2aec0*/  LDL.LU.64 R4, [R1+0x1c10] ;  /* 0x001c100001047983 */ /* 0x001ea20000300a00 */
[----:B-1----:R-:W-:Y:S02]  /*2aed0*/  IMAD.MOV.U32 R7, RZ, RZ, R16 ;  /* 0x000000ffff077224 */ /* 0x002fe400078e0010 */
[----:B------:R-:W-:Y:S02]  /*2aee0*/  IMAD.MOV.U32 R6, RZ, RZ, R17 ;  /* 0x000000ffff067224 */ /* 0x000fe400078e0011 */
[----:B------:R-:W2:Y:S01]  /*2aef0*/  LDL.LU.64 R18, [R1+0x1c08] ;  /* 0x001c080001127983 */ /* 0x000ea20000300a00 */
[----:B------:R-:W2:Y:S02]  /*2af00*/  LDL.LU.64 R16, [R1+0x1c00] ;  /* 0x001c000001107983 */ /* 0x000ea40000300a00 */
[----:B--2---:R-:W-:Y:S11]  /*2af10*/  HMMA.16816.F32.BF16 R16, R12, R8, R16 ;  /* 0x000000080c10723c */ /* 0x004ff60000041810 */
[----:B------:R-:W-:Y:S11]  /*2af20*/  @!UPT UIADD3 URZ, URZ, URZ, URZ ;  /* 0x0000003f3f3ff290 */ /* 0x000ff6000fffe03f */
[----:B------:R-:W-:Y:S01]  /*2af30*/  @!UPT UIADD3 URZ, URZ, URZ, URZ ;  /* 0x0000003f3f3ff290 */ /* 0x000fe2000fffe03f */
[----:B------:R-:W-:Y:S01]  /*2af40*/  STL.64 [R1+0x180], R16 ;  /* 0x0001801001007387 */ /* 0x000fe20000100a00 */
[----:B------:R0:W-:Y:S03]  /*2af50*/  STL.64 [R1+0x188], R18 ;  /* 0x0001881201007387 */ /* 0x0001e60000100a00 */
[----:B0-----:R-:W2:Y:S01]  /*2af60*/  LDL.LU.64 R18, [R1+0x1bf8] ;  /* 0x001bf80001127983 */ /* 0x001ea20000300a00 */
[----:B------:R-:W2:Y:S02]  /*2af70*/  LDL.LU.64 R16, [R1+0x1bf0] ;  /* 0x001bf00001107983 */ /* 0x000ea40000300a00 */
[----:B------:R-:W-:Y:S02]  /*2af80*/  IMAD.MOV.U32 R23, RZ, RZ, R8 ;  /* 0x000000ffff177224 */ /* 0x000fe400078e0008 */
[----:B------:R-:W-:Y:S02]  /*2af90*/  IMAD.MOV.U32 R22, RZ, RZ, R9 ;  /* 0x000000ffff167224 */ /* 0x000fe400078e0009 */
[----:B------:R-:W-:-:S02]  /*2afa0*/  IMAD.MOV.U32 R9, RZ, RZ, R24 ;  /* 0x000000ffff097224 */ /* 0x000fc400078e0018 */
[----:B------:R-:W-:Y:S01]  /*2afb0*/  IMAD.MOV.U32 R8, RZ, RZ, R25 ;  /* 0x000000ffff087224 */ /* 0x000fe200078e0019 */
[----:B------:R-:W3:Y:S01]  /*2afc0*/  LDL.LU.64 R26, [R1+0x1be8] ;  /* 0x001be800011a7983 */ /* 0x000ee20000300a00 */
[C---:B--2---:R-:W-:Y:S03]  /*2afd0*/  HMMA.16816.F32.BF16 R16, R12.reuse, R24, R16 ;  /* 0x000000180c10723c */ /* 0x044fe60000041810 */
[----:B------:R-:W3:Y:S11]  /*2afe0*/  LDL.LU.64 R24, [R1+0x1be0] ;  /* 0x001be00001187983 */ /* 0x000ef60000300a00 */
[----:B------:R-:W-:Y:S09]  /*2aff0*/  @!UPT UIADD3 URZ, URZ, URZ, URZ ;  /* 0x0000003f3f3ff290 */ /* 0x000ff2000fffe03f */
[----:B------:R0:W-:Y:S01]  /*2b000*/  STL.64 [R1+0x170], R16 ;  /* 0x0001701001007387 */ /* 0x0001e20000100a00 */
[----:B------:R1:W-:Y:S03]  /*2b010*/  STL [R1+0x178], R18 ;  /* 0x0001781201007387 */ /* 0x0003e60000100800 */
[----:B0-----:R-:W2:Y:S01]  /*2b020*/  LDL.LU.64 R16, [R1+0x1bd8] ;  /* 0x001bd80001107983 */ /* 0x001ea20000300a00 */
[----:B---3--:R-:W-:Y:S11]  /*2b030*/  HMMA.16816.F32.BF16 R24, R12, R20, R24 ;  /* 0x000000140c18723c */ /* 0x008ff60000041818 */
[----:B------:R-:W-:Y:S11]  /*2b040*/  @!UPT UIADD3 URZ, URZ, URZ, URZ ;  /* 0x0000003f3f3ff290 */ /* 0x000ff6000fffe03f */
[----:B------:R-:W-:Y:S01]  /*2b050*/  @!UPT UIADD3 URZ, URZ, URZ, URZ ;  /* 0x0000003f3f3ff290 */ /* 0x000fe2000fffe03f */
[----:B------:R-:W-:Y:S01]  /*2b060*/  STL.64 [R1+0x1e0], R24 ;  /* 0x0001e01801007387 */ /* 0x000fe20000100a00 */
[----:B------:R-:W-:Y:S02]  /*2b070*/  STL [R1+0x1e8], R26 ;  /* 0x0001e81a01007387 */ /* 0x000fe40000100800 */
[----:B-1----:R-:W-:Y:S02]  /*2b080*/  IMAD.MOV.U32 R18, RZ, RZ, R27 ;  /* 0x000000ffff127224 */ /* 0x002fe400078e001b */
[----:B------:R-:W3:Y:S01]  /*2b090*/  LDL.LU R27, [R1+0x1bd0] ;  /* 0x001bd000011b7983 */ /* 0x000ee20000300800 */
[----:B------:R0:W-:Y:S02]  /*2b0a0*/  STL.64 [R1+0x1b60], R20 ;  /* 0x001b601401007387 */ /* 0x0001e40000100a00 */
[----:B0-----:R-:W-:Y:S02]  /*2b0b0*/  IMAD.MOV.U32 R20, RZ, RZ, R9 ;  /* 0x000000ffff147224 */ /* 0x001fe400078e0009 */
[----:B------:R-:W-:-:S05]  /*2b0c0*/  IMAD.MOV.U32 R21, RZ, RZ, R8 ;  /* 0x000000ffff157224 */ /* 0x000fca00078e0008 */
[----:B------:R0:W-:Y:S02]  /*2b0d0*/  STL.64 [R1+0x1b78], R20 ;  /* 0x001b781401007387 */ /* 0x0001e40000100a00 */
[----:B0-----:R-:W-:Y:S02]  /*2b0e0*/  IMAD.MOV.U32 R20, RZ, RZ, R23 ;  /* 0x000000ffff147224 */ /* 0x001fe400078e0017 */
[----:B------:R-:W-:-:S05]  /*2b0f0*/  IMAD.MOV.U32 R21, RZ, RZ, R22 ;  /* 0x000000ffff157224 */ /* 0x000fca00078e0016 */
[----:B------:R-:W-:Y:S01]  /*2b100*/  STL.64 [R1+0x1b90], R20 ;  /* 0x001b901401007387 */ /* 0x000fe20000100a00 */
[----:B------:R-:W2:Y:S02]  /*2b110*/  LDL.LU R24, [R1+0x160] ;  /* 0x0001600001187983 */ /* 0x000ea40000300800 */
[----:B------:R-:W2:Y:S02]  /*2b120*/  LDL.LU R25, [R1+0x164] ;  /* 0x0001640001197983 */ /* 0x000ea40000300800 */
[----:B------:R-:W2:Y:S01]  /*2b130*/  LDL.LU R26, [R1+0x168] ;  /* 0x00016800011a7983 */ /* 0x000ea20000300800 */
[----:B---3--:R0:W1:Y:S04]  /*2b140*/  LDSM.16.MT88.4 R8, [R27+0x21000] ;  /* 0x021000001b08783b */ /* 0x0080680000004200 */
[----:B0-----:R-:W2:Y:S01]  /*2b150*/  LDL.LU R27, [R1+0x16c] ;  /* 0x00016c00011b7983 */ /* 0x001ea20000300800 */
[----:B------:R-:W-:-:S02]  /*2b160*/  IMAD.MOV.U32 R20, RZ, RZ, R7 ;  /* 0x000000ffff147224 */ /* 0x000fc400078e0007 */
[----:B------:R-:W-:Y:S01]  /*2b170*/  IMAD.MOV.U32 R21, RZ, RZ, R6 ;  /* 0x000000ffff157224 */ /* 0x000fe200078e0006 */
[----:B--2---:R-:W-:Y:S01]  /*2b180*/  STL.64 [R1+0x1bc8], R26 ;  /* 0x001bc81a01007387 */ /* 0x004fe20000100a00 */
[----:B------:R0:W-:Y:S03]  /*2b190*/  STL.64 [R1+0x1bc0], R24 ;  /* 0x001bc01801007387 */ /* 0x0001e60000100a00 */
[----:B0-----:R-:W2:Y:S01]  /*2b1a0*/  LDL.LU R24, [R1+0x1c0] ;  /* 0x0001c00001187983 */ /* 0x001ea20000300800 */
[----:B------:R-:W2:Y:S02]  /*2b1b0*/  LDL.LU R25, [R1+0x1c4] ;  /* 0x0001c40001197983 */ /* 0x000ea40000300800 */
[----:B------:R-:W2:Y:S02]  /*2b1c0*/  LDL.LU R26, [R1+0x1c8] ;  /* 0x0001c800011a7983 */ /* 0x000ea40000300800 */
[----:B------:R-:W2:Y:S01]  /*2b1d0*/  LDL.LU R27, [R1+0x1cc] ;  /* 0x0001cc00011b7983 */ /* 0x000ea20000300800 */
[----:B------:R0:W-:Y:S04]  /*2b1e0*/  STL.64 [R1+0x1ba8], R20 ;  /* 0x001ba81401007387 */ /* 0x0001e80000100a00 */
[----:B0-----:R-:W3:Y:S01]  /*2b1f0*/  LDL.LU R20, [R1+0x2e0] ;  /* 0x0002e00001147983 */ /* 0x001ee20000300800 */
[----:B------:R-:W3:Y:S02]  /*2b200*/  LDL.LU R21, [R1+0x2e4] ;  /* 0x0002e40001157983 */ /* 0x000ee40000300800 */
[----:B------:R-:W3:Y:S02]  /*2b210*/  LDL.LU R22, [R1+0x2e8] ;  /* 0x0002e80001167983 */ /* 0x000ee40000300800 */
[----:B------:R-:W3:Y:S01]  /*2b220*/  LDL.LU R23, [R1+0x2ec] ;  /* 0x0002ec0001177983 */ /* 0x000ee20000300800 */
[----:B-1----:R-:W-:Y:S01]  /*2b230*/  STL.64 [R1+0x1ac0], R10 ;  /* 0x001ac00a01007387 */ /* 0x002fe20000100a00 */
[----:B------:R0:W-:Y:S03]  /*2b240*/  STL.64 [R1+0x1ab8], R8 ;  /* 0x001ab80801007387 */ /* 0x0001e60000100a00 */
[----:B0-----:R-:W2:Y:S01]  /*2b250*/  LDL.LU.64 R8, [R1] ;  /* 0x0000000001087983 */ /* 0x001ea20000300a00 */
[C---:B---3--:R-:W-:Y:S11]  /*2b260*/  HMMA.16816.F32.BF16 R20, R12.reuse, R16, R20 ;  /* 0x000000100c14723c */ /* 0x048ff60000041814 */
[----:B------:R-:W-:Y:S11]  /*2b270*/  @!UPT UIADD3 URZ, URZ, URZ, URZ ;  /* 0x0000003f3f3ff290 */ /* 0x000ff6000fffe03f */
[----:B------:R-:W-:Y:S01]  /*2b280*/  @!UPT UIADD3 URZ, URZ, URZ, URZ ;  /* 0x0000003f3f3ff290 */ /* 0x000fe2000fffe03f */
[----:B------:R0:W-:Y:S01]  /*2b290*/  STL.64 [R1+0x1d0], R20 ;  /* 0x0001d01401007387 */ /* 0x0001e20000100a00 */
[----:B------:R1:W-:Y:S03]  /*2b2a0*/  STL.64 [R1+0x1d8], R22 ;  /* 0x0001d81601007387 */ /* 0x0003e60000100a00 */
[----:B0-----:R-:W3:Y:S01]  /*2b2b0*/  LDL.LU R20, [R1+0x150] ;  /* 0x0001500001147983 */ /* 0x001ee20000300800 */
[----:B------:R-:W3:Y:S02]  /*2b2c0*/  LDL.LU R21, [R1+0x154] ;  /* 0x0001540001157983 */ /* 0x000ee40000300800 */
[----:B-1----:R-:W3:Y:S02]  /*2b2d0*/  LDL.LU R22, [R1+0x158] ;  /* 0x0001580001167983 */ /* 0x002ee40000300800 */
[----:B------:R-:W3:Y:S01]  /*2b2e0*/  LDL.LU R23, [R1+0x15c] ;  /* 0x00015c0001177983 */ /* 0x000ee20000300800 */
[----:B------:R-:W-:Y:S01]  /*2b2f0*/  STL.64 [R1+0x1b58], R18 ;  /* 0x001b581201007387 */ /* 0x000fe20000100a00 */
        /* <DEDUP_REMOVED lines=10> */
[----:B------:R-:W2:Y:S01]  /*2b3a0*/  LDL.LU R19, [R1+0x12c] ;  /* 0x00012c0001137983 */ /* 0x000ea20000300800 */
[C---:B------:R-:W-:Y:S01]  /*2b3b0*/  HMMA.16816.F32.BF16 R24, R12.reuse, R4, R24 ;  /* 0x000000040c18723c */ /* 0x040fe20000041818 */
        /* <DEDUP_REMOVED lines=11> */
[----:B------:R-:W2:Y:S02]  /*2b470*/  LDL.LU R19, [R1+0x14c] ;  /* 0x00014c0001137983 */ /* 0x000ea40000300800 */
[----:B------:R-:W-:Y:S01]  /*2b480*/  STL.64 [R1+0x1c0], R24 ;  /* 0x0001c01801007387 */ /* 0x000fe20000100a00 */
[----:B------:R0:W-:Y:S03]  /*2b490*/  STL.64 [R1+0x1c8], R26 ;  /* 0x0001c81a01007387 */ /* 0x0001e60000100a00 */
[----:B0-----:R-:W2:Y:S01]  /*2b4a0*/  LDL.LU.64 R26, [R1+0x1bc8] ;  /* 0x001bc800011a7983 */ /* 0x001ea20000300a00 */
[----:B------:R-:W2:Y:S02]  /*2b4b0*/  LDL.LU.64 R24, [R1+0x1bc0] ;  /* 0x001bc00001187983 */ /* 0x000ea40000300a00 */
[----:B--2---:R-:W-:Y:S01]  /*2b4c0*/  HMMA.16816.F32.BF16 R12, R12, R8, R24 ;  /* 0x000000080c0c723c */ /* 0x004fe20000041818 */
[----:B------:R-:W3:Y:S01]  /*2b4d0*/  LDL.LU.64 R26, [R1+0x1bb8] ;  /* 0x001bb800011a7983 */ /* 0x000ee20000300a00 */
[----:B------:R-:W3:Y:S02]  /*2b4e0*/  LDL.LU.64 R24, [R1+0x1bb0] ;  /* 0x001bb00001187983 */ /* 0x000ee40000300a00 */
[----:B------:R0:W-:Y:S02]  /*2b4f0*/  STL.64 [R1+0x1b48], R8 ;  /* 0x001b480801007387 */ /* 0x0001e40000100a00 */
[----:B0-----:R-:W2:Y:S11]  /*2b500*/  LDL.LU R8, [R1+0x100] ;  /* 0x0001000001087983 */ /* 0x001eb60000300800 */
[----:B------:R-:W-:Y:S06]  /*2b510*/  @!UPT UIADD3 URZ, URZ, URZ, URZ ;  /* 0x0000003f3f3ff290 */ /* 0x000fec000fffe03f */
[----:B------:R0:W-:Y:S01]  /*2b520*/  STL.64 [R1+0x160], R12 ;  /* 0x0001600c01007387 */ /* 0x0001e20000100a00 */
[----:B------:R-:W-:Y:S02]  /*2b530*/  STL.64 [R1+0x168], R14 ;  /* 0x0001680e01007387 */ /* 0x000fe40000100a00 */
[----:B------:R-:W2:Y:S02]  /*2b540*/  LDL.LU R9, [R1+0x104] ;  /* 0x0001040001097983 */ /* 0x000ea40000300800 */
[----:B------:R-:W2:Y:S01]  /*2b550*/  LDL.LU R10, [R1+0x108] ;  /* 0x00010800010a7983 */ /* 0x000ea20000300800 */
[----:B------:R-:W2:Y:S04]  /*2b560*/  LDL.LU R11, [R1+0x10c] ;  /* 0x00010c00010b7983 */ /* 0x000ea80000300800 */
[----:B0-----:R-:W3:Y:S02]  /*2b570*/  LDL.LU.64 R12, [R1+0x90] ;  /* 0x00009000010c7983 */ /* 0x001ee40000300a00 */
[C---:B---3--:R-:W-:Y:S11]  /*2b580*/  HMMA.16816.F32.BF16 R20, R24.reuse, R12, R20 ;  /* 0x0000000c1814723c */ /* 0x048ff60000041814 */
[----:B------:R-:W-:Y:S11]  /*2b590*/  @!UPT UIADD3 URZ, URZ, URZ, URZ ;  /* 0x0000003f3f3ff290 */ /* 0x000ff6000fffe03f */
[----:B------:R-:W-:Y:S01]  /*2b5a0*/  @!UPT UIADD3 URZ, URZ, URZ, URZ ;  /* 0x0000003f3f3ff290 */ /* 0x000fe2000fffe03f */
[----:B------:R0:W-:Y:S01]  /*2b5b0*/  STL.64 [R1+0x150], R20 ;  /* 0x0001501401007387 */ /* 0x0001e20000100a00 */
[----:B------:R1:W-:Y:S03]  /*2b5c0*/  STL.64 [R1+0x158], R22 ;  /* 0x0001581601007387 */ /* 0x0003e60000100a00 */
[----:B0-----:R-:W1:Y:S02]  /*2b5d0*/  LDL.LU.64 R20, [R1+0x1ba8] ;  /* 0x001ba80001147983 */ /* 0x001e640000300a00 */
[----:B-1----:R-:W-:Y:S02]  /*2b5e0*/  HMMA.16816.F32.BF16 R20, R24, R20, R16 ;  /* 0x000000141814723c */ /* 0x002fe40000041810 */
[----:B------:R-:W3:Y:S01]  /*2b5f0*/  LDL.LU.64 R18, [R1+0x1ba0] ;  /* 0x001ba00001127983 */ /* 0x000ee20000300a00 */
[----:B------:R-:W3:Y:S11]  /*2b600*/  LDL.LU.64 R16, [R1+0x1b98] ;  /* 0x001b980001107983 */ /* 0x000ef60000300a00 */
[----:B------:R-:W-:Y:S09]  /*2b610*/  @!UPT UIADD3 URZ, URZ, URZ, URZ ;  /* 0x0000003f3f3ff290 */ /* 0x000ff2000fffe03f */
[----:B------:R0:W-:Y:S04]  /*2b620*/  STL.64 [R1+0x140], R20 ;  /* 0x0001401401007387 */ /* 0x0001e80000100a00 */
[----:B0-----:R-:W3:Y:S01]  /*2b630*/  LDL.LU.64 R20, [R1+0x1b90] ;  /* 0x001b900001147983 */ /* 0x001ee20000300a00 */
[----:B------:R-:W-:Y:S02]  /*2b640*/  IMAD.MOV.U32 R6, RZ, RZ, R22 ;  /* 0x000000ffff067224 */ /* 0x000fe400078e0016 */
[----:B------:R-:W-:-:S05]  /*2b650*/  IMAD.MOV.U32 R7, RZ, RZ, R23 ;  /* 0x000000ffff077224 */ /* 0x000fca00078e0017 */
[----:B------:R-:W-:Y:S01]  /*2b660*/  STL [R1+0x19cc], R7 ;  /* 0x0019cc0701007387 */ /* 0x000fe20000100800 */
[----:B------:R-:W-:Y:S01]  /*2b670*/  STL [R1+0x19c8], R6 ;  /* 0x0019c80601007387 */ /* 0x000fe20000100800 */
[C---:B---3--:R-:W-:Y:S02]  /*2b680*/  HMMA.16816.F32.BF16 R20, R24.reuse, R20, R16 ;  /* 0x000000141814723c */ /* 0x048fe40000041810 */
[----:B------:R-:W3:Y:S01]  /*2b690*/  LDL.LU.64 R18, [R1+0x1b88] ;  /* 0x001b880001127983 */ /* 0x000ee20000300a00 */
[----:B------:R-:W3:Y:S11]  /*2b6a0*/  LDL.LU.64 R16, [R1+0x1b80] ;  /* 0x001b800001107983 */ /* 0x000ef60000300a00 */
[----:B------:R-:W-:Y:S09]  /*2b6b0*/  @!UPT UIADD3 URZ, URZ, URZ, URZ ;  /* 0x0000003f3f3ff290 */ /* 0x000ff2000fffe03f */
[----:B------:R0:W-:Y:S01]  /*2b6c0*/  STL.64 [R1+0x130], R20 ;  /* 0x0001301401007387 */ /* 0x0001e20000100a00 */
[----:B------:R3:W-:Y:S03]  /*2b6d0*/  STL.64 [R1+0x138], R22 ;  /* 0x0001381601007387 */ /* 0x0007e60000100a00 */
[----:B0-----:R-:W3:Y:S02]  /*2b6e0*/  LDL.LU.64 R20, [R1+0x1b78] ;  /* 0x001b780001147983 */ /* 0x001ee40000300a00 */
[----:B---3--:R-:W-:Y:S02]  /*2b6f0*/  HMMA.16816.F32.BF16 R20, R24, R20, R16 ;  /* 0x000000141814723c */ /* 0x008fe40000041810 */
[----:B------:R-:W3:Y:S01]  /*2b700*/  LDL.LU.64 R18, [R1+0x1b70] ;  /* 0x001b700001127983 */ /* 0x000ee20000300a00 */
[----:B------:R-:W3:Y:S11]  /*2b710*/  LDL.LU.64 R16, [R1+0x1b68] ;  /* 0x001b680001107983 */ /* 0x000ef60000300a00 */
[----:B------:R-:W-:Y:S09]  /*2b720*/  @!UPT UIADD3 URZ, URZ, URZ, URZ ;  /* 0x0000003f3f3ff290 */ /* 0x000ff2000fffe03f */
[----:B------:R0:W-:Y:S04]  /*2b730*/  STL.64 [R1+0x120], R20 ;  /* 0x0001201401007387 */ /* 0x0001e80000100a00 */
[----:B0-----:R-:W3:Y:S01]  /*2b740*/  LDL.LU.64 R20, [R1+0x1b60] ;  /* 0x001b600001147983 */ /* 0x001ee20000300a00 */
[----:B------:R-:W-:Y:S02]  /*2b750*/  IMAD.MOV.U32 R6, RZ, RZ, R23 ;  /* 0x000000ffff067224 */ /* 0x000fe400078e0017 */
[----:B------:R-:W-:-:S03]  /*2b760*/  IMAD.MOV.U32 R7, RZ, RZ, R22 ;  /* 0x000000ffff077224 */ /* 0x000fc600078e0016 */
[----:B------:R-:W-:Y:S02]  /*2b770*/  STL [R1+0x19d4], R6 ;  /* 0x0019d40601007387 */ /* 0x000fe40000100800 */
[----:B------:R-:W-:Y:S01]  /*2b780*/  STL [R1+0x19d0], R7 ;  /* 0x0019d00701007387 */ /* 0x000fe20000100800 */
[C---:B---3--:R-:W-:Y:S01]  /*2b790*/  HMMA.16816.F32.BF16 R20, R24.reuse, R20, R16 ;  /* 0x000000141814723c */ /* 0x048fe20000041810 */
[----:B------:R-:W3:Y:S01]  /*2b7a0*/  LDL.LU.64 R18, [R1+0x1b58] ;  /* 0x001b580001127983 */ /* 0x000ee20000300a00 */
[----:B------:R-:W2:Y:S11]  /*2b7b0*/  LDL.LU.64 R16, [R1+0x1b50] ;  /* 0x001b500001107983 */ /* 0x000eb60000300a00 */
[----:B------:R-:W-:Y:S10]  /*2b7c0*/  @!UPT UIADD3 URZ, URZ, URZ, URZ ;  /* 0x0000003f3f3ff290 */ /* 0x000ff4000fffe03f */
[----:B------:R0:W-:Y:S01]  /*2b7d0*/  STL.64 [R1+0x110], R20 ;  /* 0x0001101401007387 */ /* 0x0001e20000100a00 */
[----:B------:R1:W-:Y:S03]  /*2b7e0*/  STL.64 [R1+0x118], R22 ;  /* 0x0001181601007387 */ /* 0x0003e60000100a00 */
[----:B0-----:R-:W3:Y:S01]  /*2b7f0*/  LDL.LU R20, [R1+0xe0] ;  /* 0x0000e00001147983 */ /* 0x001ee20000300800 */
[----:B------:R-:W3:Y:S02]  /*2b800*/  LDL.LU R21, [R1+0xe4] ;  /* 0x0000e40001157983 */ /* 0x000ee40000300800 */
[----:B-1----:R-:W3:Y:S02]  /*2b810*/  LDL.LU R22, [R1+0xe8] ;  /* 0x0000e80001167983 */ /* 0x002ee40000300800 */
[----:B------:R-:W3:Y:S01]  /*2b820*/  LDL.LU R23, [R1+0xec] ;  /* 0x0000ec0001177983 */ /* 0x000ee20000300800 */
[C---:B--2---:R-:W-:Y:S11]  /*2b830*/  HMMA.16816.F32.BF16 R8, R24.reuse, R16, R8 ;  /* 0x000000101808723c */ /* 0x044ff60000041808 */
[----:B------:R-:W-:Y:S11]  /*2b840*/  @!UPT UIADD3 URZ, URZ, URZ, URZ ;  /* 0x0000003f3f3ff290 */ /* 0x000ff6000fffe03f */
[----:B------:R-:W-:Y:S01]  /*2b850*/  @!UPT UIADD3 URZ, URZ, URZ, URZ ;  /* 0x0000003f3f3ff290 */ /* 0x000fe2000fffe03f */
[----:B------:R0:W-:Y:S04]  /*2b860*/  STL.64 [R1+0x100], R8 ;  /* 0x0001000801007387 */ /* 0x0001e80000100a00 */
[----:B0-----:R-:W2:Y:S01]  /*2b870*/  LDL.LU.64 R8, [R1+0x1b48] ;  /* 0x001b480001087983 */ /* 0x001ea20000300a00 */
[----:B---3--:R-:W-:Y:S02]  /*2b880*/  STL.64 [R1+0x1ae8], R18 ;  /* 0x001ae81201007387 */ /* 0x008fe40000100a00 */
[----:B------:R0:W-:Y:S02]  /*2b890*/  STL.64 [R1+0x1ae0], R16 ;  /* 0x001ae01001007387 */ /* 0x0001e40000100a00 */
[----:B0-----:R-:W3:Y:S04]  /*2b8a0*/  LDL.LU.64 R16, [R1+0x50] ;  /* 0x0000500001107983 */ /* 0x001ee80000300a00 */
[----:B---3--:R0:W-:Y:S04]  /*2b8b0*/  STL.64 [R1+0x1b00], R16 ;  /* 0x001b001001007387 */ /* 0x0081e80000100a00 */
[----:B0-----:R-:W3:Y:S01]  /*2b8c0*/  LDL.LU R16, [R1+0xf0] ;  /* 0x0000f00001107983 */ /* 0x001ee20000300800 */
[----:B------:R-:W3:Y:S02]  /*2b8d0*/  LDL.LU R17, [R1+0xf4] ;  /* 0x0000f40001117983 */ /* 0x000ee40000300800 */
[----:B------:R-:W3:Y:S02]  /*2b8e0*/  LDL.LU R18, [R1+0xf8] ;  /* 0x0000f80001127983 */ /* 0x000ee40000300800 */
[----:B------:R-:W3:Y:S02]  /*2b8f0*/  LDL.LU R19, [R1+0xfc] ;  /* 0x0000fc0001137983 */ /* 0x000ee40000300800 */
[----:B---3--:R-:W-:Y:S11]  /*2b900*/  HMMA.16816.F32.BF16 R16, R24, R4, R16 ;  /* 0x000000041810723c */ /* 0x008ff60000041810 */
[----:B------:R-:W-:Y:S11]  /*2b910*/  @!UPT UIADD3 URZ, URZ, URZ, URZ ;  /* 0x0000003f3f3ff290 */ /* 0x000ff6000fffe03f */
[----:B------:R-:W-:Y:S01]  /*2b920*/  @!UPT UIADD3 URZ, URZ, URZ, URZ ;  /* 0x0000003f3f3ff290 */ /* 0x000fe2000fffe03f */
[----:B------:R0:W-:Y:S01]  /*2b930*/  STL.64 [R1+0xf0], R16 ;  /* 0x0000f01001007387 */ /* 0x0001e20000100a00 */
[----:B------:R-:W-:Y:S03]  /*2b940*/  STL.64 [R1+0xf8], R18 ;  /* 0x0000f81201007387 */ /* 0x000fe60000100a00 */
[----:B0-----:R-:W3:Y:S01]  /*2b950*/  LDL.LU.64 R16, [R1+0x60] ;  /* 0x0000600001107983 */ /* 0x001ee20000300a00 */
[----:B------:R-:W-:Y:S02]  /*2b960*/  IMAD.MOV.U32 R7, RZ, RZ, R10 ;  /* 0x000000ffff077224 */ /* 0x000fe400078e000a */
[----:B------:R-:W-:Y:S01]  /*2b970*/  IMAD.MOV.U32 R6, RZ, RZ, R11 ;  /* 0x000000ffff067224 */ /* 0x000fe200078e000b */
[----:B---3--:R0:W-:Y:S04]  /*2b980*/  STL.64 [R1+0x1b08], R16 ;  /* 0x001b081001007387 */ /* 0x0081e80000100a00 */
[----:B0-----:R-:W3:Y:S04]  /*2b990*/  LDL.LU.64 R16, [R1+0x70] ;  /* 0x0000700001107983 */ /* 0x001ee80000300a00 */
[----:B---3--:R0:W-:Y:S04]  /*2b9a0*/  STL.64 [R1+0x1b20], R16 ;  /* 0x001b201001007387 */ /* 0x0081e80000100a00 */
[----:B0-----:R-:W3:Y:S01]  /*2b9b0*/  LDL.LU.64 R16, [R1+0x80] ;  /* 0x0000800001107983 */ /* 0x001ee20000300a00 */
[----:B------:R-:W-:Y:S02]  /*2b9c0*/  STL.64 [R1+0x1ad8], R6 ;  /* 0x001ad80601007387 */ /* 0x000fe40000100a00 */
[----:B------:R0:W-:Y:S02]  /*2b9d0*/  STL.64 [R1+0x1ad0], R4 ;  /* 0x001ad00401007387 */ /* 0x0001e40000100a00 */
[----:B0-----:R-:W3:Y:S01]  /*2b9e0*/  LDL.LU R4, [R1+0x2b0] ;  /* 0x0002b00001047983 */ /* 0x001ee20000300800 */
[----:B------:R-:W-:-:S02]  /*2b9f0*/  IMAD.MOV.U32 R6, RZ, RZ, R28 ;  /* 0x000000ffff067224 */ /* 0x000fc400078e001c */
[----:B------:R-:W-:Y:S02]  /*2ba00*/  IMAD.MOV.U32 R7, RZ, RZ, R29 ;  /* 0x000000ffff077224 */ /* 0x000fe400078e001d */
[----:B------:R-:W-:Y:S02]  /*2ba10*/  IMAD.MOV.U32 R5, RZ, RZ, R2 ;  /* 0x000000ffff057224 */ /* 0x000fe400078e0002 */
[----:B------:R-:W4:Y:S01]  /*2ba20*/  LDL.LU R2, [R1+0x1b44] ;  /* 0x001b440001027983 */ /* 0x000f220000300800 */
[----:B------:R-:W4:Y:S02]  /*2ba30*/  LDL.LU R28, [R1+0x1b40] ;  /* 0x001b4000011c7983 */ /* 0x000f240000300800 */
[----:B------:R-:W4:Y:S02]  /*2ba40*/  LDL.LU R29, [R1+0x1b3c] ;  /* 0x001b3c00011d7983 */ /* 0x000f240000300800 */
[----:B------:R-:W-:Y:S01]  /*2ba50*/  STL.64 [R1+0x1af8], R6 ;  /* 0x001af80601007387 */ /* 0x000fe20000100a00 */
[----:B--2---:R-:W-:Y:S01]  /*2ba60*/  HMMA.16816.F32.BF16 R24, R24, R8, R20 ;  /* 0x000000081818723c */ /* 0x004fe20000041814 */
[----:B---3--:R4:W-:Y:S02]  /*2ba70*/  STL.64 [R1+0x1af0], R4 ;  /* 0x001af00401007387 */ /* 0x0089e40000100a00 */
[----:B----4-:R-:W-:-:S02]  /*2ba80*/  IMAD.MOV.U32 R4, RZ, RZ, R3 ;  /* 0x000000ffff047224 */ /* 0x010fc400078e0003 */
[----:B------:R-:W2:Y:S01]  /*2ba90*/  LDL.LU R3, [R1+0x1b38] ;  /* 0x001b380001037983 */ /* 0x000ea20000300800 */
[----:B------:R-:W3:Y:S02]  /*2baa0*/  LDL.LU R5, [R1+0x2c4] ;  /* 0x0002c40001057983 */ /* 0x000ee40000300800 */
[----:B------:R-:W4:Y:S02]  /*2bab0*/  LDL.LU R6, [R1+0x2c8] ;  /* 0x0002c80001067983 */ /* 0x000f240000300800 */
[----:B------:R-:W4:Y:S02]  /*2bac0*/  LDL.LU R7, [R1+0x2cc] ;  /* 0x0002cc0001077983 */ /* 0x000f240000300800 */
[----:B----4-:R-:W-:Y:S01]  /*2bad0*/  STL.64 [R1+0x1b18], R6 ;  /* 0x001b180601007387 */ /* 0x010fe20000100a00 */
[----:B---3--:R0:W-:Y:S02]  /*2bae0*/  STL.64 [R1+0x1b10], R4 ;  /* 0x001b100401007387 */ /* 0x0081e40000100a00 */
[----:B------:R-:W3:Y:S02]  /*2baf0*/  LDL.LU.64 R22, [R1+0x1b30] ;  /* 0x001b300001167983 */ /* 0x000ee40000300a00 */
[----:B------:R-:W3:Y:S02]  /*2bb00*/  LDL.LU.64 R20, [R1+0x1b28] ;  /* 0x001b280001147983 */ /* 0x000ee40000300a00 */
[----:B0-----:R-:W-:-:S02]  /*2bb10*/  IMAD.MOV.U32 R4, RZ, RZ, R29 ;  /* 0x000000ffff047224 */ /* 0x001fc400078e001d */
[----:B------:R-:W-:-:S03]  /*2bb20*/  IMAD.MOV.U32 R5, RZ, RZ, R28 ;  /* 0x000000ffff057224 */ /* 0x000fc600078e001c */
[----:B------:R-:W-:Y:S02]  /*2bb30*/  IMAD.MOV.U32 R29, RZ, RZ, R24 ;  /* 0x000000ffff1d7224 */ /* 0x000fe400078e0018 */
[----:B--2---:R-:W-:Y:S02]  /*2bb40*/  IMAD.MOV.U32 R6, RZ, RZ, R3 ;  /* 0x000000ffff067224 */ /* 0x004fe400078e0003 */
[----:B------:R-:W-:Y:S01]  /*2bb50*/  IMAD.MOV.U32 R28, RZ, RZ, R25 ;  /* 0x000000ffff1c7224 */ /* 0x000fe200078e0019 */
[----:B------:R-:W3:Y:S01]  /*2bb60*/  LDL.LU R24, [R1+0xd0] ;  /* 0x0000d00001187983 */ /* 0x000ee20000300800 */
[----:B------:R-:W-:Y:S02]  /*2bb70*/  IMAD.MOV.U32 R7, RZ, RZ, R2 ;  /* 0x000000ffff077224 */ /* 0x000fe400078e0002 */
[----:B------:R-:W-:Y:S02]  /*2bb80*/  IMAD.MOV.U32 R3, RZ, RZ, R26 ;  /* 0x000000ffff037224 */ /* 0x000fe400078e001a */
[----:B------:R-:W3:Y:S02]  /*2bb90*/  LDL.LU R25, [R1+0xd4] ;  /* 0x0000d40001197983 */ /* 0x000ee40000300800 */
[----:B------:R-:W-:Y:S01]  /*2bba0*/  IMAD.MOV.U32 R2, RZ, RZ, R27 ;  /* 0x000000ffff027224 */ /* 0x000fe200078e001b */
[----:B------:R-:W3:Y:S01]  /*2bbb0*/  LDL.LU R26, [R1+0xd8] ;  /* 0x0000d800011a7983 */ /* 0x000ee20000300800 */
[----:B------:R-:W3:Y:S02]  /*2bbc0*/  LDL.LU R27, [R1+0xdc] ;  /* 0x0000dc00011b7983 */ /* 0x000ee40000300800 */
[----:B------:R-:W-:Y:S01]  /*2bbd0*/  STL [R1+0x19d8], R29 ;  /* 0x0019d81d01007387 */ /* 0x000fe20000100800 */
[C---:B---3--:R-:W-:Y:S11]  /*2bbe0*/  HMMA.16816.F32.BF16 R24, R20.reuse, R12, R24 ;  /* 0x0000000c1418723c */ /* 0x048ff60000041818 */
[----:B------:R-:W-:Y:S11]  /*2bbf0*/  @!UPT UIADD3 URZ, URZ, URZ, URZ ;  /* 0x0000003f3f3ff290 */ /* 0x000ff6000fffe03f */
[----:B------:R-:W-:Y:S01]  /*2bc00*/  @!UPT UIADD3 URZ, URZ, URZ, URZ ;  /* 0x0000003f3f3ff290 */ /* 0x000fe2000fffe03f */
[----:B------:R0:W-:Y:S02]  /*2bc10*/  STL.64 [R1+0xd0], R24 ;  /* 0x0000d01801007387 */ /* 0x0001e40000100a00 */
[----:B0-----:R-:W-:Y:S02]  /*2bc20*/  IMAD.MOV.U32 R25, RZ, RZ, R12 ;  /* 0x000000ffff197224 */ /* 0x001fe400078e000c */
[----:B------:R-:W-:Y:S02]  /*2bc30*/  IMAD.MOV.U32 R24, RZ, RZ, R13 ;  /* 0x000000ffff187224 */ /* 0x000fe400078e000d */
[----:B------:R-:W0:Y:S04]  /*2bc40*/  LDSM.16.MT88.4 R12, [R0+0x21800] ;  /* 0x02180000000c783b */ /* 0x000e280000004200 */
[----:B------:R-:W-:Y:S04]  /*2bc50*/  STL.64 [R1+0xd8], R26 ;  /* 0x0000d81a01007387 */ /* 0x000fe80000100a00 */
[----:B0-----:R-:W-:Y:S01]  /*2bc60*/  STL.64 [R1+0x1a38], R14 ;  /* 0x001a380e01007387 */ /* 0x001fe20000100a00 */
[----:B------:R0:W-:Y:S03]  /*2bc70*/  STL.64 [R1+0x1a30], R12 ;  /* 0x001a300c01007387 */ /* 0x0001e60000100a00 */
[----:B0-----:R-:W2:Y:S01]  /*2bc80*/  LDL.LU R12, [R1+0xc0] ;  /* 0x0000c000010c7983 */ /* 0x001ea20000300800 */
[----:B------:R-:W2:Y:S02]  /*2bc90*/  LDL.LU R13, [R1+0xc4] ;  /* 0x0000c400010d7983 */ /* 0x000ea40000300800 */
[----:B------:R-:W2:Y:S02]  /*2bca0*/  LDL.LU R14, [R1+0xc8] ;  /* 0x0000c800010e7983 */ /* 0x000ea40000300800 */
[----:B------:R-:W2:Y:S01]  /*2bcb0*/  LDL.LU R15, [R1+0xcc] ;  /* 0x0000cc00010f7983 */ /* 0x000ea20000300800 */
[----:B------:R-:W-:Y:S01]  /*2bcc0*/  STL [R1+0x1880], R0 ;  /* 0x0018800001007387 */ /* 0x000fe20000100800 */
[C---:B--2---:R-:W-:Y:S11]  /*2bcd0*/  HMMA.16816.F32.BF16 R12, R20.reuse, R16, R12 ;  /* 0x00000010140c723c */ /* 0x044ff6000004180c */
[----:B------:R-:W-:Y:S11]  /*2bce0*/  @!UPT UIADD3 URZ, URZ, URZ, URZ ;  /* 0x0000003f3f3ff290 */ /* 0x000ff6000fffe03f */
[----:B------:R-:W-:Y:S01]  /*2bcf0*/  @!UPT UIADD3 URZ, URZ, URZ, URZ ;  /* 0x0000003f3f3ff290 */ /* 0x000fe2000fffe03f */
[----:B------:R-:W-:Y:S01]  /*2bd00*/  STL.64 [R1+0xc0], R12 ;  /* 0x0000c00c01007387 */ /* 0x000fe20000100a00 */
[----:B------:R0:W-:Y:S02]  /*2bd10*/  STL.64 [R1+0xc8], R14 ;  /* 0x0000c80e01007387 */ /* 0x0001e40000100a00 */
[----:B0-----:R-:W-:Y:S02]  /*2bd20*/  IMAD.MOV.U32 R15, RZ, RZ, R16 ;  /* 0x000000ffff0f7224 */ /* 0x001fe400078e0010 */
[----:B------:R-:W-:Y:S02]  /*2bd30*/  IMAD.MOV.U32 R14, RZ, RZ, R17 ;  /* 0x000000ffff0e7224 */ /* 0x000fe400078e0011 */
[----:B------:R-:W2:Y:S03]  /*2bd40*/  LDL.LU.64 R16, [R1+0x1b20] ;  /* 0x001b200001107983 */ /* 0x000ea60000300a00 */
[----:B------:R0:W-:Y:S02]  /*2bd50*/  STL.64 [R1+0x1ac8], R14 ;  /* 0x001ac80e01007387 */ /* 0x0001e40000100a00 */
[----:B------:R-:W3:Y:S02]  /*2bd60*/  LDL.LU R12, [R1+0x2d0] ;  /* 0x0002d000010c7983 */ /* 0x000ee40000300800 */
[----:B------:R-:W3:Y:S01]  /*2bd70*/  LDL.LU R13, [R1+0x2d4] ;  /* 0x0002d400010d7983 */ /* 0x000ee20000300800 */
[----:B0-----:R-:W3:Y:S01]  /*2bd80*/  LDL.LU R14, [R1+0x2d8] ;  /* 0x0002d800010e7983 */ /* 0x001ee20000300800 */
[----:B------:R-:W3:Y:S01]  /*2bd90*/  LDL.LU R15, [R1+0x2dc] ;  /* 0x0002dc00010f7983 */ /* 0x000ee20000300800 */
[----:B--2---:R-:W-:Y:S01]  /*2bda0*/  HMMA.16816.F32.BF16 R4, R20, R16, R4 ;  /* 0x000000101404723c */ /* 0x004fe20000041804 */
[----:B------:R-:W-:-:S02]  /*2bdb0*/  IMAD.MOV.U32 R10, RZ, RZ, R16 ;  /* 0x000000ffff0a7224 */ /* 0x000fc400078e0010 */
[----:B------:R-:W-:Y:S11]  /*2bdc0*/  IMAD.MOV.U32 R0, RZ, RZ, R17 ;  /* 0x000000ffff007224 */ /* 0x000ff600078e0011 */
[----:B------:R-:W-:Y:S09]  /*2bdd0*/  @!UPT UIADD3 URZ, URZ, URZ, URZ ;  /* 0x0000003f3f3ff290 */ /* 0x000ff2000fffe03f */
[----:B------:R-:W-:Y:S01]  /*2bde0*/  STL.64 [R1+0xb0], R4 ;  /* 0x0000b00401007387 */ /* 0x000fe20000100a00 */
[----:B------:R0:W-:Y:S03]  /*2bdf0*/  STL.64 [R1+0xb8], R6 ;  /* 0x0000b80601007387 */ /* 0x0001e60000100a00 */
[----:B0-----:R-:W2:Y:S01]  /*2be00*/  LDL.LU.64 R6, [R1+0x1b18] ;  /* 0x001b180001067983 */ /* 0x001ea20000300a00 */
[----:B------:R-:W2:Y:S02]  /*2be10*/  LDL.LU.64 R4, [R1+0x1b10] ;  /* 0x001b100001047983 */ /* 0x000ea40000300a00 */
[----:B------:R-:W3:Y:S02]  /*2be20*/  LDL.LU.64 R16, [R1+0x1b08] ;  /* 0x001b080001107983 */ /* 0x000ee40000300a00 */
[C---:B---3--:R-:W-:Y:S01]  /*2be30*/  HMMA.16816.F32.BF16 R12, R20.reuse, R16, R12 ;  /* 0x00000010140c723c */ /* 0x048fe2000004180c */
[----:B------:R-:W-:Y:S11]  /*2be40*/  IMAD.MOV.U32 R11, RZ, RZ, R17 ;  /* 0x000000ffff0b7224 */ /* 0x000ff600078e0011 */
[----:B------:R-:W-:Y:S11]  /*2be50*/  @!UPT UIADD3 URZ, URZ, URZ, URZ ;  /* 0x0000003f3f3ff290 */ /* 0x000ff6000fffe03f */
[----:B------:R0:W-:Y:S01]  /*2be60*/  STL.64 [R1+0xa0], R12 ;  /* 0x0000a00c01007387 */ /* 0x0001e20000100a00 */
[----:B------:R1:W-:Y:S02]  /*2be70*/  STL.64 [R1+0xa8], R14 ;  /* 0x0000a80e01007387 */ /* 0x0003e40000100a00 */
[----:B0-----:R-:W-:Y:S02]  /*2be80*/  IMAD.MOV.U32 R12, RZ, RZ, R16 ;  /* 0x000000ffff0c7224 */ /* 0x001fe400078e0010 */
[----:B------:R-:W2:Y:S02]  /*2be90*/  LDL.LU.64 R16, [R1+0x1b00] ;  /* 0x001b000001107983 */ /* 0x000ea40000300a00 */
[C---:B--2---:R-:W-:Y:S01]  /*2bea0*/  HMMA.16816.F32.BF16 R4, R20.reuse, R16, R4 ;  /* 0x000000101404723c */ /* 0x044fe20000041804 */
[----:B-1----:R-:W-:Y:S02]  /*2beb0*/  IMAD.MOV.U32 R14, RZ, RZ, R16 ;  /* 0x000000ffff0e7224 */ /* 0x002fe400078e0010 */
[----:B------:R-:W-:Y:S11]  /*2bec0*/  IMAD.MOV.U32 R13, RZ, RZ, R17 ;  /* 0x000000ffff0d7224 */ /* 0x000ff600078e0011 */
[----:B------:R-:W-:Y:S09]  /*2bed0*/  @!UPT UIADD3 URZ, URZ, URZ, URZ ;  /* 0x0000003f3f3ff290 */ /* 0x000ff2000fffe03f */
[----:B------:R-:W-:Y:S01]  /*2bee0*/  STL.64 [R1+0x40], R4 ;  /* 0x0000400401007387 */ /* 0x000fe20000100a00 */
[----:B------:R0:W-:Y:S03]  /*2bef0*/  STL.64 [R1+0x48], R6 ;  /* 0x0000480601007387 */ /* 0x0001e60000100a00 */
[----:B0-----:R-:W2:Y:S01]  /*2bf00*/  LDL.LU.64 R6, [R1+0x1af8] ;  /* 0x001af80001067983 */ /* 0x001ea20000300a00 */
[----:B------:R-:W2:Y:S02]  /*2bf10*/  LDL.LU.64 R4, [R1+0x1af0] ;  /* 0x001af00001047983 */ /* 0x000ea40000300a00 */
[----:B------:R-:W3:Y:S02]  /*2bf20*/  LDL.LU.64 R18, [R1+0x1ae8] ;  /* 0x001ae80001127983 */ /* 0x000ee40000300a00 */
[----:B------:R-:W2:Y:S02]  /*2bf30*/  LDL.LU.64 R16, [R1+0x1ae0] ;  /* 0x001ae00001107983 */ /* 0x000ea40000300a00 */
[C---:B--2---:R-:W-:Y:S11]  /*2bf40*/  HMMA.16816.F32.BF16 R4, R20.reuse, R16, R4 ;  /* 0x000000101404723c */ /* 0x044ff60000041804 */
[----:B------:R-:W-:Y:S11]  /*2bf50*/  @!UPT UIADD3 URZ, URZ, URZ, URZ ;  /* 0x0000003f3f3ff290 */ /* 0x000ff6000fffe03f */
[----:B------:R-:W-:Y:S01]  /*2bf60*/  @!UPT UIADD3 URZ, URZ, URZ, URZ ;  /* 0x0000003f3f3ff290 */ /* 0x000fe2000fffe03f */
[----:B------:R-:W-:Y:S01]  /*2bf70*/  STL.64 [R1+0x30], R4 ;  /* 0x0000300401007387 */ /* 0x000fe20000100a00 */
[----:B------:R0:W-:Y:S03]  /*2bf80*/  STL.64 [R1+0x38], R6 ;  /* 0x0000380601007387 */ /* 0x0001e60000100a00 */
[----:B0-----:R-:W2:Y:S01]  /*2bf90*/  LDL.LU.64 R6, [R1+0x1ad8] ;  /* 0x001ad80001067983 */ /* 0x001ea20000300a00 */
[----:B------:R-:W4:Y:S02]  /*2bfa0*/  LDL.LU.64 R4, [R1+0x1ad0] ;  /* 0x001ad00001047983 */ /* 0x000f240000300a00 */
[----:B---3--:R-:W-:Y:S02]  /*2bfb0*/  STL.64 [R1+0x1a58], R18 ;  /* 0x001a581201007387 */ /* 0x008fe40000100a00 */
[----:B------:R0:W-:Y:S02]  /*2bfc0*/  STL.64 [R1+0x1a50], R16 ;  /* 0x001a501001007387 */ /* 0x0001e40000100a00 */
[----:B0-----:R-:W4:Y:S01]  /*2bfd0*/  LDL.LU R16, [R1+0x2a0] ;  /* 0x0002a00001107983 */ /* 0x001f220000300800 */
[----:B------:R-:W4:Y:S02]  /*2bfe0*/  LDL.LU R17, [R1+0x2a4] ;  /* 0x0002a40001117983 */ /* 0x000f240000300800 */
[----:B------:R-:W4:Y:S02]  /*2bff0*/  LDL.LU R18, [R1+0x2a8] ;  /* 0x0002a80001127983 */ /* 0x000f240000300800 */
[----:B------:R-:W4:Y:S02]  /*2c000*/  LDL.LU R19, [R1+0x2ac] ;  /* 0x0002ac0001137983 */ /* 0x000f240000300800 */
[----:B----4-:R-:W-:Y:S11]  /*2c010*/  HMMA.16816.F32.BF16 R16, R20, R4, R16 ;  /* 0x000000041410723c */ /* 0x010ff60000041810 */
[----:B------:R-:W-:Y:S11]  /*2c020*/  @!UPT UIADD3 URZ, URZ, URZ, URZ ;  /* 0x0000003f3f3ff290 */ /* 0x000ff6000fffe03f */
[----:B------:R-:W-:Y:S01]  /*2c030*/  @!UPT UIADD3 URZ, URZ, URZ, URZ ;  /* 0x0000003f3f3ff290 */ /* 0x000fe2000fffe03f */
[----:B------:R0:W-:Y:S01]  /*2c040*/  STL.64 [R1+0x20], R16 ;  /* 0x0000201001007387 */ /* 0x0001e20000100a00 */
[----:B------:R-:W-:Y:S02]  /*2c050*/  STL.64 [R1+0x28], R18 ;  /* 0x0000281201007387 */ /* 0x000fe40000100a00 */
[----:B0-----:R-:W-:Y:S02]  /*2c060*/  IMAD.MOV.U32 R16, RZ, RZ, R14 ;  /* 0x000000ffff107224 */ /* 0x001fe400078e000e */
[----:B------:R-:W-:-:S05]  /*2c070*/  IMAD.MOV.U32 R17, RZ, RZ, R13 ;  /* 0x000000ffff117224 */ /* 0x000fca00078e000d */
[----:B------:R0:W-:Y:S01]  /*2c080*/  STL.64 [R1+0x1a70], R16 ;  /* 0x001a701001007387 */ /* 0x0001e20000100a00 */
[----:B--2---:R-:W-:Y:S02]  /*2c090*/  STL.64 [R1+0x1a48], R6 ;  /* 0x001a480601007387 */ /* 0x004fe40000100a00 */
[----:B------:R1:W-:Y:S02]  /*2c0a0*/  STL.64 [R1+0x1a40], R4 ;  /* 0x001a400401007387 */ /* 0x0003e40000100a00 */
[----:B0-----:R-:W-:Y:S02]  /*2c0b0*/  IMAD.MOV.U32 R16, RZ, RZ, R12 ;  /* 0x000000ffff107224 */ /* 0x001fe400078e000c */
[----:B------:R-:W-:Y:S01]  /*2c0c0*/  IMAD.MOV.U32 R17, RZ, RZ, R11 ;  /* 0x000000ffff117224 */ /* 0x000fe200078e000b */
[----:B-1----:R-:W2:Y:S01]  /*2c0d0*/  LDL.LU R4, [R1+0x200] ;  /* 0x0002000001047983 */ /* 0x002ea20000300800 */
[----:B------:R-:W2:Y:S02]  /*2c0e0*/  LDL.LU R5, [R1+0x204] ;  /* 0x0002040001057983 */ /* 0x000ea40000300800 */
[----:B------:R-:W3:Y:S02]  /*2c0f0*/  LDL.LU R6, [R1+0x208] ;  /* 0x0002080001067983 */ /* 0x000ee40000300800 */
[----:B------:R-:W3:Y:S01]  /*2c100*/  LDL.LU R7, [R1+0x20c] ;  /* 0x00020c0001077983 */ /* 0x000ee20000300800 */
[----:B------:R0:W-:Y:S01]  /*2c110*/  STL.64 [R1+0x1a88], R16 ;  /* 0x001a881001007387 */ /* 0x0001e20000100a00 */
[----:B------:R-:W4:Y:S02]  /*2c120*/  LDL.LU R12, [R1+0x280] ;  /* 0x00028000010c7983 */ /* 0x000f240000300800 */
[----:B------:R-:W4:Y:S02]  /*2c130*/  LDL.LU R13, [R1+0x284] ;  /* 0x00028400010d7983 */ /* 0x000f240000300800 */
[----:B------:R-:W4:Y:S01]  /*2c140*/  LDL.LU R14, [R1+0x288] ;  /* 0x00028800010e7983 */ /* 0x000f220000300800 */
[----:B------:R-:W4:Y:S01]  /*2c150*/  LDL.LU R15, [R1+0x28c] ;  /* 0x00028c00010f7983 */ /* 0x000f220000300800 */
[----:B------:R-:W2:Y:S02]  /*2c160*/  LDL R26, [R1+0xd18] ;  /* 0x000d1800011a7983 */ /* 0x000ea40000100800 */
[----:B0-----:R-:W-:-:S02]  /*2c170*/  IMAD.MOV.U32 R16, RZ, RZ, R10 ;  /* 0x000000ffff107224 */ /* 0x001fc400078e000a */
[----:B------:R-:W-:-:S05]  /*2c180*/  IMAD.MOV.U32 R17, RZ, RZ, R0 ;  /* 0x000000ffff117224 */ /* 0x000fca00078e0000 */
[----:B------:R0:W-:Y:S04]  /*2c190*/  STL.64 [R1+0x1aa0], R16 ;  /* 0x001aa01001007387 */ /* 0x0001e80000100a00 */
        /* <DEDUP_REMOVED lines=10> */
[----:B------:R-:W2:Y:S01]  /*2c240*/  LDL R27, [R1+0xd14] ;  /* 0x000d1400011b7983 */ /* 0x000ea20000100800 */
[----:B---3--:R-:W-:Y:S02]  /*2c250*/  STL.64 [R1+0x1a68], R6 ;  /* 0x001a680601007387 */ /* 0x008fe40000100a00 */
[----:B------:R0:W-:Y:S02]  /*2c260*/  STL.64 [R1+0x1a60], R4 ;  /* 0x001a600401007387 */ /* 0x0001e40000100a00 */
[----:B0-----:R-:W3:Y:S01]  /*2c270*/  LDL.LU R4, [R1+0x210] ;  /* 0x0002100001047983 */ /* 0x001ee20000300800 */
[----:B------:R-:W3:Y:S02]  /*2c280*/  LDL.LU R5, [R1+0x214] ;  /* 0x0002140001057983 */ /* 0x000ee40000300800 */
[----:B------:R-:W2:Y:S02]  /*2c290*/  LDL.LU R6, [R1+0x218] ;  /* 0x0002180001067983 */ /* 0x000ea40000300800 */
[----:B------:R-:W2:Y:S01]  /*2c2a0*/  LDL.LU R7, [R1+0x21c] ;  /* 0x00021c0001077983 */ /* 0x000ea20000300800 */
[----:B----4-:R-:W-:Y:S01]  /*2c2b0*/  HMMA.16816.F32.BF16 R20, R20, R8, R12 ;  /* 0x000000081414723c */ /* 0x010fe2000004180c */
[----:B--2---:R-:W-:Y:S01]  /*2c2c0*/  STL.64 [R1+0x1a80], R6 ;  /* 0x001a800601007387 */ /* 0x004fe20000100a00 */
[----:B---3--:R0:W-:Y:S03]  /*2c2d0*/  STL.64 [R1+0x1a78], R4 ;  /* 0x001a780401007387 */ /* 0x0081e60000100a00 */
[----:B0-----:R-:W2:Y:S01]  /*2c2e0*/  LDL.LU R4, [R1+0x220] ;  /* 0x0002200001047983 */ /* 0x001ea20000300800 */
[----:B------:R-:W2:Y:S02]  /*2c2f0*/  LDL.LU R5, [R1+0x224] ;  /* 0x0002240001057983 */ /* 0x000ea40000300800 */
[----:B------:R-:W3:Y:S02]  /*2c300*/  LDL.LU R6, [R1+0x228] ;  /* 0x0002280001067983 */ /* 0x000ee40000300800 */
[----:B------:R-:W3:Y:S02]  /*2c310*/  LDL.LU R7, [R1+0x22c] ;  /* 0x00022c0001077983 */ /* 0x000ee40000300800 */
[----:B------:R-:W-:-:S02]  /*2c320*/  IMAD.MOV.U32 R13, RZ, RZ, R8 ;  /* 0x000000ffff0d7224 */ /* 0x000fc400078e0008 */
[----:B------:R-:W-:Y:S01]  /*2c330*/  IMAD.MOV.U32 R12, RZ, RZ, R9 ;  /* 0x000000ffff0c7224 */ /* 0x000fe200078e0009 */
[----:B---3--:R-:W-:Y:S01]  /*2c340*/  STL.64 [R1+0x1a98], R6 ;  /* 0x001a980601007387 */ /* 0x008fe20000100a00 */
[----:B--2---:R0:W-:Y:S03]  /*2c350*/  STL.64 [R1+0x1a90], R4 ;  /* 0x001a900401007387 */ /* 0x0041e60000100a00 */
[----:B0-----:R-:W2:Y:S01]  /*2c360*/  LDL.LU R4, [R1+0x260] ;  /* 0x0002600001047983 */ /* 0x001ea20000300800 */
[----:B------:R-:W2:Y:S02]  /*2c370*/  LDL.LU R5, [R1+0x264] ;  /* 0x0002640001057983 */ /* 0x000ea40000300800 */
[----:B------:R-:W2:Y:S02]  /*2c380*/  LDL.LU R6, [R1+0x268] ;  /* 0x0002680001067983 */ /* 0x000ea40000300800 */
[----:B------:R-:W2:Y:S01]  /*2c390*/  LDL.LU R7, [R1+0x26c] ;  /* 0x00026c0001077983 */ /* 0x000ea20000300800 */
[----:B------:R-:W3:Y:S01]  /*2c3a0*/  LDL.LU.64 R14, [R1+0x1ac8] ;  /* 0x001ac800010e7983 */ /* 0x000ee20000300a00 */
[----:B------:R0:W-:Y:S02]  /*2c3b0*/  STL.64 [R1+0x10], R20 ;  /* 0x0000101401007387 */ /* 0x0001e40000100a00 */
[----:B------:R1:W-:Y:S02]  /*2c3c0*/  STL.64 [R1+0x18], R22 ;  /* 0x0000181601007387 */ /* 0x0003e40000100a00 */
[----:B------:R-:W1:Y:S01]  /*2c3d0*/  LDL.LU.64 R10, [R1+0x1ac0] ;  /* 0x001ac000010a7983 */ /* 0x000e620000300a00 */
[----:B------:R-:W1:Y:S01]  /*2c3e0*/  LDL.LU.64 R8, [R1+0x1ab8] ;  /* 0x001ab80001087983 */ /* 0x000e620000300a00 */
[----:B0-----:R-:W-:-:S02]  /*2c3f0*/  IMAD.MOV.U32 R20, RZ, RZ, R25 ;  /* 0x000000ffff147224 */ /* 0x001fc400078e0019 */
[----:B------:R-:W-:-:S07]  /*2c400*/  IMAD.MOV.U32 R21, RZ, RZ, R24 ;  /* 0x000000ffff157224 */ /* 0x000fce00078e0018 */
[----:B-1----:R-:W-:Y:S01]  /*2c410*/  HMMA.16816.F32.BF16 R20, R8, R20, R16 ;  /* 0x000000140814723c */ /* 0x002fe20000041810 */
[----:B------:R-:W4:Y:S01]  /*2c420*/  LDL.LU.64 R18, [R1+0x1ab0] ;  /* 0x001ab00001127983 */ /* 0x000f220000300a00 */
[----:B------:R-:W4:Y:S11]  /*2c430*/  LDL.LU.64 R16, [R1+0x1aa8] ;  /* 0x001aa80001107983 */ /* 0x000f360000300a00 */
[----:B------:R-:W-:Y:S10]  /*2c440*/  @!UPT UIADD3 URZ, URZ, URZ, URZ ;  /* 0x0000003f3f3ff290 */ /* 0x000ff4000fffe03f */
[----:B------:R-:W-:Y:S01]  /*2c450*/  STL [R1+0x250], R20 ;  /* 0x0002501401007387 */ /* 0x000fe20000100800 */
[----:B------:R-:W-:Y:S02]  /*2c460*/  STL.64 [R1+0x258], R22 ;  /* 0x0002581601007387 */ /* 0x000fe40000100a00 */
[----:B------:R-:W-:Y:S02]  /*2c470*/  IMAD.MOV.U32 R0, RZ, RZ, R21 ;  /* 0x000000ffff007224 */ /* 0x000fe400078e0015 */
[----:B------:R-:W0:Y:S04]  /*2c480*/  LDSM.16.MT88.4 R20, [R26+0x21800] ;  /* 0x021800001a14783b */ /* 0x000e280000004200 */
[----:B------:R-:W-:Y:S01]  /*2c490*/  STL [R1+0x1884], R0 ;  /* 0x0018840001007387 */ /* 0x000fe20000100800 */
[----:B------:R-:W1:Y:S03]  /*2c4a0*/  LDSM.16.MT88.4 R24, [R27+0x21800] ;  /* 0x021800001b18783b */ /* 0x000e660000004200 */
[----:B0-----:R-:W-:Y:S01]  /*2c4b0*/  STL.64 [R1+0x19b0], R22 ;  /* 0x0019b01601007387 */ /* 0x001fe20000100a00 */
[----:B------:R3:W-:Y:S02]  /*2c4c0*/  STL.64 [R1+0x19a8], R20 ;  /* 0x0019a81401007387 */ /* 0x0007e40000100a00 */
[----:B---3--:R-:W-:-:S02]  /*2c4d0*/  IMAD.MOV.U32 R20, RZ, RZ, R15 ;  /* 0x000000ffff147224 */ /* 0x008fc400078e000f */
[----:B------:R-:W-:-:S07]  /*2c4e0*/  IMAD.MOV.U32 R21, RZ, RZ, R14 ;  /* 0x000000ffff157224 */ /* 0x000fce00078e000e */
[C---:B----4-:R-:W-:Y:S01]  /*2c4f0*/  HMMA.16816.F32.BF16 R20, R8.reuse, R20, R16 ;  /* 0x000000140814723c */ /* 0x050fe20000041810 */
[----:B------:R-:W2:Y:S11]  /*2c500*/  LDL.LU.64 R16, [R1+0x1aa0] ;  /* 0x001aa00001107983 */ /* 0x000eb60000300a00 */
[----:B------:R-:W-:Y:S11]  /*2c510*/  @!UPT UIADD3 URZ, URZ, URZ, URZ ;  /* 0x0000003f3f3ff290 */ /* 0x000ff6000fffe03f */
[----:B------:R0:W-:Y:S01]  /*2c520*/  STL.64 [R1+0x240], R20 ;  /* 0x0002401401007387 */ /* 0x0001e20000100a00 */
[----:B------:R-:W-:Y:S02]  /*2c530*/  STL.64 [R1+0x248], R22 ;  /* 0x0002481601007387 */ /* 0x000fe40000100a00 */
[----:B0-----:R-:W-:Y:S02]  /*2c540*/  IMAD.MOV.U32 R21, RZ, RZ, R12 ;  /* 0x000000ffff157224 */ /* 0x001fe400078e000c */
[----:B------:R-:W-:Y:S01]  /*2c550*/  IMAD.MOV.U32 R20, RZ, RZ, R13 ;  /* 0x000000ffff147224 */ /* 0x000fe200078e000d */
[----:B------:R-:W3:Y:S01]  /*2c560*/  LDL.LU R12, [R1+0x1b0] ;  /* 0x0001b000010c7983 */ /* 0x000ee20000300800 */
[----:B------:R-:W3:Y:S02]  /*2c570*/  LDL.LU R13, [R1+0x1b4] ;  /* 0x0001b400010d7983 */ /* 0x000ee40000300800 */
[----:B------:R-:W3:Y:S02]  /*2c580*/  LDL.LU R14, [R1+0x1b8] ;  /* 0x0001b800010e7983 */ /* 0x000ee40000300800 */
[----:B------:R-:W3:Y:S01]  /*2c590*/  LDL.LU R15, [R1+0x1bc] ;  /* 0x0001bc00010f7983 */ /* 0x000ee20000300800 */
[----:B-1----:R-:W-:Y:S01]  /*2c5a0*/  STL.64 [R1+0x1920], R26 ;  /* 0x0019201a01007387 */ /* 0x002fe20000100a00 */
[----:B------:R0:W-:Y:S03]  /*2c5b0*/  STL.64 [R1+0x1918], R24 ;  /* 0x0019181801007387 */ /* 0x0001e60000100a00 */
[----:B0-----:R-:W4:Y:S01]  /*2c5c0*/  LDL.LU R24, [R1+0x1f0] ;  /* 0x0001f00001187983 */ /* 0x001f220000300800 */
[----:B------:R-:W4:Y:S02]  /*2c5d0*/  LDL.LU R25, [R1+0x1f4] ;  /* 0x0001f40001197983 */ /* 0x000f240000300800 */
[----:B------:R-:W4:Y:S02]  /*2c5e0*/  LDL.LU R26, [R1+0x1f8] ;  /* 0x0001f800011a7983 */ /* 0x000f240000300800 */
[----:B------:R-:W4:Y:S01]  /*2c5f0*/  LDL.LU R27, [R1+0x1fc] ;  /* 0x0001fc00011b7983 */ /* 0x000f220000300800 */
[----:B--2---:R-:W-:Y:S01]  /*2c600*/  HMMA.16816.F32.BF16 R16, R8, R16, R4 ;  /* 0x000000100810723c */ /* 0x004fe20000041804 */
[----:B------:R-:W2:Y:S01]  /*2c610*/  LDL.LU.64 R6, [R1+0x1a98] ;  /* 0x001a980001067983 */ /* 0x000ea20000300a00 */
[----:B------:R-:W2:Y:S11]  /*2c620*/  LDL.LU.64 R4, [R1+0x1a90] ;  /* 0x001a900001047983 */ /* 0x000eb60000300a00 */
[----:B------:R-:W-:Y:S10]  /*2c630*/  @!UPT UIADD3 URZ, URZ, URZ, URZ ;  /* 0x0000003f3f3ff290 */ /* 0x000ff4000fffe03f */
        /* <DEDUP_REMOVED lines=9> */
[----:B------:R0:W-:Y:S01]  /*2c6d0*/  STL.64 [R1+0x220], R16 ;  /* 0x0002201001007387 */ /* 0x0001e20000100a00 */
[----:B------:R2:W-:Y:S03]  /*2c6e0*/  STL.64 [R1+0x228], R18 ;  /* 0x0002281201007387 */ /* 0x0005e60000100a00 */
[----:B0-----:R-:W2:Y:S02]  /*2c6f0*/  LDL.LU.64 R16, [R1+0x1a70] ;  /* 0x001a700001107983 */ /* 0x001ea40000300a00 */
[C---:B--2---:R-:W-:Y:S02]  /*2c700*/  HMMA.16816.F32.BF16 R16, R8.reuse, R16, R4 ;  /* 0x000000100810723c */ /* 0x044fe40000041804 */
[----:B------:R-:W2:Y:S01]  /*2c710*/  LDL.LU.64 R6, [R1+0x1a68] ;  /* 0x001a680001067983 */ /* 0x000ea20000300a00 */
[----:B------:R-:W2:Y:S11]  /*2c720*/  LDL.LU.64 R4, [R1+0x1a60] ;  /* 0x001a600001047983 */ /* 0x000eb60000300a00 */
[----:B------:R-:W-:Y:S09]  /*2c730*/  @!UPT UIADD3 URZ, URZ, URZ, URZ ;  /* 0x0000003f3f3ff290 */ /* 0x000ff2000fffe03f */
[----:B------:R-:W-:Y:S01]  /*2c740*/  STL.64 [R1+0x210], R16 ;  /* 0x0002101001007387 */ /* 0x000fe20000100a00 */
[----:B------:R0:W-:Y:S02]  /*2c750*/  STL [R1+0x218], R18 ;  /* 0x0002181201007387 */ /* 0x0001e40000100800 */
[----:B------:R-:W-:Y:S02]  /*2c760*/  IMAD.MOV.U32 R0, RZ, RZ, R19 ;  /* 0x000000ffff007224 */ /* 0x000fe400078e0013 */
        /* <DEDUP_REMOVED lines=9> */
[C---:B----4-:R-:W-:Y:S11]  /*2c800*/  HMMA.16816.F32.BF16 R24, R8.reuse, R4, R24 ;  /* 0x000000040818723c */ /* 0x050ff60000041818 */
[----:B------:R-:W-:Y:S11]  /*2c810*/  @!UPT UIADD3 URZ, URZ, URZ, URZ ;  /* 0x0000003f3f3ff290 */ /* 0x000ff6000fffe03f */
[----:B------:R-:W-:Y:S01]  /*2c820*/  @!UPT UIADD3 URZ, URZ, URZ, URZ ;  /* 0x0000003f3f3ff290 */ /* 0x000fe2000fffe03f */
[----:B------:R-:W-:Y:S01]  /*2c830*/  STL.64 [R1+0x1f0], R24 ;  /* 0x0001f01801007387 */ /* 0x000fe20000100a00 */
[----:B--2---:R0:W-:Y:S02]  /*2c840*/  STL.64 [R1+0x1a28], R6 ;  /* 0x001a280601007387 */ /* 0x0041e40000100a00 */
[----:B------:R-:W2:Y:S02]  /*2c850*/  LDL.LU R4, [R1+0x1a0] ;  /* 0x0001a00001047983 */ /* 0x000ea40000300800 */
[----:B------:R-:W-:Y:S02]  /*2c860*/  IMAD.MOV.U32 R17, RZ, RZ, R26 ;  /* 0x000000ffff117224 */ /* 0x000fe400078e001a */
[----:B------:R-:W-:Y:S01]  /*2c870*/  IMAD.MOV.U32 R16, RZ, RZ, R27 ;  /* 0x000000ffff107224 */ /* 0x000fe200078e001b */
[----:B------:R-:W2:Y:S04]  /*2c880*/  LDL.LU R5, [R1+0x1a4] ;  /* 0x0001a40001057983 */ /* 0x000ea80000300800 */
[----:B0-----:R-:W2:Y:S01]  /*2c890*/  LDL.LU R6, [R1+0x1a8] ;  /* 0x0001a80001067983 */ /* 0x001ea20000300800 */
[----:B------:R-:W2:Y:S02]  /*2c8a0*/  LDL.LU R7, [R1+0x1ac] ;  /* 0x0001ac0001077983 */ /* 0x000ea40000300800 */
[----:B------:R-:W2:Y:S02]  /*2c8b0*/  LDL.64 R26, [R1+0x98] ;  /* 0x00009800011a7983 */ /* 0x000ea40000100a00 */
[----:B------:R-:W-:Y:S01]  /*2c8c0*/  STL [R1+0x19f0], R18 ;  /* 0x0019f01201007387 */ /* 0x000fe20000100800 */
[----:B------:R0:W-:Y:S04]  /*2c8d0*/  STL.64 [R1+0x19e8], R16 ;  /* 0x0019e81001007387 */ /* 0x0001e80000100a00 */
[----:B0-----:R-:W4:Y:S01]  /*2c8e0*/  LDL.LU R16, [R1+0x170] ;  /* 0x0001700001107983 */ /* 0x001f220000300800 */
[----:B------:R-:W4:Y:S02]  /*2c8f0*/  LDL.LU R17, [R1+0x174] ;  /* 0x0001740001117983 */ /* 0x000f240000300800 */
[----:B------:R-:W2:Y:S02]  /*2c900*/  LDL.LU R18, [R1+0x178] ;  /* 0x0001780001127983 */ /* 0x000ea40000300800 */
[----:B--2---:R0:W-:Y:S01]  /*2c910*/  STL.64 [R1+0x1a00], R18 ;  /* 0x001a001201007387 */ /* 0x0041e20000100a00 */
[----:B----4-:R-:W-:Y:S03]  /*2c920*/  STL.64 [R1+0x19f8], R16 ;  /* 0x0019f81001007387 */ /* 0x010fe60000100a00 */
[----:B0-----:R-:W2:Y:S01]  /*2c930*/  LDL.64 R18, [R1+0x78] ;  /* 0x0000780001127983 */ /* 0x001ea20000100a00 */
[----:B---3--:R-:W-:Y:S03]  /*2c940*/  HMMA.16816.F32.BF16 R20, R8, R20, R12 ;  /* 0x000000140814723c */ /* 0x008fe6000004180c */
[----:B--2---:R0:W-:Y:S04]  /*2c950*/  STL.64 [R1+0x1a10], R18 ;  /* 0x001a101201007387 */ /* 0x0041e80000100a00 */
[----:B0-----:R-:W2:Y:S01]  /*2c960*/  LDL.64 R18, [R1+0x88] ;  /* 0x0000880001127983 */ /* 0x001ea20000100a00 */
[----:B------:R-:W3:Y:S02]  /*2c970*/  LDL.LU.64 R14, [R1+0x1a38] ;  /* 0x001a3800010e7983 */ /* 0x000ee40000300a00 */
[----:B------:R-:W3:Y:S02]  /*2c980*/  LDL.LU.64 R12, [R1+0x1a30] ;  /* 0x001a3000010c7983 */ /* 0x000ee40000300a00 */
[----:B------:R-:W4:Y:S02]  /*2c990*/  LDL R11, [R1+0xd10] ;  /* 0x000d1000010b7983 */ /* 0x000f240000100800 */
[----:B----4-:R0:W-:Y:S09]  /*2c9a0*/  STL [R1+0x19e4], R11 ;  /* 0x0019e40b01007387 */ /* 0x0101f20000100800 */
[----:B------:R-:W-:Y:S02]  /*2c9b0*/  STL.64 [R1+0x1b0], R20 ;  /* 0x0001b01401007387 */ /* 0x000fe40000100a00 */
[----:B------:R-:W-:Y:S01]  /*2c9c0*/  STL.64 [R1+0x1b8], R22 ;  /* 0x0001b81601007387 */ /* 0x000fe20000100a00 */
[----:B0-----:R-:W4:Y:S01]  /*2c9d0*/  LDL.64 R10, [R1+0x68] ;  /* 0x00006800010a7983 */ /* 0x001f220000100a00 */
[----:B---3--:R-:W-:Y:S03]  /*2c9e0*/  HMMA.16816.F32.BF16 R4, R12, R26, R4 ;  /* 0x0000001a0c04723c */ /* 0x008fe60000041804 */
[----:B----4-:R0:W-:Y:S01]  /*2c9f0*/  STL.64 [R1+0x1a08], R10 ;  /* 0x001a080a01007387 */ /* 0x0101e20000100a00 */
[----:B------:R-:W3:Y:S02]  /*2ca00*/  LDL.LU R8, [R1+0x180] ;  /* 0x0001800001087983 */ /* 0x000ee40000300800 */
[----:B------:R-:W3:Y:S01]  /*2ca10*/  LDL.LU R9, [R1+0x184] ;  /* 0x0001840001097983 */ /* 0x000ee20000300800 */
[----:B0-----:R-:W4:Y:S01]  /*2ca20*/  LDL.LU R10, [R1+0x188] ;  /* 0x00018800010a7983 */ /* 0x001f220000300800 */
[----:B------:R-:W4:Y:S03]  /*2ca30*/  LDL.LU R11, [R1+0x18c] ;  /* 0x00018c00010b7983 */ /* 0x000f260000300800 */
[----:B----4-:R-:W-:Y:S01]  /*2ca40*/  STL.64 [R1+0x1a20], R10 ;  /* 0x001a200a01007387 */ /* 0x010fe20000100a00 */
[----:B---3--:R0:W-:Y:S03]  /*2ca50*/  STL.64 [R1+0x1a18], R8 ;  /* 0x001a180801007387 */ /* 0x0081e60000100a00 */
        /* <DEDUP_REMOVED lines=8> */
[----:B------:R-:W-:Y:S01]  /*2cae0*/  STL.64 [R1+0x1a0], R4 ;  /* 0x0001a00401007387 */ /* 0x000fe20000100a00 */
[----:B------:R0:W-:Y:S03]  /*2caf0*/  STL.64 [R1+0x1a8], R6 ;  /* 0x0001a80601007387 */ /* 0x0001e60000100a00 */
[----:B0-----:R-:W4:Y:S01]  /*2cb00*/  LDL.LU.64 R6, [R1+0x1a28] ;  /* 0x001a280001067983 */ /* 0x001f220000300a00 */
[----:B------:R-:W3:Y:S02]  /*2cb10*/  LDL.LU R24, [R1+0x100] ;  /* 0x0001000001187983 */ /* 0x000ee40000300800 */
[----:B------:R-:W3:Y:S02]  /*2cb20*/  LDL.LU R25, [R1+0x104] ;  /* 0x0001040001197983 */ /* 0x000ee40000300800 */
[----:B------:R-:W-:-:S02]  /*2cb30*/  IMAD.MOV.U32 R5, RZ, RZ, R26 ;  /* 0x000000ffff057224 */ /* 0x000fc400078e001a */
[----:B------:R-:W-:Y:S01]  /*2cb40*/  IMAD.MOV.U32 R4, RZ, RZ, R27 ;  /* 0x000000ffff047224 */ /* 0x000fe200078e001b */
[----:B--2---:R-:W-:Y:S01]  /*2cb50*/  HMMA.16816.F32.BF16 R8, R12, R18, R8 ;  /* 0x000000120c08723c */ /* 0x004fe20000041808 */
[----:B----4-:R-:W-:Y:S02]  /*2cb60*/  IMAD.MOV.U32 R26, RZ, RZ, R7 ;  /* 0x000000ffff1a7224 */ /* 0x010fe400078e0007 */
[----:B------:R-:W-:-:S05]  /*2cb70*/  IMAD.MOV.U32 R27, RZ, RZ, R6 ;  /* 0x000000ffff1b7224 */ /* 0x000fca00078e0006 */
[----:B------:R0:W-:Y:S01]  /*2cb80*/  STL.64 [R1+0x1930], R26 ;  /* 0x0019301a01007387 */ /* 0x0001e20000100a00 */
[----:B---3--:R1:W-:Y:S03]  /*2cb90*/  STL.64 [R1+0x1928], R24 ;  /* 0x0019281801007387 */ /* 0x0083e60000100a00 */
[----:B0-----:R-:W2:Y:S04]  /*2cba0*/  LDL R26, [R1+0x58] ;  /* 0x00005800011a7983 */ /* 0x001ea80000100800 */
[----:B------:R-:W2:Y:S07]  /*2cbb0*/  LDL R27, [R1+0x5c] ;  /* 0x00005c00011b7983 */ /* 0x000eae0000100800 */
[----:B------:R-:W-:Y:S02]  /*2cbc0*/  STL.64 [R1+0x190], R8 ;  /* 0x0001900801007387 */ /* 0x000fe40000100a00 */
[----:B------:R0:W-:Y:S02]  /*2cbd0*/  STL.64 [R1+0x198], R10 ;  /* 0x0001980a01007387 */ /* 0x0001e40000100a00 */
[----:B-1----:R-:W-:-:S02]  /*2cbe0*/  IMAD.MOV.U32 R25, RZ, RZ, R18 ;  /* 0x000000ffff197224 */ /* 0x002fc400078e0012 */
[----:B------:R-:W-:Y:S01]  /*2cbf0*/  IMAD.MOV.U32 R24, RZ, RZ, R19 ;  /* 0x000000ffff187224 */ /* 0x000fe200078e0013 */
[----:B0-----:R-:W3:Y:S01]  /*2cc00*/  LDL.LU.64 R10, [R1+0x1a20] ;  /* 0x001a2000010a7983 */ /* 0x001ee20000300a00 */
[----:B------:R-:W3:Y:S02]  /*2cc10*/  LDL.LU.64 R8, [R1+0x1a18] ;  /* 0x001a180001087983 */ /* 0x000ee40000300a00 */
[----:B------:R-:W3:Y:S02]  /*2cc20*/  LDL.LU.64 R18, [R1+0x1a10] ;  /* 0x001a100001127983 */ /* 0x000ee40000300a00 */
[C---:B---3--:R-:W-:Y:S01]  /*2cc30*/  HMMA.16816.F32.BF16 R8, R12.reuse, R18, R8 ;  /* 0x000000120c08723c */ /* 0x048fe20000041808 */
[----:B------:R-:W-:Y:S02]  /*2cc40*/  IMAD.MOV.U32 R6, RZ, RZ, R18 ;  /* 0x000000ffff067224 */ /* 0x000fe400078e0012 */
        /* <DEDUP_REMOVED lines=8> */
[----:B------:R-:W-:Y:S11]  /*2ccd0*/  IMAD.MOV.U32 R29, RZ, RZ, R11 ;  /* 0x000000ffff1d7224 */ /* 0x000ff600078e000b */
[----:B------:R-:W-:Y:S11]  /*2cce0*/  @!UPT UIADD3 URZ, URZ, URZ, URZ ;  /* 0x0000003f3f3ff290 */ /* 0x000ff6000fffe03f */
[----:B------:R-:W-:Y:S01]  /*2ccf0*/  STL.64 [R1+0x170], R16 ;  /* 0x0001701001007387 */ /* 0x000fe20000100a00 */
[----:B------:R0:W-:Y:S03]  /*2cd00*/  STL.64 [R1+0x178], R18 ;  /* 0x0001781201007387 */ /* 0x0001e60000100a00 */
[----:B0-----:R-:W3:Y:S01]  /*2cd10*/  LDL.LU R18, [R1+0x19f0] ;  /* 0x0019f00001127983 */ /* 0x001ee20000300800 */
[----:B------:R-:W4:Y:S02]  /*2cd20*/  LDL.LU.64 R16, [R1+0x19e8] ;  /* 0x0019e80001107983 */ /* 0x000f240000300a00 */
[----:B------:R-:W2:Y:S02]  /*2cd30*/  LDL.LU R11, [R1+0x19e4] ;  /* 0x0019e400010b7983 */ /* 0x000ea40000300800 */
[----:B------:R-:W-:Y:S02]  /*2cd40*/  IMAD.MOV.U32 R19, RZ, RZ, R10 ;  /* 0x000000ffff137224 */ /* 0x000fe400078e000a */
[----:B--2---:R-:W0:Y:S04]  /*2cd50*/  LDSM.16.MT88.4 R8, [R11+0x21800] ;  /* 0x021800000b08783b */ /* 0x004e280000004200 */
[----:B0-----:R0:W-:Y:S01]  /*2cd60*/  STL.64 [R1+0x1878], R10 ;  /* 0x0018780a01007387 */ /* 0x0011e20000100a00 */
[----:B------:R1:W-:Y:S03]  /*2cd70*/  STL.64 [R1+0x1870], R8 ;  /* 0x0018700801007387 */ /* 0x0003e60000100a00 */
[----:B0-----:R-:W2:Y:S04]  /*2cd80*/  LDL R10, [R1+0x8] ;  /* 0x00000800010a7983 */ /* 0x001ea80000100800 */
[----:B------:R-:W2:Y:S04]  /*2cd90*/  LDL R11, [R1+0xc] ;  /* 0x00000c00010b7983 */ /* 0x000ea80000100800 */
[----:B--2---:R0:W-:Y:S01]  /*2cda0*/  STL.64 [R1+0x19b8], R10 ;  /* 0x0019b80a01007387 */ /* 0x0041e20000100a00 */
[----:B-1----:R-:W2:Y:S02]  /*2cdb0*/  LDL.LU R8, [R1+0x1e0] ;  /* 0x0001e00001087983 */ /* 0x002ea40000300800 */
[----:B------:R-:W2:Y:S01]  /*2cdc0*/  LDL.LU R9, [R1+0x1e4] ;  /* 0x0001e40001097983 */ /* 0x000ea20000300800 */
[----:B0-----:R-:W2:Y:S01]  /*2cdd0*/  LDL.LU R10, [R1+0x1e8] ;  /* 0x0001e800010a7983 */ /* 0x001ea20000300800 */
[----:B---3--:R-:W-:-:S02]  /*2cde0*/  IMAD.MOV.U32 R11, RZ, RZ, R18 ;  /* 0x000000ffff0b7224 */ /* 0x008fc400078e0012 */
[----:B------:R-:W3:Y:S02]  /*2cdf0*/  LDL.LU R18, [R1+0x19e0] ;  /* 0x0019e00001127983 */ /* 0x000ee40000300800 */
[----:B------:R0:W-:Y:S03]  /*2ce00*/  STL.64 [R1+0x1948], R26 ;  /* 0x0019481a01007387 */ /* 0x0001e60000100a00 */
[----:B--2---:R-:W-:Y:S07]  /*2ce10*/  HMMA.16816.F32.BF16 R8, R12, R26, R8 ;  /* 0x0000001a0c08723c */ /* 0x004fee0000041808 */
[----:B0-----:R-:W-:Y:S11]  /*2ce20*/  IMAD.MOV.U32 R26, RZ, RZ, R19 ;  /* 0x000000ffff1a7224 */ /* 0x001ff600078e0013 */
[----:B------:R-:W-:Y:S05]  /*2ce30*/  @!UPT UIADD3 URZ, URZ, URZ, URZ ;  /* 0x0000003f3f3ff290 */ /* 0x000fea000fffe03f */
[----:B------:R-:W-:Y:S01]  /*2ce40*/  STL.64 [R1+0x1e0], R8 ;  /* 0x0001e00801007387 */ /* 0x000fe20000100a00 */
[----:B------:R-:W-:Y:S02]  /*2ce50*/  STL.64 [R1+0x1e8], R10 ;  /* 0x0001e80a01007387 */ /* 0x000fe40000100a00 */
[----:B------:R-:W3:Y:S02]  /*2ce60*/  LDL.LU R19, [R1+0x19dc] ;  /* 0x0019dc0001137983 */ /* 0x000ee40000300800 */
[----:B------:R-:W-:Y:S02]  /*2ce70*/  IMAD.MOV.U32 R27, RZ, RZ, R29 ;  /* 0x000000ffff1b7224 */ /* 0x000fe400078e001d */
[----:B------:R-:W2:Y:S03]  /*2ce80*/  LDL.LU R29, [R1+0x19d8] ;  /* 0x0019d800011d7983 */ /* 0x000ea60000300800 */
[----:B------:R0:W-:Y:S02]  /*2ce90*/  STL.64 [R1+0x1960], R26 ;  /* 0x0019601a01007387 */ /* 0x0001e40000100a00 */
[----:B0-----:R-:W-:-:S02]  /*2cea0*/  IMAD.MOV.U32 R26, RZ, RZ, R6 ;  /* 0x000000ffff1a7224 */ /* 0x001fc400078e0006 */
[----:B------:R-:W-:Y:S01]  /*2ceb0*/  IMAD.MOV.U32 R27, RZ, RZ, R7 ;  /* 0x000000ffff1b7224 */ /* 0x000fe200078e0007 */
[----:B------:R-:W2:Y:S01]  /*2cec0*/  LDL.LU R6, [R1+0x19d4] ;  /* 0x0019d40001067983 */ /* 0x000ea20000300800 */
[----:B------:R-:W2:Y:S03]  /*2ced0*/  LDL.LU R7, [R1+0x19d0] ;  /* 0x0019d00001077983 */ /* 0x000ea60000300800 */
[----:B------:R0:W-:Y:S02]  /*2cee0*/  STL.64 [R1+0x1978], R26 ;  /* 0x0019781a01007387 */ /* 0x0001e40000100a00 */
[----:B0-----:R-:W-:Y:S02]  /*2cef0*/  IMAD.MOV.U32 R26, RZ, RZ, R25 ;  /* 0x000000ffff1a7224 */ /* 0x001fe400078e0019 */
[----:B------:R-:W-:-:S05]  /*2cf00*/  IMAD.MOV.U32 R27, RZ, RZ, R24 ;  /* 0x000000ffff1b7224 */ /* 0x000fca00078e0018 */
[----:B------:R-:W-:Y:S01]  /*2cf10*/  STL.64 [R1+0x1990], R26 ;  /* 0x0019901a01007387 */ /* 0x000fe20000100a00 */
[----:B---3--:R-:W-:Y:S11]  /*2cf20*/  HMMA.16816.F32.BF16 R8, R12, R18, R20 ;  /* 0x000000120c08723c */ /* 0x008ff60000041814 */
[----:B------:R-:W-:Y:S11]  /*2cf30*/  @!UPT UIADD3 URZ, URZ, URZ, URZ ;  /* 0x0000003f3f3ff290 */ /* 0x000ff6000fffe03f */
[----:B------:R-:W-:Y:S01]  /*2cf40*/  @!UPT UIADD3 URZ, URZ, URZ, URZ ;  /* 0x0000003f3f3ff290 */ /* 0x000fe2000fffe03f */
[----:B------:R0:W-:Y:S01]  /*2cf50*/  STL.64 [R1+0x1d0], R8 ;  /* 0x0001d00801007387 */ /* 0x0001e20000100a00 */
[----:B------:R1:W-:Y:S02]  /*2cf60*/  STL.64 [R1+0x1d8], R10 ;  /* 0x0001d80a01007387 */ /* 0x0003e40000100a00 */
[----:B------:R-:W3:Y:S02]  /*2cf70*/  LDL.LU R20, [R1+0x160] ;  /* 0x0001600001147983 */ /* 0x000ee40000300800 */
[----:B------:R-:W3:Y:S01]  /*2cf80*/  LDL.LU R21, [R1+0x164] ;  /* 0x0001640001157983 */ /* 0x000ee20000300800 */
[----:B------:R-:W3:Y:S01]  /*2cf90*/  LDL.LU R22, [R1+0x168] ;  /* 0x0001680001167983 */ /* 0x000ee20000300800 */
[----:B------:R-:W3:Y:S03]  /*2cfa0*/  LDL.LU R23, [R1+0x16c] ;  /* 0x00016c0001177983 */ /* 0x000ee60000300800 */
[----:B0-----:R-:W2:Y:S01]  /*2cfb0*/  LDL.LU R8, [R1+0x1c0] ;  /* 0x0001c00001087983 */ /* 0x001ea20000300800 */
[----:B------:R-:W2:Y:S02]  /*2cfc0*/  LDL.LU R9, [R1+0x1c4] ;  /* 0x0001c40001097983 */ /* 0x000ea40000300800 */
[----:B-1----:R-:W2:Y:S02]  /*2cfd0*/  LDL.LU R10, [R1+0x1c8] ;  /* 0x0001c800010a7983 */ /* 0x002ea40000300800 */
[----:B------:R-:W2:Y:S01]  /*2cfe0*/  LDL.LU R11, [R1+0x1cc] ;  /* 0x0001cc00010b7983 */ /* 0x000ea20000300800 */
[----:B------:R-:W-:Y:S01]  /*2cff0*/  STL.64 [R1+0x1940], R18 ;  /* 0x0019401201007387 */ /* 0x000fe20000100a00 */
[----:B----4-:R0:W-:Y:S03]  /*2d000*/  STL.64 [R1+0x1938], R16 ;  /* 0x0019381001007387 */ /* 0x0101e60000100a00 */
[----:B0-----:R-:W4:Y:S01]  /*2d010*/  LDL.LU R16, [R1+0x110] ;  /* 0x0001100001107983 */ /* 0x001f220000300800 */
[----:B------:R-:W4:Y:S02]  /*2d020*/  LDL.LU R17, [R1+0x114] ;  /* 0x0001140001117983 */ /* 0x000f240000300800 */
[----:B------:R-:W2:Y:S02]  /*2d030*/  LDL.LU R18, [R1+0x118] ;  /* 0x0001180001127983 */ /* 0x000ea40000300800 */
[----:B------:R-:W2:Y:S02]  /*2d040*/  LDL.LU R19, [R1+0x11c] ;  /* 0x00011c0001137983 */ /* 0x000ea40000300800 */
[----:B--2---:R-:W-:Y:S01]  /*2d050*/  STL.64 [R1+0x1958], R18 ;  /* 0x0019581201007387 */ /* 0x004fe20000100a00 */
[----:B----4-:R0:W-:Y:S03]  /*2d060*/  STL.64 [R1+0x1950], R16 ;  /* 0x0019501001007387 */ /* 0x0101e60000100a00 */
[----:B0-----:R-:W2:Y:S01]  /*2d070*/  LDL.LU R16, [R1+0x120] ;  /* 0x0001200001107983 */ /* 0x001ea20000300800 */
[----:B------:R-:W2:Y:S02]  /*2d080*/  LDL.LU R17, [R1+0x124] ;  /* 0x0001240001117983 */ /* 0x000ea40000300800 */
[----:B------:R-:W-:-:S02]  /*2d090*/  IMAD.MOV.U32 R18, RZ, RZ, R7 ;  /* 0x000000ffff127224 */ /* 0x000fc400078e0007 */
[----:B------:R-:W-:Y:S01]  /*2d0a0*/  IMAD.MOV.U32 R19, RZ, RZ, R6 ;  /* 0x000000ffff137224 */ /* 0x000fe200078e0006 */
[----:B------:R-:W4:Y:S01]  /*2d0b0*/  LDL.LU R7, [R1+0x19cc] ;  /* 0x0019cc0001077983 */ /* 0x000f220000300800 */
        /* <DEDUP_REMOVED lines=13> */
[----:B----4-:R-:W-:-:S02]  /*2d190*/  IMAD.MOV.U32 R19, RZ, RZ, R7 ;  /* 0x000000ffff137224 */ /* 0x010fc400078e0007 */
        /* <DEDUP_REMOVED lines=11> */
[----:B0-----:R-:W3:Y:S01]  /*2d250*/  LDL.LU.64 R10, [R1+0x19b8] ;  /* 0x0019b800010a7983 */ /* 0x001ee20000300a00 */
[----:B------:R-:W-:Y:S02]  /*2d260*/  IMAD.MOV.U32 R26, RZ, RZ, R5 ;  /* 0x000000ffff1a7224 */ /* 0x000fe400078e0005 */
[----:B------:R-:W-:Y:S01]  /*2d270*/  IMAD.MOV.U32 R27, RZ, RZ, R4 ;  /* 0x000000ffff1b7224 */ /* 0x000fe200078e0004 */
[----:B---3--:R-:W-:Y:S01]  /*2d280*/  HMMA.16816.F32.BF16 R12, R12, R10, R20 ;  /* 0x0000000a0c0c723c */ /* 0x008fe20000041814 */
[----:B------:R-:W2:Y:S01]  /*2d290*/  LDL.LU.64 R22, [R1+0x19b0] ;  /* 0x0019b00001167983 */ /* 0x000ea20000300a00 */
[----:B------:R-:W2:Y:S11]  /*2d2a0*/  LDL.LU.64 R20, [R1+0x19a8] ;  /* 0x0019a80001147983 */ /* 0x000eb60000300a00 */
[----:B------:R-:W-:Y:S10]  /*2d2b0*/  @!UPT UIADD3 URZ, URZ, URZ, URZ ;  /* 0x0000003f3f3ff290 */ /* 0x000ff4000fffe03f */
[----:B------:R-:W-:Y:S01]  /*2d2c0*/  STL.64 [R1+0x160], R12 ;  /* 0x0001600c01007387 */ /* 0x000fe20000100a00 */
[----:B------:R-:W-:Y:S01]  /*2d2d0*/  STL.64 [R1+0x168], R14 ;  /* 0x0001680e01007387 */ /* 0x000fe20000100a00 */
        /* <DEDUP_REMOVED lines=14> */
[----:B------:R-:W-:Y:S02]  /*2d3c0*/  IMAD.MOV.U32 R14, RZ, RZ, R3 ;  /* 0x000000ffff0e7224 */ /* 0x000fe400078e0003 */
[----:B------:R-:W-:Y:S01]  /*2d3d0*/  IMAD.MOV.U32 R15, RZ, RZ, R2 ;  /* 0x000000ffff0f7224 */ /* 0x000fe200078e0002 */
[C---:B--2---:R-:W-:Y:S01]  /*2d3e0*/  HMMA.16816.F32.BF16 R24, R20.reuse, R26, R16 ;  /* 0x0000001a1418723c */ /* 0x044fe20000041810 */
[----:B------:R-:W2:Y:S01]  /*2d3f0*/  LDL.LU.64 R18, [R1+0x1970] ;  /* 0x0019700001127983 */ /* 0x000ea20000300a00 */
[----:B------:R-:W2:Y:S11]  /*2d400*/  LDL.LU.64 R16, [R1+0x1968] ;  /* 0x0019680001107983 */ /* 0x000eb60000300a00 */
[----:B------:R-:W-:Y:S11]  /*2d410*/  @!UPT UIADD3 URZ, URZ, URZ, URZ ;  /* 0x0000003f3f3ff290 */ /* 0x000ff6000fffe03f */
[----:B------:R-:W-:Y:S02]  /*2d420*/  IMAD.MOV.U32 R3, RZ, RZ, R26 ;  /* 0x000000ffff037224 */ /* 0x000fe400078e001a */
[----:B------:R-:W-:Y:S02]  /*2d430*/  IMAD.MOV.U32 R2, RZ, RZ, R27 ;  /* 0x000000ffff027224 */ /* 0x000fe400078e001b */
[----:B------:R-:W2:Y:S01]  /*2d440*/  LDL.LU.64 R26, [R1+0x1960] ;  /* 0x00196000011a7983 */ /* 0x000ea20000300a00 */
[----:B------:R-:W-:Y:S02]  /*2d450*/  IMAD.MOV.U32 R12, RZ, RZ, R29 ;  /* 0x000000ffff0c7224 */ /* 0x000fe400078e001d */
[----:B------:R-:W-:Y:S02]  /*2d460*/  IMAD.MOV.U32 R13, RZ, RZ, R28 ;  /* 0x000000ffff0d7224 */ /* 0x000fe400078e001c */
[----:B------:R-:W-:Y:S02]  /*2d470*/  IMAD.MOV.U32 R29, RZ, RZ, R24 ;  /* 0x000000ffff1d7224 */ /* 0x000fe400078e0018 */
[----:B------:R-:W-:Y:S01]  /*2d480*/  IMAD.MOV.U32 R28, RZ, RZ, R25 ;  /* 0x000000ffff1c7224 */ /* 0x000fe200078e0019 */
[----:B------:R-:W-:Y:S01]  /*2d490*/  STL [R1+0x17dc], R2 ;  /* 0x0017dc0201007387 */ /* 0x000fe20000100800 */
[----:B------:R-:W-:Y:S03]  /*2d4a0*/  STL [R1+0x17d8], R3 ;  /* 0x0017d80301007387 */ /* 0x000fe60000100800 */
[----:B------:R0:W-:Y:S04]  /*2d4b0*/  STL [R1+0x177c], R28 ;  /* 0x00177c1c01007387 */ /* 0x0001e80000100800 */
[----:B0-----:R-:W3:Y:S01]  /*2d4c0*/  LDL R28, [R1+0x2f4] ;  /* 0x0002f400011c7983 */ /* 0x001ee20000100800 */
[----:B------:R-:W-:Y:S01]  /*2d4d0*/  STL [R1+0x1778], R29 ;  /* 0x0017781d01007387 */ /* 0x000fe20000100800 */
        /* <DEDUP_REMOVED lines=9> */
[----:B------:R-:W4:Y:S11]  /*2d570*/  LDL.LU.64 R16, [R1+0x1938] ;  /* 0x0019380001107983 */ /* 0x000f360000300a00 */
        /* <DEDUP_REMOVED lines=13> */
[----:B----4-:R0:W-:Y:S02]  /*2d650*/  STL.64 [R1+0x18b8], R16 ;  /* 0x0018b81001007387 */ /* 0x0101e40000100a00 */
[----:B0-----:R-:W4:Y:S01]  /*2d660*/  LDL.LU R16, [R1+0xf0] ;  /* 0x0000f00001107983 */ /* 0x001f220000300800 */
[----:B------:R-:W4:Y:S02]  /*2d670*/  LDL.LU R17, [R1+0xf4] ;  /* 0x0000f40001117983 */ /* 0x000f240000300800 */
[----:B------:R-:W4:Y:S02]  /*2d680*/  LDL.LU R18, [R1+0xf8] ;  /* 0x0000f80001127983 */ /* 0x000f240000300800 */
[----:B------:R-:W4:Y:S01]  /*2d690*/  LDL.LU R19, [R1+0xfc] ;  /* 0x0000fc0001137983 */ /* 0x000f220000300800 */
[C---:B------:R-:W-:Y:S01]  /*2d6a0*/  HMMA.16816.F32.BF16 R8, R20.reuse, R10, R12 ;  /* 0x0000000a1408723c */ /* 0x040fe2000004180c */
[----:B------:R0:W-:Y:S07]  /*2d6b0*/  STL.64 [R1+0x18c8], R6 ;  /* 0x0018c80601007387 */ /* 0x0001ee0000100a00 */
[----:B----4-:R-:W-:Y:S11]  /*2d6c0*/  HMMA.16816.F32.BF16 R16, R20, R6, R16 ;  /* 0x000000061410723c */ /* 0x010ff60000041810 */
[----:B------:R-:W-:Y:S11]  /*2d6d0*/  @!UPT UIADD3 URZ, URZ, URZ, URZ ;  /* 0x0000003f3f3ff290 */ /* 0x000ff6000fffe03f */
[----:B------:R-:W-:Y:S01]  /*2d6e0*/  @!UPT UIADD3 URZ, URZ, URZ, URZ ;  /* 0x0000003f3f3ff290 */ /* 0x000fe2000fffe03f */
[----:B------:R-:W-:Y:S01]  /*2d6f0*/  STL.64 [R1+0xf0], R16 ;  /* 0x0000f01001007387 */ /* 0x000fe20000100a00 */
[----:B------:R-:W-:Y:S02]  /*2d700*/  STL.64 [R1+0xf8], R18 ;  /* 0x0000f81201007387 */ /* 0x000fe40000100a00 */
[----:B------:R-:W4:Y:S02]  /*2d710*/  LDL.LU R4, [R1+0x40] ;  /* 0x0000400001047983 */ /* 0x000f240000300800 */
[----:B------:R1:W-:Y:S01]  /*2d720*/  STL.64 [R1+0xe0], R8 ;  /* 0x0000e00801007387 */ /* 0x0003e20000100a00 */
[----:B------:R2:W-:Y:S01]  /*2d730*/  STL.64 [R1+0xe8], R10 ;  /* 0x0000e80a01007387 */ /* 0x0005e20000100a00 */
[----:B------:R-:W4:Y:S02]  /*2d740*/  LDL.LU R5, [R1+0x44] ;  /* 0x0000440001057983 */ /* 0x000f240000300800 */
[----:B0-----:R-:W3:Y:S02]  /*2d750*/  LDL.LU R6, [R1+0x48] ;  /* 0x0000480001067983 */ /* 0x001ee40000300800 */
[----:B------:R-:W3:Y:S01]  /*2d760*/  LDL.LU R7, [R1+0x4c] ;  /* 0x00004c0001077983 */ /* 0x000ee20000300800 */
[----:B-1----:R-:W3:Y:S01]  /*2d770*/  LDL.LU R8, [R1+0xc0] ;  /* 0x0000c00001087983 */ /* 0x002ee20000300800 */
[----:B------:R-:W3:Y:S02]  /*2d780*/  LDL.LU R9, [R1+0xc4] ;  /* 0x0000c40001097983 */ /* 0x000ee40000300800 */
[----:B--2---:R-:W2:Y:S02]  /*2d790*/  LDL.LU R10, [R1+0xc8] ;  /* 0x0000c800010a7983 */ /* 0x004ea40000300800 */
[----:B------:R-:W2:Y:S02]  /*2d7a0*/  LDL.LU R11, [R1+0xcc] ;  /* 0x0000cc00010b7983 */ /* 0x000ea40000300800 */
[----:B--2---:R0:W-:Y:S01]  /*2d7b0*/  STL.64 [R1+0x1908], R10 ;  /* 0x0019080a01007387 */ /* 0x0041e20000100a00 */
[----:B---3--:R-:W-:Y:S03]  /*2d7c0*/  STL.64 [R1+0x1900], R8 ;  /* 0x0019000801007387 */ /* 0x008fe60000100a00 */
[----:B0-----:R-:W2:Y:S01]  /*2d7d0*/  LDL.LU.64 R10, [R1+0x98] ;  /* 0x00009800010a7983 */ /* 0x001ea20000300a00 */
[----:B------:R-:W3:Y:S02]  /*2d7e0*/  LDL.LU R12, [R1+0xa0] ;  /* 0x0000a000010c7983 */ /* 0x000ee40000300800 */
[----:B------:R-:W3:Y:S02]  /*2d7f0*/  LDL.LU R13, [R1+0xa4] ;  /* 0x0000a400010d7983 */ /* 0x000ee40000300800 */
[----:B------:R-:W2:Y:S01]  /*2d800*/  LDL.LU R14, [R1+0xa8] ;  /* 0x0000a800010e7983 */ /* 0x000ea20000300800 */
[----:B------:R-:W2:Y:S04]  /*2d810*/  LDL.LU R15, [R1+0xac] ;  /* 0x0000ac00010f7983 */ /* 0x000ea80000300800 */
[----:B--2---:R0:W-:Y:S01]  /*2d820*/  STL.64 [R1+0x18e8], R14 ;  /* 0x0018e80e01007387 */ /* 0x0041e20000100a00 */
[----:B---3--:R-:W-:Y:S03]  /*2d830*/  STL.64 [R1+0x18e0], R12 ;  /* 0x0018e00c01007387 */ /* 0x008fe60000100a00 */
[----:B0-----:R-:W2:Y:S04]  /*2d840*/  LDL.LU.64 R14, [R1+0x78] ;  /* 0x00007800010e7983 */ /* 0x001ea80000300a00 */
[----:B--2---:R0:W-:Y:S04]  /*2d850*/  STL.64 [R1+0x18f8], R14 ;  /* 0x0018f80e01007387 */ /* 0x0041e80000100a00 */
[----:B0-----:R-:W2:Y:S04]  /*2d860*/  LDL.LU.64 R14, [R1+0x88] ;  /* 0x00008800010e7983 */ /* 0x001ea80000300a00 */
[----:B--2---:R0:W-:Y:S01]  /*2d870*/  STL.64 [R1+0x1910], R14 ;  /* 0x0019100e01007387 */ /* 0x0041e20000100a00 */
[----:B------:R-:W2:Y:S02]  /*2d880*/  LDL.LU R12, [R1+0xd0] ;  /* 0x0000d000010c7983 */ /* 0x000ea40000300800 */
[----:B------:R-:W2:Y:S01]  /*2d890*/  LDL.LU R13, [R1+0xd4] ;  /* 0x0000d400010d7983 */ /* 0x000ea20000300800 */
[----:B0-----:R-:W2:Y:S01]  /*2d8a0*/  LDL.LU R14, [R1+0xd8] ;  /* 0x0000d800010e7983 */ /* 0x001ea20000300800 */
[----:B------:R-:W2:Y:S02]  /*2d8b0*/  LDL.LU R15, [R1+0xdc] ;  /* 0x0000dc00010f7983 */ /* 0x000ea40000300800 */
[----:B------:R0:W-:Y:S02]  /*2d8c0*/  STL.64 [R1+0x18d8], R6 ;  /* 0x0018d80601007387 */ /* 0x0001e40000100a00 */
[----:B----4-:R1:W-:Y:S01]  /*2d8d0*/  STL.64 [R1+0x18d0], R4 ;  /* 0x0018d00401007387 */ /* 0x0103e20000100a00 */
[----:B0-----:R-:W3:Y:S04]  /*2d8e0*/  LDL.LU.64 R6, [R1+0x68] ;  /* 0x0000680001067983 */ /* 0x001ee80000300a00 */
[----:B---3--:R0:W-:Y:S01]  /*2d8f0*/  STL.64 [R1+0x18f0], R6 ;  /* 0x0018f00601007387 */ /* 0x0081e20000100a00 */
[----:B-1----:R-:W3:Y:S02]  /*2d900*/  LDL.LU R4, [R1+0xb0] ;  /* 0x0000b00001047983 */ /* 0x002ee40000300800 */
[----:B------:R-:W3:Y:S01]  /*2d910*/  LDL.LU R5, [R1+0xb4] ;  /* 0x0000b40001057983 */ /* 0x000ee20000300800 */
[----:B0-----:R-:W3:Y:S01]  /*2d920*/  LDL.LU R6, [R1+0xb8] ;  /* 0x0000b80001067983 */ /* 0x001ee20000300800 */
[----:B------:R-:W3:Y:S02]  /*2d930*/  LDL.LU R7, [R1+0xbc] ;  /* 0x0000bc0001077983 */ /* 0x000ee40000300800 */
[----:B------:R-:W4:Y:S02]  /*2d940*/  LDL.LU.64 R18, [R1+0x58] ;  /* 0x0000580001127983 */ /* 0x000f240000300a00 */
[----:B------:R-:W3:Y:S01]  /*2d950*/  LDL.LU.64 R22, [R1+0x8] ;  /* 0x0000080001167983 */ /* 0x000ee20000300a00 */
[----:B--2---:R-:W-:Y:S01]  /*2d960*/  HMMA.16816.F32.BF16 R12, R24, R10, R12 ;  /* 0x0000000a180c723c */ /* 0x004fe2000004180c */
[----:B---3--:R0:W-:Y:S01]  /*2d970*/  STL.64 [R1+0x18a0], R22 ;  /* 0x0018a01601007387 */ /* 0x0081e20000100a00 */
[----:B------:R-:W2:Y:S02]  /*2d980*/  LDL.LU R20, [R1+0x20] ;  /* 0x0000200001147983 */ /* 0x000ea40000300800 */
[----:B------:R-:W2:Y:S01]  /*2d990*/  LDL.LU R21, [R1+0x24] ;  /* 0x0000240001157983 */ /* 0x000ea20000300800 */
[----:B0-----:R-:W3:Y:S01]  /*2d9a0*/  LDL.LU R22, [R1+0x28] ;  /* 0x0000280001167983 */ /* 0x001ee20000300800 */
        /* <DEDUP_REMOVED lines=8> */
[----:B------:R-:W2:Y:S03]  /*2da30*/  LDL.LU R23, [R1+0x3c] ;  /* 0x00003c0001177983 */ /* 0x000ea60000300800 */
[----:B------:R-:W-:Y:S01]  /*2da40*/  STL.64 [R1+0x270], R12 ;  /* 0x0002700c01007387 */ /* 0x000fe20000100a00 */
[----:B------:R0:W-:Y:S03]  /*2da50*/  STL.64 [R1+0x278], R14 ;  /* 0x0002780e01007387 */ /* 0x0001e60000100a00 */
[----:B0-----:R-:W3:Y:S01]  /*2da60*/  LDL.LU.64 R14, [R1+0x1910] ;  /* 0x00191000010e7983 */ /* 0x001ee20000300a00 */
[----:B------:R-:W3:Y:S02]  /*2da70*/  LDL.LU.64 R10, [R1+0x1908] ;  /* 0x00190800010a7983 */ /* 0x000ee40000300a00 */
[----:B------:R-:W3:Y:S02]  /*2da80*/  LDL.LU.64 R8, [R1+0x1900] ;  /* 0x0019000001087983 */ /* 0x000ee40000300a00 */
[C---:B---3--:R-:W-:Y:S11]  /*2da90*/  HMMA.16816.F32.BF16 R8, R24.reuse, R14, R8 ;  /* 0x0000000e1808723c */ /* 0x048ff60000041808 */
[----:B------:R-:W-:Y:S11]  /*2daa0*/  @!UPT UIADD3 URZ, URZ, URZ, URZ ;  /* 0x0000003f3f3ff290 */ /* 0x000ff6000fffe03f */
[----:B------:R-:W-:Y:S01]  /*2dab0*/  @!UPT UIADD3 URZ, URZ, URZ, URZ ;  /* 0x0000003f3f3ff290 */ /* 0x000fe2000fffe03f */
[----:B------:R0:W-:Y:S01]  /*2dac0*/  STL.64 [R1+0x2a0], R8 ;  /* 0x0002a00801007387 */ /* 0x0001e20000100a00 */
[----:B------:R1:W-:Y:S02]  /*2dad0*/  STL.64 [R1+0x2a8], R10 ;  /* 0x0002a80a01007387 */ /* 0x0003e40000100a00 */
[----:B0-----:R-:W-:Y:S02]  /*2dae0*/  IMAD.MOV.U32 R9, RZ, RZ, R14 ;  /* 0x000000ffff097224 */ /* 0x001fe400078e000e */
[----:B------:R-:W-:Y:S02]  /*2daf0*/  IMAD.MOV.U32 R8, RZ, RZ, R15 ;  /* 0x000000ffff087224 */ /* 0x000fe400078e000f */
[----:B------:R-:W3:Y:S02]  /*2db00*/  LDL.LU.64 R14, [R1+0x18f8] ;  /* 0x0018f800010e7983 */ /* 0x000ee40000300a00 */
[----:B---3--:R-:W-:Y:S01]  /*2db10*/  HMMA.16816.F32.BF16 R4, R24, R14, R4 ;  /* 0x0000000e1804723c */ /* 0x008fe20000041804 */
[----:B-1----:R-:W-:-:S02]  /*2db20*/  IMAD.MOV.U32 R11, RZ, RZ, R14 ;  /* 0x000000ffff0b7224 */ /* 0x002fc400078e000e */
[----:B------:R-:W-:Y:S11]  /*2db30*/  IMAD.MOV.U32 R10, RZ, RZ, R15 ;  /* 0x000000ffff0a7224 */ /* 0x000ff600078e000f */
[----:B------:R-:W-:Y:S09]  /*2db40*/  @!UPT UIADD3 URZ, URZ, URZ, URZ ;  /* 0x0000003f3f3ff290 */ /* 0x000ff2000fffe03f */
[----:B------:R-:W-:Y:S01]  /*2db50*/  STL.64 [R1+0x290], R4 ;  /* 0x0002900401007387 */ /* 0x000fe20000100a00 */
[----:B------:R0:W-:Y:S03]  /*2db60*/  STL.64 [R1+0x298], R6 ;  /* 0x0002980601007387 */ /* 0x0001e60000100a00 */
[----:B0-----:R-:W3:Y:S01]  /*2db70*/  LDL.LU.64 R6, [R1+0x18f0] ;  /* 0x0018f00001067983 */ /* 0x001ee20000300a00 */
[----:B------:R-:W3:Y:S02]  /*2db80*/  LDL.LU.64 R14, [R1+0x18e8] ;  /* 0x0018e800010e7983 */ /* 0x000ee40000300a00 */
[----:B------:R-:W3:Y:S02]  /*2db90*/  LDL.LU.64 R12, [R1+0x18e0] ;  /* 0x0018e000010c7983 */ /* 0x000ee40000300a00 */
[----:B------:R-:W-:Y:S01]  /*2dba0*/  STL.64 [R1+0x1898], R10 ;  /* 0x0018980a01007387 */ /* 0x000fe20000100a00 */
[----:B------:R0:W-:Y:S04]  /*2dbb0*/  STL.64 [R1+0x1890], R8 ;  /* 0x0018900801007387 */ /* 0x0001e80000100a00 */
[----:B0-----:R-:W2:Y:S01]  /*2dbc0*/  LDL.LU R8, [R1+0x10] ;  /* 0x0000100001087983 */ /* 0x001ea20000300800 */
[----:B------:R-:W2:Y:S02]  /*2dbd0*/  LDL.LU R9, [R1+0x14] ;  /* 0x0000140001097983 */ /* 0x000ea40000300800 */
[----:B------:R-:W2:Y:S02]  /*2dbe0*/  LDL.LU R10, [R1+0x18] ;  /* 0x00001800010a7983 */ /* 0x000ea40000300800 */
[----:B------:R-:W2:Y:S01]  /*2dbf0*/  LDL.LU R11, [R1+0x1c] ;  /* 0x00001c00010b7983 */ /* 0x000ea20000300800 */
[C---:B---3--:R-:W-:Y:S11]  /*2dc00*/  HMMA.16816.F32.BF16 R12, R24.reuse, R6, R12 ;  /* 0x00000006180c723c */ /* 0x048ff6000004180c */
[----:B------:R-:W-:Y:S11]  /*2dc10*/  @!UPT UIADD3 URZ, URZ, URZ, URZ ;  /* 0x0000003f3f3ff290 */ /* 0x000ff6000fffe03f */
[----:B------:R-:W-:Y:S01]  /*2dc20*/  @!UPT UIADD3 URZ, URZ, URZ, URZ ;  /* 0x0000003f3f3ff290 */ /* 0x000fe2000fffe03f */
[----:B------:R0:W-:Y:S01]  /*2dc30*/  STL.64 [R1+0x280], R12 ;  /* 0x0002800c01007387 */ /* 0x0001e20000100a00 */
[----:B------:R-:W-:Y:S02]  /*2dc40*/  STL.64 [R1+0x288], R14 ;  /* 0x0002880e01007387 */ /* 0x000fe40000100a00 */
[----:B0-----:R-:W-:Y:S02]  /*2dc50*/  IMAD.MOV.U32 R13, RZ, RZ, R6 ;  /* 0x000000ffff0d7224 */ /* 0x001fe400078e0006 */
[----:B------:R-:W-:Y:S02]  /*2dc60*/  IMAD.MOV.U32 R12, RZ, RZ, R7 ;  /* 0x000000ffff0c7224 */ /* 0x000fe400078e0007 */
[----:B------:R-:W4:Y:S01]  /*2dc70*/  LDL.LU.64 R6, [R1+0x18d8] ;  /* 0x0018d80001067983 */ /* 0x000f220000300a00 */
[----:B------:R-:W4:Y:S02]  /*2dc80*/  LDL.LU.64 R4, [R1+0x18d0] ;  /* 0x0018d00001047983 */ /* 0x000f240000300a00 */
[C---:B----4-:R-:W-:Y:S11]  /*2dc90*/  HMMA.16816.F32.BF16 R4, R24.reuse, R18, R4 ;  /* 0x000000121804723c */ /* 0x050ff60000041804 */
[----:B------:R-:W-:Y:S11]  /*2dca0*/  @!UPT UIADD3 URZ, URZ, URZ, URZ ;  /* 0x0000003f3f3ff290 */ /* 0x000ff6000fffe03f */
[----:B------:R-:W-:Y:S01]  /*2dcb0*/  @!UPT UIADD3 URZ, URZ, URZ, URZ ;  /* 0x0000003f3f3ff290 */ /* 0x000fe2000fffe03f */
[----:B------:R0:W-:Y:S01]  /*2dcc0*/  STL.64 [R1+0x40], R4 ;  /* 0x0000400401007387 */ /* 0x0001e20000100a00 */
[----:B------:R1:W-:Y:S02]  /*2dcd0*/  STL.64 [R1+0x48], R6 ;  /* 0x0000480601007387 */ /* 0x0003e40000100a00 */
[----:B0-----:R-:W-:Y:S01]  /*2dce0*/  IMAD.MOV.U32 R5, RZ, RZ, R18 ;  /* 0x000000ffff057224 */ /* 0x001fe200078e0012 */
[----:B-1----:R-:W3:Y:S01]  /*2dcf0*/  LDL.LU.64 R6, [R1+0x18c8] ;  /* 0x0018c80001067983 */ /* 0x002ee20000300a00 */
[----:B------:R-:W-:Y:S02]  /*2dd00*/  IMAD.MOV.U32 R4, RZ, RZ, R19 ;  /* 0x000000ffff047224 */ /* 0x000fe400078e0013 */
[----:B------:R-:W2:Y:S02]  /*2dd10*/  LDL.LU.64 R18, [R1+0x18c0] ;  /* 0x0018c00001127983 */ /* 0x000ea40000300a00 */
[----:B------:R-:W4:Y:S01]  /*2dd20*/  LDL.LU.64 R16, [R1+0x18b8] ;  /* 0x0018b80001107983 */ /* 0x000f220000300a00 */
[C---:B--2---:R-:W-:Y:S11]  /*2dd30*/  HMMA.16816.F32.BF16 R20, R24.reuse, R18, R20 ;  /* 0x000000121814723c */ /* 0x044ff60000041814 */
[----:B------:R-:W-:Y:S11]  /*2dd40*/  @!UPT UIADD3 URZ, URZ, URZ, URZ ;  /* 0x0000003f3f3ff290 */ /* 0x000ff6000fffe03f */
[----:B------:R-:W-:Y:S01]  /*2dd50*/  @!UPT UIADD3 URZ, URZ, URZ, URZ ;  /* 0x0000003f3f3ff290 */ /* 0x000fe2000fffe03f */
[----:B------:R-:W-:Y:S01]  /*2dd60*/  STL.64 [R1+0x30], R20 ;  /* 0x0000301401007387 */ /* 0x000fe20000100a00 */
[----:B------:R0:W-:Y:S03]  /*2dd70*/  STL.64 [R1+0x38], R22 ;  /* 0x0000381601007387 */ /* 0x0001e60000100a00 */
[----:B0-----:R-:W3:Y:S01]  /*2dd80*/  LDL.LU.64 R22, [R1+0x18b0] ;  /* 0x0018b00001167983 */ /* 0x001ee20000300a00 */
[----:B------:R-:W3:Y:S02]  /*2dd90*/  LDL.LU.64 R20, [R1+0x18a8] ;  /* 0x0018a80001147983 */ /* 0x000ee40000300a00 */
[----:B------:R-:W-:Y:S01]  /*2dda0*/  STL.64 [R1+0x17f8], R18 ;  /* 0x0017f81201007387 */ /* 0x000fe20000100a00 */
[----:B---3--:R-:W-:Y:S11]  /*2ddb0*/  HMMA.16816.F32.BF16 R20, R24, R6, R20 ;  /* 0x000000061814723c */ /* 0x008ff60000041814 */
[----:B------:R-:W-:Y:S11]  /*2ddc0*/  @!UPT UIADD3 URZ, URZ, URZ, URZ ;  /* 0x0000003f3f3ff290 */ /* 0x000ff6000fffe03f */
[----:B------:R-:W-:Y:S01]  /*2ddd0*/  @!UPT UIADD3 URZ, URZ, URZ, URZ ;  /* 0x0000003f3f3ff290 */ /* 0x000fe2000fffe03f */
[----:B------:R-:W-:Y:S01]  /*2dde0*/  STL.64 [R1+0x20], R20 ;  /* 0x0000201401007387 */ /* 0x000fe20000100a00 */
[----:B------:R0:W-:Y:S03]  /*2ddf0*/  STL.64 [R1+0x28], R22 ;  /* 0x0000281601007387 */ /* 0x0001e60000100a00 */
[----:B0-----:R-:W2:Y:S01]  /*2de00*/  LDL.LU.64 R22, [R1+0x18a0] ;  /* 0x0018a00001167983 */ /* 0x001ea20000300a00 */
[----:B------:R-:W-:Y:S02]  /*2de10*/  IMAD.MOV.U32 R18, RZ, RZ, R5 ;  /* 0x000000ffff127224 */ /* 0x000fe400078e0005 */
[----:B------:R-:W-:-:S05]  /*2de20*/  IMAD.MOV.U32 R19, RZ, RZ, R4 ;  /* 0x000000ffff137224 */ /* 0x000fca00078e0004 */
[----:B------:R0:W-:Y:S02]  /*2de30*/  STL.64 [R1+0x1810], R18 ;  /* 0x0018101201007387 */ /* 0x0001e40000100a00 */
[----:B0-----:R-:W-:Y:S02]  /*2de40*/  IMAD.MOV.U32 R18, RZ, RZ, R13 ;  /* 0x000000ffff127224 */ /* 0x001fe400078e000d */
[----:B------:R-:W-:Y:S01]  /*2de50*/  IMAD.MOV.U32 R19, RZ, RZ, R12 ;  /* 0x000000ffff137224 */ /* 0x000fe200078e000c */
[----:B--2---:R-:W-:Y:S01]  /*2de60*/  HMMA.16816.F32.BF16 R24, R24, R22, R8 ;  /* 0x000000161818723c */ /* 0x004fe20000041808 */
[----:B------:R-:W2:Y:S01]  /*2de70*/  LDL.LU.64 R10, [R1+0x1898] ;  /* 0x00189800010a7983 */ /* 0x000ea20000300a00 */
[----:B------:R-:W3:Y:S02]  /*2de80*/  LDL.LU.64 R8, [R1+0x1890] ;  /* 0x0018900001087983 */ /* 0x000ee40000300a00 */
[----:B------:R-:W-:Y:S02]  /*2de90*/  IMAD.MOV.U32 R5, RZ, RZ, R22 ;  /* 0x000000ffff057224 */ /* 0x000fe400078e0016 */
[----:B------:R-:W-:Y:S11]  /*2dea0*/  IMAD.MOV.U32 R4, RZ, RZ, R23 ;  /* 0x000000ffff047224 */ /* 0x000ff600078e0017 */
[----:B------:R-:W-:Y:S06]  /*2deb0*/  @!UPT UIADD3 URZ, URZ, URZ, URZ ;  /* 0x0000003f3f3ff290 */ /* 0x000fec000fffe03f */
[----:B------:R-:W-:Y:S01]  /*2dec0*/  STL.64 [R1+0x260], R24 ;  /* 0x0002601801007387 */ /* 0x000fe20000100a00 */
[----:B------:R-:W-:Y:S02]  /*2ded0*/  STL.64 [R1+0x268], R26 ;  /* 0x0002681a01007387 */ /* 0x000fe40000100a00 */
[----:B------:R-:W-:Y:S02]  /*2dee0*/  STL.64 [R1+0x1828], R18 ;  /* 0x0018281201007387 */ /* 0x000fe40000100a00 */
[----:B------:R-:W-:Y:S01]  /*2def0*/  STL.64 [R1+0x17f0], R6 ;  /* 0x0017f00601007387 */ /* 0x000fe20000100a00 */
[----:B------:R0:W-:Y:S04]  /*2df00*/  STL.64 [R1+0x17e8], R4 ;  /* 0x0017e80401007387 */ /* 0x0001e80000100a00 */
[----:B0-----:R-:W3:Y:S01]  /*2df10*/  LDL.LU R4, [R1+0x200] ;  /* 0x0002000001047983 */ /* 0x001ee20000300800 */
[----:B------:R-:W3:Y:S02]  /*2df20*/  LDL.LU R5, [R1+0x204] ;  /* 0x0002040001057983 */ /* 0x000ee40000300800 */
[----:B------:R-:W3:Y:S02]  /*2df30*/  LDL.LU R6, [R1+0x208] ;  /* 0x0002080001067983 */ /* 0x000ee40000300800 */
[----:B------:R-:W3:Y:S02]  /*2df40*/  LDL.LU R7, [R1+0x20c] ;  /* 0x00020c0001077983 */ /* 0x000ee40000300800 */
[----:B--2---:R-:W-:-:S02]  /*2df50*/  IMAD.MOV.U32 R18, RZ, RZ, R11 ;  /* 0x000000ffff127224 */ /* 0x004fc400078e000b */
[----:B------:R-:W-:-:S05]  /*2df60*/  IMAD.MOV.U32 R19, RZ, RZ, R10 ;  /* 0x000000ffff137224 */ /* 0x000fca00078e000a */
[----:B------:R-:W-:Y:S04]  /*2df70*/  STL.64 [R1+0x1840], R18 ;  /* 0x0018401201007387 */ /* 0x000fe80000100a00 */
[----:B---3--:R-:W-:Y:S01]  /*2df80*/  STL.64 [R1+0x1808], R6 ;  /* 0x0018080601007387 */ /* 0x008fe20000100a00 */
[----:B------:R0:W-:Y:S03]  /*2df90*/  STL.64 [R1+0x1800], R4 ;  /* 0x0018000401007387 */ /* 0x0001e60000100a00 */
[----:B0-----:R-:W2:Y:S01]  /*2dfa0*/  LDL.LU R4, [R1+0x210] ;  /* 0x0002100001047983 */ /* 0x001ea20000300800 */
[----:B------:R-:W2:Y:S02]  /*2dfb0*/  LDL.LU R5, [R1+0x214] ;  /* 0x0002140001057983 */ /* 0x000ea40000300800 */
[----:B------:R-:W3:Y:S02]  /*2dfc0*/  LDL.LU R6, [R1+0x218] ;  /* 0x0002180001067983 */ /* 0x000ee40000300800 */
[----:B------:R-:W-:-:S02]  /*2dfd0*/  IMAD.MOV.U32 R18, RZ, RZ, R9 ;  /* 0x000000ffff127224 */ /* 0x000fc400078e0009 */
[----:B------:R-:W-:Y:S02]  /*2dfe0*/  IMAD.MOV.U32 R19, RZ, RZ, R8 ;  /* 0x000000ffff137224 */ /* 0x000fe400078e0008 */
[----:B------:R-:W-:Y:S01]  /*2dff0*/  IMAD.MOV.U32 R7, RZ, RZ, R0 ;  /* 0x000000ffff077224 */ /* 0x000fe200078e0000 */
[----:B------:R-:W-:Y:S04]  /*2e000*/  LDSM.16.M88.4 R8, [R28+0x80] ;  /* 0x000080001c08783b */ /* 0x000fe80000000200 */
[----:B------:R-:W4:Y:S01]  /*2e010*/  LDL.LU R0, [R1+0x1888] ;  /* 0x0018880001007983 */ /* 0x000f220000300800 */
[----:B------:R-:W-:Y:S03]  /*2e020*/  STL.64 [R1+0x1858], R18 ;  /* 0x0018581201007387 */ /* 0x000fe60000100a00 */
[----:B---3--:R-:W-:Y:S01]  /*2e030*/  STL.64 [R1+0x1820], R6 ;  /* 0x0018200601007387 */ /* 0x008fe20000100a00 */
[----:B--2---:R0:W-:Y:S03]  /*2e040*/  STL.64 [R1+0x1818], R4 ;  /* 0x0018180401007387 */ /* 0x0041e60000100a00 */
[----:B0-----:R-:W2:Y:S01]  /*2e050*/  LDL.LU R4, [R1+0x220] ;  /* 0x0002200001047983 */ /* 0x001ea20000300800 */
[----:B------:R-:W2:Y:S02]  /*2e060*/  LDL.LU R5, [R1+0x224] ;  /* 0x0002240001057983 */ /* 0x000ea40000300800 */
[----:B------:R-:W3:Y:S02]  /*2e070*/  LDL.LU R6, [R1+0x228] ;  /* 0x0002280001067983 */ /* 0x000ee40000300800 */
[----:B------:R-:W3:Y:S02]  /*2e080*/  LDL.LU R7, [R1+0x22c] ;  /* 0x00022c0001077983 */ /* 0x000ee40000300800 */
[----:B---3--:R-:W-:Y:S01]  /*2e090*/  STL.64 [R1+0x1838], R6 ;  /* 0x0018380601007387 */ /* 0x008fe20000100a00 */
[----:B--2---:R0:W-:Y:S03]  /*2e0a0*/  STL.64 [R1+0x1830], R4 ;  /* 0x0018300401007387 */ /* 0x0041e60000100a00 */
[----:B0-----:R-:W2:Y:S01]  /*2e0b0*/  LDL.LU R4, [R1+0x230] ;  /* 0x0002300001047983 */ /* 0x001ea20000300800 */
[----:B------:R-:W2:Y:S02]  /*2e0c0*/  LDL.LU R5, [R1+0x234] ;  /* 0x0002340001057983 */ /* 0x000ea40000300800 */
[----:B------:R-:W3:Y:S02]  /*2e0d0*/  LDL.LU R6, [R1+0x238] ;  /* 0x0002380001067983 */ /* 0x000ee40000300800 */
[----:B----4-:R-:W-:-:S02]  /*2e0e0*/  IMAD.MOV.U32 R7, RZ, RZ, R0 ;  /* 0x000000ffff077224 */ /* 0x010fc400078e0000 */
[----:B------:R-:W4:Y:S04]  /*2e0f0*/  LDL.LU R0, [R1+0x1884] ;  /* 0x0018840001007983 */ /* 0x000f280000300800 */
        /* <DEDUP_REMOVED lines=9> */
[----:B----4-:R-:W-:-:S02]  /*2e190*/  IMAD.MOV.U32 R5, RZ, RZ, R0 ;  /* 0x000000ffff057224 */ /* 0x010fc400078e0000 */
[----:B------:R-:W3:Y:S02]  /*2e1a0*/  LDL.LU R0, [R1+0x1880] ;  /* 0x0018800001007983 */ /* 0x000ee40000300800 */
[----:B------:R-:W2:Y:S01]  /*2e1b0*/  LDL.LU R6, [R1+0x258] ;  /* 0x0002580001067983 */ /* 0x000ea20000300800 */
[----:B------:R-:W2:Y:S01]  /*2e1c0*/  LDL.LU R7, [R1+0x25c] ;  /* 0x00025c0001077983 */ /* 0x000ea20000300800 */
[----:B------:R-:W4:Y:S02]  /*2e1d0*/  LDL.LU R24, [R1+0x1f0] ;  /* 0x0001f00001187983 */ /* 0x000f240000300800 */
[----:B------:R-:W4:Y:S02]  /*2e1e0*/  LDL.LU R25, [R1+0x1f4] ;  /* 0x0001f40001197983 */ /* 0x000f240000300800 */
[----:B------:R-:W-:Y:S02]  /*2e1f0*/  IMAD.MOV.U32 R18, RZ, RZ, R3 ;  /* 0x000000ffff127224 */ /* 0x000fe400078e0003 */
[----:B------:R-:W-:Y:S01]  /*2e200*/  IMAD.MOV.U32 R19, RZ, RZ, R2 ;  /* 0x000000ffff137224 */ /* 0x000fe200078e0002 */
[----:B---3--:R-:W0:Y:S04]  /*2e210*/  LDSM.16.MT88.4 R12, [R0+0x22000] ;  /* 0x02200000000c783b */ /* 0x008e280000004200 */
[----:B0-----:R-:W-:Y:S01]  /*2e220*/  STL [R1+0x17e4], R15 ;  /* 0x0017e40f01007387 */ /* 0x001fe20000100800 */
[----:B------:R-:W-:Y:S02]  /*2e230*/  STL [R1+0x17e0], R0 ;  /* 0x0017e00001007387 */ /* 0x000fe40000100800 */
[----:B------:R-:W3:Y:S02]  /*2e240*/  LDL R22, [R1+0xd18] ;  /* 0x000d180001167983 */ /* 0x000ee40000100800 */
[----:B------:R-:W2:Y:S01]  /*2e250*/  LDL R23, [R1+0xd14] ;  /* 0x000d140001177983 */ /* 0x000ea20000100800 */
[----:B------:R-:W-:Y:S01]  /*2e260*/  STL.64 [R1+0xd0], R8 ;  /* 0x0000d00801007387 */ /* 0x000fe20000100a00 */
[----:B------:R-:W-:Y:S02]  /*2e270*/  STL.64 [R1+0xd8], R10 ;  /* 0x0000d80a01007387 */ /* 0x000fe40000100a00 */
[----:B------:R-:W0:Y:S02]  /*2e280*/  LDSM.16.M88.4 R8, [R28+0x4080] ;  /* 0x004080001c08783b */ /* 0x000e240000000200 */
[----:B0-----:R-:W-:Y:S02]  /*2e290*/  STL.64 [R1+0xc0], R8 ;  /* 0x0000c00801007387 */ /* 0x001fe40000100a00 */
[----:B------:R-:W-:-:S02]  /*2e2a0*/  IMAD.MOV.U32 R2, RZ, RZ, R8 ;  /* 0x000000ffff027224 */ /* 0x000fc400078e0008 */
[----:B------:R-:W-:Y:S02]  /*2e2b0*/  STL.64 [R1+0xc8], R10 ;  /* 0x0000c80a01007387 */ /* 0x000fe40000100a00 */
[----:B------:R-:W-:Y:S02]  /*2e2c0*/  IMAD.MOV.U32 R3, RZ, RZ, R9 ;  /* 0x000000ffff037224 */ /* 0x000fe400078e0009 */
[----:B------:R-:W0:Y:S04]  /*2e2d0*/  LDSM.16.M88.4 R8, [R28+0x8080] ;  /* 0x008080001c08783b */ /* 0x000e280000000200 */
[----:B0-----:R-:W-:Y:S01]  /*2e2e0*/  STL.64 [R1+0xb0], R8 ;  /* 0x0000b00801007387 */ /* 0x001fe20000100a00 */
[----:B------:R-:W-:Y:S02]  /*2e2f0*/  IMAD.MOV.U32 R15, RZ, RZ, R8 ;  /* 0x000000ffff0f7224 */ /* 0x000fe400078e0008 */
[----:B------:R-:W-:Y:S02]  /*2e300*/  STL.64 [R1+0xb8], R10 ;  /* 0x0000b80a01007387 */ /* 0x000fe40000100a00 */
[----:B------:R-:W-:-:S02]  /*2e310*/  IMAD.MOV.U32 R0, RZ, RZ, R9 ;  /* 0x000000ffff007224 */ /* 0x000fc400078e0009 */
[----:B------:R-:W0:Y:S04]  /*2e320*/  LDSM.16.M88.4 R8, [R28+0xc080] ;  /* 0x00c080001c08783b */ /* 0x000e280000000200 */
[----:B0-----:R-:W-:Y:S01]  /*2e330*/  STL.64 [R1+0xa0], R8 ;  /* 0x0000a00801007387 */ /* 0x001fe20000100a00 */
[----:B------:R-:W-:Y:S02]  /*2e340*/  STL.64 [R1+0xa8], R10 ;  /* 0x0000a80a01007387 */ /* 0x000fe40000100a00 */
[----:B------:R-:W0:Y:S02]  /*2e350*/  LDSM.16.M88.4 R8, [R28+0x10080] ;  /* 0x010080001c08783b */ /* 0x000e240000000200 */
[----:B0-----:R-:W-:Y:S02]  /*2e360*/  STL.64 [R1+0x10], R8 ;  /* 0x0000100801007387 */ /* 0x001fe40000100a00 */
[----:B------:R0:W-:Y:S02]  /*2e370*/  STL.64 [R1+0x18], R10 ;  /* 0x0000180a01007387 */ /* 0x0001e40000100a00 */
[----:B0-----:R-:W2:Y:S01]  /*2e380*/  LDL.LU.64 R10, [R1+0x1878] ;  /* 0x00187800010a7983 */ /* 0x001ea20000300a00 */
[----:B------:R-:W2:Y:S02]  /*2e390*/  LDL.LU.64 R8, [R1+0x1870] ;  /* 0x0018700001087983 */ /* 0x000ea40000300a00 */
[----:B------:R-:W-:-:S02]  /*2e3a0*/  IMAD.MOV.U32 R26, RZ, RZ, R17 ;  /* 0x000000ffff1a7224 */ /* 0x000fc400078e0011 */
        /* <DEDUP_REMOVED lines=37> */
[----:B------:R-:W4:Y:S01]  /*2e600*/  LDL.LU.64 R6, [R1+0x17f0] ;  /* 0x0017f00001067983 */ /* 0x000f220000300a00 */
[----:B------:R-:W2:Y:S11]  /*2e610*/  LDL.LU.64 R4, [R1+0x17e8] ;  /* 0x0017e80001047983 */ /* 0x000eb60000300a00 */
[----:B------:R-:W-:Y:S09]  /*2e620*/  @!UPT UIADD3 URZ, URZ, URZ, URZ ;  /* 0x0000003f3f3ff290 */ /* 0x000ff2000fffe03f */
[----:B------:R-:W-:Y:S01]  /*2e630*/  STL.64 [R1+0x200], R16 ;  /* 0x0002001001007387 */ /* 0x000fe20000100a00 */
[----:B------:R-:W-:Y:S02]  /*2e640*/  STL.64 [R1+0x208], R18 ;  /* 0x0002081201007387 */ /* 0x000fe40000100a00 */
[----:B------:R-:W0:Y:S02]  /*2e650*/  LDSM.16.M88.4 R16, [R28+0x14080] ;  /* 0x014080001c10783b */ /* 0x000e240000000200 */
[----:B0-----:R2:W-:Y:S01]  /*2e660*/  STL [R1+0x152c], R18 ;  /* 0x00152c1201007387 */ /* 0x0015e20000100800 */
[----:B----4-:R-:W-:Y:S01]  /*2e670*/  HMMA.16816.F32.BF16 R24, R8, R6, R24 ;  /* 0x000000060818723c */ /* 0x010fe20000041818 */
[----:B--2---:R-:W-:Y:S11]  /*2e680*/  IMAD.MOV.U32 R18, RZ, RZ, R5 ;  /* 0x000000ffff127224 */ /* 0x004ff600078e0005 */
[----:B------:R-:W-:Y:S11]  /*2e690*/  @!UPT UIADD3 URZ, URZ, URZ, URZ ;  /* 0x0000003f3f3ff290 */ /* 0x000ff6000fffe03f */
[----:B------:R-:W-:Y:S01]  /*2e6a0*/  STL.64 [R1+0x1f0], R24 ;  /* 0x0001f01801007387 */ /* 0x000fe20000100a00 */
[----:B------:R-:W-:Y:S02]  /*2e6b0*/  STL.64 [R1+0x1f8], R26 ;  /* 0x0001f81a01007387 */ /* 0x000fe40000100a00 */
[----:B------:R0:W-:Y:S02]  /*2e6c0*/  STL [R1+0x1528], R19 ;  /* 0x0015281301007387 */ /* 0x0001e40000100800 */
[----:B------:R-:W-:Y:S04]  /*2e6d0*/  LDSM.16.M88.4 R24, [R28+0x1c080] ;  /* 0x01c080001c18783b */ /* 0x000fe80000000200 */
[----:B0-----:R-:W-:Y:S02]  /*2e6e0*/  IMAD.MOV.U32 R19, RZ, RZ, R4 ;  /* 0x000000ffff137224 */ /* 0x001fe400078e0004 */
[----:B------:R-:W0:Y:S04]  /*2e6f0*/  LDSM.16.M88.4 R4, [R28+0x18080] ;  /* 0x018080001c04783b */ /* 0x000e280000000200 */
[----:B------:R-:W-:Y:S04]  /*2e700*/  STL.64 [R1+0x1788], R16 ;  /* 0x0017881001007387 */ /* 0x000fe80000100a00 */
[----:B0-----:R-:W-:Y:S01]  /*2e710*/  STL [R1+0x1524], R6 ;  /* 0x0015240601007387 */ /* 0x001fe20000100800 */
[----:B------:R-:W-:Y:S02]  /*2e720*/  STL [R1+0x1520], R7 ;  /* 0x0015200701007387 */ /* 0x000fe40000100800 */
[----:B------:R0:W-:Y:S02]  /*2e730*/  STL.64 [R1+0x17a0], R4 ;  /* 0x0017a00401007387 */ /* 0x0001e40000100a00 */
[----:B0-----:R-:W2:Y:S01]  /*2e740*/  LDL.LU R4, [R1+0x1b0] ;  /* 0x0001b00001047983 */ /* 0x001ea20000300800 */
[----:B------:R-:W2:Y:S02]  /*2e750*/  LDL.LU R5, [R1+0x1b4] ;  /* 0x0001b40001057983 */ /* 0x000ea40000300800 */
[----:B------:R-:W2:Y:S02]  /*2e760*/  LDL.LU R6, [R1+0x1b8] ;  /* 0x0001b80001067983 */ /* 0x000ea40000300800 */
[----:B------:R-:W2:Y:S01]  /*2e770*/  LDL.LU R7, [R1+0x1bc] ;  /* 0x0001bc0001077983 */ /* 0x000ea20000300800 */
[----:B------:R-:W-:Y:S01]  /*2e780*/  STL.64 [R1+0x70], R24 ;  /* 0x0000701801007387 */ /* 0x000fe20000100a00 */
[----:B------:R-:W-:-:S02]  /*2e790*/  IMAD.MOV.U32 R28, RZ, RZ, R24 ;  /* 0x000000ffff1c7224 */ /* 0x000fc400078e0018 */
[----:B------:R-:W-:Y:S02]  /*2e7a0*/  STL.64 [R1+0x78], R26 ;  /* 0x0000781a01007387 */ /* 0x000fe40000100a00 */
[----:B------:R-:W-:Y:S02]  /*2e7b0*/  IMAD.MOV.U32 R29, RZ, RZ, R25 ;  /* 0x000000ffff1d7224 */ /* 0x000fe400078e0019 */
[----:B---3--:R-:W0:Y:S02]  /*2e7c0*/  LDSM.16.MT88.4 R24, [R22+0x22000] ;  /* 0x022000001618783b */ /* 0x008e240000004200 */
[----:B------:R-:W1:Y:S02]  /*2e7d0*/  LDSM.16.MT88.4 R20, [R23+0x22000] ;  /* 0x022000001714783b */ /* 0x000e640000004200 */
[----:B0-----:R-:W-:Y:S02]  /*2e7e0*/  STL.64 [R1+0x1750], R26 ;  /* 0x0017501a01007387 */ /* 0x001fe40000100a00 */
[----:B------:R0:W-:Y:S02]  /*2e7f0*/  STL.64 [R1+0x1748], R24 ;  /* 0x0017481801007387 */ /* 0x0001e40000100a00 */
[----:B0-----:R-:W3:Y:S01]  /*2e800*/  LDL.LU R24, [R1+0x190] ;  /* 0x0001900001187983 */ /* 0x001ee20000300800 */
[----:B--2---:R-:W-:Y:S11]  /*2e810*/  HMMA.16816.F32.BF16 R4, R8, R18, R4 ;  /* 0x000000120804723c */ /* 0x004ff60000041804 */
[----:B------:R-:W-:Y:S11]  /*2e820*/  @!UPT UIADD3 URZ, URZ, URZ, URZ ;  /* 0x0000003f3f3ff290 */ /* 0x000ff6000fffe03f */
[----:B------:R-:W-:Y:S01]  /*2e830*/  @!UPT UIADD3 URZ, URZ, URZ, URZ ;  /* 0x0000003f3f3ff290 */ /* 0x000fe2000fffe03f */
[----:B------:R-:W-:Y:S01]  /*2e840*/  STL.64 [R1+0x1b0], R4 ;  /* 0x0001b00401007387 */ /* 0x000fe20000100a00 */
[----:B------:R-:W-:Y:S02]  /*2e850*/  STL.64 [R1+0x1b8], R6 ;  /* 0x0001b80601007387 */ /* 0x000fe40000100a00 */
[----:B------:R-:W3:Y:S02]  /*2e860*/  LDL.LU R25, [R1+0x194] ;  /* 0x0001940001197983 */ /* 0x000ee40000300800 */
[----:B------:R-:W2:Y:S01]  /*2e870*/  LDL.LU R26, [R1+0x198] ;  /* 0x00019800011a7983 */ /* 0x000ea20000300800 */
[----:B------:R-:W2:Y:S04]  /*2e880*/  LDL.LU R27, [R1+0x19c] ;  /* 0x00019c00011b7983 */ /* 0x000ea80000300800 */
[----:B--2---:R-:W-:Y:S01]  /*2e890*/  STL.64 [R1+0x17c8], R26 ;  /* 0x0017c81a01007387 */ /* 0x004fe20000100a00 */
[----:B---3--:R0:W-:Y:S03]  /*2e8a0*/  STL.64 [R1+0x17c0], R24 ;  /* 0x0017c01801007387 */ /* 0x0081e60000100a00 */
[----:B0-----:R-:W2:Y:S01]  /*2e8b0*/  LDL.64 R24, [R1+0xd0] ;  /* 0x0000d00001187983 */ /* 0x001ea20000100a00 */
[----:B------:R-:W3:Y:S02]  /*2e8c0*/  LDL.LU R16, [R1+0x1e0] ;  /* 0x0001e00001107983 */ /* 0x000ee40000300800 */
[----:B------:R-:W3:Y:S02]  /*2e8d0*/  LDL.LU R17, [R1+0x1e4] ;  /* 0x0001e40001117983 */ /* 0x000ee40000300800 */
[----:B------:R-:W4:Y:S01]  /*2e8e0*/  LDL.LU R18, [R1+0x1e8] ;  /* 0x0001e80001127983 */ /* 0x000f220000300800 */
[----:B------:R-:W4:Y:S01]  /*2e8f0*/  LDL.LU R19, [R1+0x1ec] ;  /* 0x0001ec0001137983 */ /* 0x000f220000300800 */
[----:B------:R-:W2:Y:S02]  /*2e900*/  LDL.LU R4, [R1+0x170] ;  /* 0x0001700001047983 */ /* 0x000ea40000300800 */
[----:B------:R-:W2:Y:S02]  /*2e910*/  LDL.LU R5, [R1+0x174] ;  /* 0x0001740001057983 */ /* 0x000ea40000300800 */
[----:B------:R-:W2:Y:S01]  /*2e920*/  LDL.LU R6, [R1+0x178] ;  /* 0x0001780001067983 */ /* 0x000ea20000300800 */
[----:B------:R-:W2:Y:S04]  /*2e930*/  LDL.LU R7, [R1+0x17c] ;  /* 0x00017c0001077983 */ /* 0x000ea80000300800 */
[----:B--2---:R-:W-:Y:S01]  /*2e940*/  STL.64 [R1+0x17b0], R6 ;  /* 0x0017b00601007387 */ /* 0x004fe20000100a00 */
[----:B------:R0:W-:Y:S02]  /*2e950*/  STL.64 [R1+0x17a8], R4 ;  /* 0x0017a80401007387 */ /* 0x0001e40000100a00 */
[----:B0-----:R-:W-:-:S02]  /*2e960*/  IMAD.MOV.U32 R4, RZ, RZ, R15 ;  /* 0x000000ffff047224 */ /* 0x001fc400078e000f */
[----:B------:R-:W-:Y:S01]  /*2e970*/  IMAD.MOV.U32 R5, RZ, RZ, R0 ;  /* 0x000000ffff057224 */ /* 0x000fe200078e0000 */
[----:B------:R-:W2:Y:S01]  /*2e980*/  LDL.LU R15, [R1+0x17e4] ;  /* 0x0017e400010f7983 */ /* 0x000ea20000300800 */
[----:B------:R-:W2:Y:S03]  /*2e990*/  LDL.LU R0, [R1+0x17e0] ;  /* 0x0017e00001007983 */ /* 0x000ea60000300800 */
[----:B------:R0:W-:Y:S04]  /*2e9a0*/  STL.64 [R1+0x17d0], R4 ;  /* 0x0017d00401007387 */ /* 0x0001e80000100a00 */
[----:B0-----:R-:W2:Y:S01]  /*2e9b0*/  LDL.LU R4, [R1+0x1a0] ;  /* 0x0001a00001047983 */ /* 0x001ea20000300800 */
[----:B------:R-:W2:Y:S02]  /*2e9c0*/  LDL.LU R5, [R1+0x1a4] ;  /* 0x0001a40001057983 */ /* 0x000ea40000300800 */
[----:B------:R-:W2:Y:S02]  /*2e9d0*/  LDL.LU R6, [R1+0x1a8] ;  /* 0x0001a80001067983 */ /* 0x000ea40000300800 */
[----:B------:R-:W2:Y:S01]  /*2e9e0*/  LDL.LU R7, [R1+0x1ac] ;  /* 0x0001ac0001077983 */ /* 0x000ea20000300800 */
[----:B----4-:R-:W-:Y:S01]  /*2e9f0*/  STL.64 [R1+0x1798], R18 ;  /* 0x0017981201007387 */ /* 0x010fe20000100a00 */
[----:B---3--:R0:W-:Y:S03]  /*2ea00*/  STL.64 [R1+0x1790], R16 ;  /* 0x0017901001007387 */ /* 0x0081e60000100a00 */
[----:B0-----:R-:W3:Y:S04]  /*2ea10*/  LDL.64 R16, [R1+0xa0] ;  /* 0x0000a00001107983 */ /* 0x001ee80000100a00 */
[----:B---3--:R0:W-:Y:S04]  /*2ea20*/  STL.64 [R1+0x17b8], R16 ;  /* 0x0017b81001007387 */ /* 0x0081e80000100a00 */
[----:B0-----:R-:W3:Y:S01]  /*2ea30*/  LDL.LU R16, [R1+0x180] ;  /* 0x0001800001107983 */ /* 0x001ee20000300800 */
[----:B------:R-:W3:Y:S02]  /*2ea40*/  LDL.LU R17, [R1+0x184] ;  /* 0x0001840001117983 */ /* 0x000ee40000300800 */
[----:B------:R-:W3:Y:S02]  /*2ea50*/  LDL.LU R18, [R1+0x188] ;  /* 0x0001880001127983 */ /* 0x000ee40000300800 */
[----:B------:R-:W3:Y:S01]  /*2ea60*/  LDL.LU R19, [R1+0x18c] ;  /* 0x00018c0001137983 */ /* 0x000ee20000300800 */
[----:B------:R-:W4:Y:S01]  /*2ea70*/  LDL R11, [R1+0xd10] ;  /* 0x000d1000010b7983 */ /* 0x000f220000100800 */
[----:B--2---:R-:W-:Y:S03]  /*2ea80*/  HMMA.16816.F32.BF16 R4, R12, R24, R4 ;  /* 0x000000180c04723c */ /* 0x004fe60000041804 */
[----:B----4-:R-:W-:Y:S01]  /*2ea90*/  STL [R1+0x1780], R11 ;  /* 0x0017800b01007387 */ /* 0x010fe20000100800 */
[----:B------:R-:W2:Y:S02]  /*2eaa0*/  LDL.64 R8, [R1+0x10] ;  /* 0x0000100001087983 */ /* 0x000ea40000100a00 */
[----:B-1----:R-:W-:Y:S02]  /*2eab0*/  STL.64 [R1+0x16c8], R22 ;  /* 0x0016c81601007387 */ /* 0x002fe40000100a00 */
[----:B------:R0:W-:Y:S02]  /*2eac0*/  STL.64 [R1+0x16c0], R20 ;  /* 0x0016c01401007387 */ /* 0x0001e40000100a00 */
[----:B0-----:R-:W-:-:S02]  /*2ead0*/  IMAD.MOV.U32 R20, RZ, RZ, R2 ;  /* 0x000000ffff147224 */ /* 0x001fc400078e0002 */
[----:B------:R-:W-:Y:S01]  /*2eae0*/  IMAD.MOV.U32 R21, RZ, RZ, R3 ;  /* 0x000000ffff157224 */ /* 0x000fe200078e0003 */
[----:B------:R-:W4:Y:S01]  /*2eaf0*/  LDL.LU R2, [R1+0x17dc] ;  /* 0x0017dc0001027983 */ /* 0x000f220000300800 */
[----:B------:R-:W2:Y:S09]  /*2eb00*/  LDL.LU R3, [R1+0x17d8] ;  /* 0x0017d80001037983 */ /* 0x000eb20000300800 */
[----:B------:R0:W-:Y:S02]  /*2eb10*/  STL.64 [R1+0x1a0], R4 ;  /* 0x0001a00401007387 */ /* 0x0001e40000100a00 */
[----:B------:R1:W-:Y:S01]  /*2eb20*/  STL.64 [R1+0x1a8], R6 ;  /* 0x0001a80601007387 */ /* 0x0003e20000100a00 */
[----:B0-----:R-:W3:Y:S01]  /*2eb30*/  LDL.LU.64 R4, [R1+0x17d0] ;  /* 0x0017d00001047983 */ /* 0x001ee20000300a00 */
[----:B-1----:R-:W-:-:S02]  /*2eb40*/  IMAD.MOV.U32 R7, RZ, RZ, R24 ;  /* 0x000000ffff077224 */ /* 0x002fc400078e0018 */
[----:B------:R-:W-:Y:S02]  /*2eb50*/  IMAD.MOV.U32 R6, RZ, RZ, R25 ;  /* 0x000000ffff067224 */ /* 0x000fe400078e0019 */
[----:B------:R-:W2:Y:S01]  /*2eb60*/  LDL.LU.64 R26, [R1+0x17c8] ;  /* 0x0017c800011a7983 */ /* 0x000ea20000300a00 */
[----:B------:R-:W2:Y:S02]  /*2eb70*/  LDL.LU.64 R24, [R1+0x17c0] ;  /* 0x0017c00001187983 */ /* 0x000ea40000300a00 */
[----:B--2---:R-:W-:Y:S11]  /*2eb80*/  HMMA.16816.F32.BF16 R24, R12, R20, R24 ;  /* 0x000000140c18723c */ /* 0x004ff60000041818 */
[----:B------:R-:W-:Y:S11]  /*2eb90*/  @!UPT UIADD3 URZ, URZ, URZ, URZ ;  /* 0x0000003f3f3ff290 */ /* 0x000ff6000fffe03f */
[----:B------:R-:W-:Y:S01]  /*2eba0*/  @!UPT UIADD3 URZ, URZ, URZ, URZ ;  /* 0x0000003f3f3ff290 */ /* 0x000fe2000fffe03f */
[----:B------:R0:W-:Y:S01]  /*2ebb0*/  STL.64 [R1+0x190], R24 ;  /* 0x0001901801007387 */ /* 0x0001e20000100a00 */
[----:B------:R1:W-:Y:S03]  /*2ebc0*/  STL.64 [R1+0x198], R26 ;  /* 0x0001981a01007387 */ /* 0x0003e60000100a00 */
[----:B0-----:R-:W2:Y:S01]  /*2ebd0*/  LDL.LU R24, [R1+0x160] ;  /* 0x0001600001187983 */ /* 0x001ea20000300800 */
[----:B------:R-:W2:Y:S02]  /*2ebe0*/  LDL.LU R25, [R1+0x164] ;  /* 0x0001640001197983 */ /* 0x000ea40000300800 */
[----:B-1----:R-:W2:Y:S02]  /*2ebf0*/  LDL.LU R26, [R1+0x168] ;  /* 0x00016800011a7983 */ /* 0x002ea40000300800 */
[----:B------:R-:W2:Y:S02]  /*2ec00*/  LDL.LU R27, [R1+0x16c] ;  /* 0x00016c00011b7983 */ /* 0x000ea40000300800 */
        /* <DEDUP_REMOVED lines=12> */
[----:B------:R0:W-:Y:S02]  /*2ecd0*/  STL.64 [R1+0x1730], R20 ;  /* 0x0017301401007387 */ /* 0x0001e40000100a00 */
[----:B0-----:R-:W-:-:S02]  /*2ece0*/  IMAD.MOV.U32 R20, RZ, RZ, R7 ;  /* 0x000000ffff147224 */ /* 0x001fc400078e0007 */
[----:B------:R-:W-:Y:S02]  /*2ecf0*/  IMAD.MOV.U32 R21, RZ, RZ, R6 ;  /* 0x000000ffff157224 */ /* 0x000fe400078e0006 */
[C---:B---3--:R-:W-:Y:S01]  /*2ed00*/  HMMA.16816.F32.BF16 R4, R12.reuse, R4, R16 ;  /* 0x000000040c04723c */ /* 0x048fe20000041810 */
[----:B------:R-:W3:Y:S11]  /*2ed10*/  LDL.LU.64 R16, [R1+0x17b8] ;  /* 0x0017b80001107983 */ /* 0x000ef60000300a00 */
[----:B------:R-:W-:Y:S11]  /*2ed20*/  @!UPT UIADD3 URZ, URZ, URZ, URZ ;  /* 0x0000003f3f3ff290 */ /* 0x000ff6000fffe03f */
[----:B------:R-:W-:Y:S01]  /*2ed30*/  STL.64 [R1+0x180], R4 ;  /* 0x0001800401007387 */ /* 0x000fe20000100a00 */
[----:B------:R0:W-:Y:S03]  /*2ed40*/  STL.64 [R1+0x188], R6 ;  /* 0x0001880601007387 */ /* 0x0001e60000100a00 */
[----:B0-----:R-:W3:Y:S01]  /*2ed50*/  LDL.LU.64 R6, [R1+0x17b0] ;  /* 0x0017b00001067983 */ /* 0x001ee20000300a00 */
[----:B------:R-:W3:Y:S02]  /*2ed60*/  LDL.LU.64 R4, [R1+0x17a8] ;  /* 0x0017a80001047983 */ /* 0x000ee40000300a00 */
[C---:B---3--:R-:W-:Y:S11]  /*2ed70*/  HMMA.16816.F32.BF16 R4, R12.reuse, R16, R4 ;  /* 0x000000100c04723c */ /* 0x048ff60000041804 */
[----:B------:R-:W-:Y:S11]  /*2ed80*/  @!UPT UIADD3 URZ, URZ, URZ, URZ ;  /* 0x0000003f3f3ff290 */ /* 0x000ff6000fffe03f */
[----:B------:R-:W-:Y:S01]  /*2ed90*/  @!UPT UIADD3 URZ, URZ, URZ, URZ ;  /* 0x0000003f3f3ff290 */ /* 0x000fe2000fffe03f */
[----:B------:R0:W-:Y:S01]  /*2eda0*/  STL.64 [R1+0x170], R4 ;  /* 0x0001700401007387 */ /* 0x0001e20000100a00 */
[----:B------:R1:W-:Y:S03]  /*2edb0*/  STL.64 [R1+0x178], R6 ;  /* 0x0001780601007387 */ /* 0x0003e60000100a00 */
[----:B0-----:R-:W3:Y:S01]  /*2edc0*/  LDL.LU.64 R4, [R1+0x17a0] ;  /* 0x0017a00001047983 */ /* 0x001ee20000300a00 */
[----:B-1----:R-:W-:Y:S02]  /*2edd0*/  IMAD.MOV.U32 R7, RZ, RZ, R16 ;  /* 0x000000ffff077224 */ /* 0x002fe400078e0010 */
[----:B------:R-:W-:Y:S02]  /*2ede0*/  IMAD.MOV.U32 R6, RZ, RZ, R17 ;  /* 0x000000ffff067224 */ /* 0x000fe400078e0011 */
[----:B------:R-:W2:Y:S01]  /*2edf0*/  LDL.LU.64 R18, [R1+0x1798] ;  /* 0x0017980001127983 */ /* 0x000ea20000300a00 */
[----:B------:R-:W2:Y:S02]  /*2ee00*/  LDL.LU.64 R16, [R1+0x1790] ;  /* 0x0017900001107983 */ /* 0x000ea40000300a00 */
[C---:B--2---:R-:W-:Y:S11]  /*2ee10*/  HMMA.16816.F32.BF16 R16, R12.reuse, R8, R16 ;  /* 0x000000080c10723c */ /* 0x044ff60000041810 */
[----:B------:R-:W-:Y:S11]  /*2ee20*/  @!UPT UIADD3 URZ, URZ, URZ, URZ ;  /* 0x0000003f3f3ff290 */ /* 0x000ff6000fffe03f */
[----:B------:R-:W-:Y:S01]  /*2ee30*/  @!UPT UIADD3 URZ, URZ, URZ, URZ ;  /* 0x0000003f3f3ff290 */ /* 0x000fe2000fffe03f */
[----:B------:R0:W-:Y:S01]  /*2ee40*/  STL.64 [R1+0x1e0], R16 ;  /* 0x0001e01001007387 */ /* 0x0001e20000100a00 */
[----:B------:R1:W-:Y:S03]  /*2ee50*/  STL.64 [R1+0x1e8], R18 ;  /* 0x0001e81201007387 */ /* 0x0003e60000100a00 */
[----:B0-----:R-:W2:Y:S01]  /*2ee60*/  LDL.LU.64 R16, [R1+0x1788] ;  /* 0x0017880001107983 */ /* 0x001ea20000300a00 */
[----:B------:R-:W2:Y:S02]  /*2ee70*/  LDL.LU R11, [R1+0x1780] ;  /* 0x00178000010b7983 */ /* 0x000ea40000300800 */
[----:B-1----:R-:W-:Y:S02]  /*2ee80*/  IMAD.MOV.U32 R19, RZ, RZ, R8 ;  /* 0x000000ffff137224 */ /* 0x002fe400078e0008 */
[----:B------:R-:W-:Y:S02]  /*2ee90*/  IMAD.MOV.U32 R18, RZ, RZ, R9 ;  /* 0x000000ffff127224 */ /* 0x000fe400078e0009 */
[----:B--2---:R-:W0:Y:S01]  /*2eea0*/  LDSM.16.MT88.4 R8, [R11+0x22000] ;  /* 0x022000000b08783b */ /* 0x004e220000004200 */
[----:B------:R-:W-:Y:S03]  /*2eeb0*/  HMMA.16816.F32.BF16 R24, R12, R16, R24 ;  /* 0x000000100c18723c */ /* 0x000fe60000041818 */
[----:B0-----:R-:W-:Y:S01]  /*2eec0*/  STL.64 [R1+0x1628], R10 ;  /* 0x0016280a01007387 */ /* 0x001fe20000100a00 */
[----:B------:R0:W-:Y:S02]  /*2eed0*/  STL.64 [R1+0x1620], R8 ;  /* 0x0016200801007387 */ /* 0x0001e40000100a00 */
[----:B0-----:R-:W-:-:S02]  /*2eee0*/  IMAD.MOV.U32 R8, RZ, RZ, R28 ;  /* 0x000000ffff087224 */ /* 0x001fc400078e001c */
[----:B------:R-:W-:Y:S01]  /*2eef0*/  IMAD.MOV.U32 R9, RZ, RZ, R29 ;  /* 0x000000ffff097224 */ /* 0x000fe200078e001d */
[----:B------:R-:W2:Y:S01]  /*2ef00*/  LDL.LU R28, [R1+0x177c] ;  /* 0x00177c00011c7983 */ /* 0x000ea20000300800 */
[----:B------:R-:W2:Y:S11]  /*2ef10*/  LDL.LU R29, [R1+0x1778] ;  /* 0x00177800011d7983 */ /* 0x000eb60000300800 */
[----:B------:R-:W-:Y:S02]  /*2ef20*/  @!UPT UIADD3 URZ, URZ, URZ, URZ ;  /* 0x0000003f3f3ff290 */ /* 0x000fe4000fffe03f */
[----:B------:R-:W-:Y:S02]  /*2ef30*/  STL.64 [R1+0x1d0], R24 ;  /* 0x0001d01801007387 */ /* 0x000fe40000100a00 */
[----:B------:R0:W-:Y:S02]  /*2ef40*/  STL.64 [R1+0x1d8], R26 ;  /* 0x0001d81a01007387 */ /* 0x0001e40000100a00 */
[----:B0-----:R-:W3:Y:S01]  /*2ef50*/  LDL.LU.64 R26, [R1+0x1770] ;  /* 0x00177000011a7983 */ /* 0x001ee20000300a00 */
[----:B------:R-:W3:Y:S02]  /*2ef60*/  LDL.LU.64 R24, [R1+0x1768] ;  /* 0x0017680001187983 */ /* 0x000ee40000300a00 */
[----:B------:R0:W-:Y:S02]  /*2ef70*/  STL.64 [R1+0x1718], R16 ;  /* 0x0017181001007387 */ /* 0x0001e40000100a00 */
[----:B0-----:R-:W2:Y:S01]  /*2ef80*/  LDL.64 R16, [R1+0xb0] ;  /* 0x0000b00001107983 */ /* 0x001ea20000100a00 */
[----:B------:R-:W-:Y:S03]  /*2ef90*/  STL.64 [R1+0x1728], R18 ;  /* 0x0017281201007387 */ /* 0x000fe60000100a00 */
[----:B--2---:R0:W-:Y:S04]  /*2efa0*/  STL.64 [R1+0x1720], R16 ;  /* 0x0017201001007387 */ /* 0x0041e80000100a00 */
[----:B0-----:R-:W2:Y:S01]  /*2efb0*/  LDL.LU R16, [R1+0x140] ;  /* 0x0001400001107983 */ /* 0x001ea20000300800 */
[----:B------:R-:W2:Y:S02]  /*2efc0*/  LDL.LU R17, [R1+0x144] ;  /* 0x0001440001117983 */ /* 0x000ea40000300800 */
[----:B------:R-:W2:Y:S02]  /*2efd0*/  LDL.LU R18, [R1+0x148] ;  /* 0x0001480001127983 */ /* 0x000ea40000300800 */
[----:B------:R-:W2:Y:S01]  /*2efe0*/  LDL.LU R19, [R1+0x14c] ;  /* 0x00014c0001137983 */ /* 0x000ea20000300800 */
[C---:B---3--:R-:W-:Y:S01]  /*2eff0*/  HMMA.16816.F32.BF16 R24, R12.reuse, R4, R24 ;  /* 0x000000040c18723c */ /* 0x048fe20000041818 */
[----:B--2---:R-:W-:Y:S01]  /*2f000*/  STL.64 [R1+0x1740], R18 ;  /* 0x0017401201007387 */ /* 0x004fe20000100a00 */
[----:B------:R0:W-:Y:S03]  /*2f010*/  STL.64 [R1+0x1738], R16 ;  /* 0x0017381001007387 */ /* 0x0001e60000100a00 */
        /* <DEDUP_REMOVED lines=8> */
[----:B------:R-:W3:Y:S02]  /*2f0a0*/  LDL.LU.64 R24, [R1+0x1758] ;  /* 0x0017580001187983 */ /* 0x000ee40000300a00 */
        /* <DEDUP_REMOVED lines=10> */
[----:B------:R0:W-:Y:S01]  /*2f150*/  STL.64 [R1+0x150], R20 ;  /* 0x0001501401007387 */ /* 0x0001e20000100a00 */
[----:B------:R2:W-:Y:S03]  /*2f160*/  STL.64 [R1+0x158], R22 ;  /* 0x0001581601007387 */ /* 0x0005e60000100a00 */
[----:B0-----:R-:W2:Y:S01]  /*2f170*/  LDL.LU.64 R20, [R1+0x1730] ;  /* 0x0017300001147983 */ /* 0x001ea20000300a00 */
[----:B------:R-:W-:Y:S02]  /*2f180*/  IMAD.MOV.U32 R12, RZ, RZ, R29 ;  /* 0x000000ffff0c7224 */ /* 0x000fe400078e001d */
[----:B------:R-:W-:Y:S02]  /*2f190*/  IMAD.MOV.U32 R13, RZ, RZ, R28 ;  /* 0x000000ffff0d7224 */ /* 0x000fe400078e001c */
[----:B------:R-:W-:Y:S02]  /*2f1a0*/  IMAD.MOV.U32 R14, RZ, RZ, R3 ;  /* 0x000000ffff0e7224 */ /* 0x000fe400078e0003 */
[----:B----4-:R-:W-:Y:S01]  /*2f1b0*/  IMAD.MOV.U32 R15, RZ, RZ, R2 ;  /* 0x000000ffff0f7224 */ /* 0x010fe200078e0002 */
[----:B--2---:R-:W-:Y:S01]  /*2f1c0*/  HMMA.16816.F32.BF16 R20, R24, R20, R16 ;  /* 0x000000141814723c */ /* 0x004fe20000041810 */
[----:B------:R-:W2:Y:S01]  /*2f1d0*/  LDL.LU.64 R18, [R1+0x1728] ;  /* 0x0017280001127983 */ /* 0x000ea20000300a00 */
[----:B------:R-:W3:Y:S11]  /*2f1e0*/  LDL.LU.64 R16, [R1+0x1720] ;  /* 0x0017200001107983 */ /* 0x000ef60000300a00 */
[----:B------:R-:W-:Y:S11]  /*2f1f0*/  @!UPT UIADD3 URZ, URZ, URZ, URZ ;  /* 0x0000003f3f3ff290 */ /* 0x000ff6000fffe03f */
[----:B------:R-:W-:Y:S02]  /*2f200*/  IMAD.MOV.U32 R29, RZ, RZ, R20 ;  /* 0x000000ffff1d7224 */ /* 0x000fe400078e0014 */
[----:B------:R-:W-:Y:S01]  /*2f210*/  IMAD.MOV.U32 R28, RZ, RZ, R21 ;  /* 0x000000ffff1c7224 */ /* 0x000fe200078e0015 */
[----:B------:R-:W4:Y:S01]  /*2f220*/  LDL.LU R20, [R1+0xf0] ;  /* 0x0000f00001147983 */ /* 0x000f220000300800 */
[----:B------:R-:W-:Y:S02]  /*2f230*/  IMAD.MOV.U32 R3, RZ, RZ, R22 ;  /* 0x000000ffff037224 */ /* 0x000fe400078e0016 */
[----:B------:R-:W4:Y:S02]  /*2f240*/  LDL.LU R21, [R1+0xf4] ;  /* 0x0000f40001157983 */ /* 0x000f240000300800 */
[----:B------:R-:W-:Y:S01]  /*2f250*/  IMAD.MOV.U32 R2, RZ, RZ, R23 ;  /* 0x000000ffff027224 */ /* 0x000fe200078e0017 */
[----:B------:R-:W2:Y:S01]  /*2f260*/  LDL.LU R22, [R1+0xf8] ;  /* 0x0000f80001167983 */ /* 0x000ea20000300800 */
[----:B------:R-:W2:Y:S03]  /*2f270*/  LDL.LU R23, [R1+0xfc] ;  /* 0x0000fc0001177983 */ /* 0x000ea60000300800 */
[----:B--2---:R-:W-:Y:S01]  /*2f280*/  STL.64 [R1+0x16d8], R22 ;  /* 0x0016d81601007387 */ /* 0x004fe20000100a00 */
[----:B----4-:R0:W-:Y:S03]  /*2f290*/  STL.64 [R1+0x16d0], R20 ;  /* 0x0016d01401007387 */ /* 0x0101e60000100a00 */
[----:B0-----:R-:W2:Y:S01]  /*2f2a0*/  LDL.LU R20, [R1+0x100] ;  /* 0x0001000001147983 */ /* 0x001ea20000300800 */
[----:B------:R-:W2:Y:S02]  /*2f2b0*/  LDL.LU R21, [R1+0x104] ;  /* 0x0001040001157983 */ /* 0x000ea40000300800 */
[----:B------:R-:W4:Y:S02]  /*2f2c0*/  LDL.LU R22, [R1+0x108] ;  /* 0x0001080001167983 */ /* 0x000f240000300800 */
[----:B------:R-:W4:Y:S02]  /*2f2d0*/  LDL.LU R23, [R1+0x10c] ;  /* 0x00010c0001177983 */ /* 0x000f240000300800 */
[----:B---3--:R-:W-:-:S02]  /*2f2e0*/  IMAD.MOV.U32 R11, RZ, RZ, R16 ;  /* 0x000000ffff0b7224 */ /* 0x008fc400078e0010 */
[----:B------:R-:W-:Y:S01]  /*2f2f0*/  IMAD.MOV.U32 R10, RZ, RZ, R17 ;  /* 0x000000ffff0a7224 */ /* 0x000fe200078e0011 */
[----:B------:R-:W-:Y:S01]  /*2f300*/  HMMA.16816.F32.BF16 R12, R24, R16, R12 ;  /* 0x00000010180c723c */ /* 0x000fe2000004180c */
[----:B----4-:R-:W-:Y:S01]  /*2f310*/  STL.64 [R1+0x16e8], R22 ;  /* 0x0016e81601007387 */ /* 0x010fe20000100a00 */
[----:B--2---:R0:W-:Y:S02]  /*2f320*/  STL.64 [R1+0x16e0], R20 ;  /* 0x0016e01401007387 */ /* 0x0041e40000100a00 */
[----:B0-----:R-:W-:Y:S02]  /*2f330*/  IMAD.MOV.U32 R20, RZ, RZ, R19 ;  /* 0x000000ffff147224 */ /* 0x001fe400078e0013 */
[----:B------:R-:W-:-:S05]  /*2f340*/  IMAD.MOV.U32 R21, RZ, RZ, R18 ;  /* 0x000000ffff157224 */ /* 0x000fca00078e0012 */
[----:B------:R-:W-:Y:S01]  /*2f350*/  STL.64 [R1+0x1700], R20 ;  /* 0x0017001401007387 */ /* 0x000fe20000100a00 */
[----:B------:R-:W-:Y:S02]  /*2f360*/  STL [R1+0x153c], R2 ;  /* 0x00153c0201007387 */ /* 0x000fe40000100800 */
[----:B------:R-:W-:Y:S02]  /*2f370*/  STL [R1+0x1538], R3 ;  /* 0x0015380301007387 */ /* 0x000fe40000100800 */
[----:B------:R-:W-:Y:S01]  /*2f380*/  STL [R1+0x1534], R28 ;  /* 0x0015341c01007387 */ /* 0x000fe20000100800 */
[----:B------:R-:W-:Y:S01]  /*2f390*/  STL [R1+0x1530], R29 ;  /* 0x0015301d01007387 */ /* 0x000fe20000100800 */
[----:B------:R-:W2:Y:S02]  /*2f3a0*/  LDL.LU.64 R16, [R1+0x1718] ;  /* 0x0017180001107983 */ /* 0x000ea40000300a00 */
[----:B------:R-:W-:Y:S02]  /*2f3b0*/  STL.64 [R1+0x16f8], R10 ;  /* 0x0016f80a01007387 */ /* 0x000fe40000100a00 */
[----:B------:R0:W-:Y:S02]  /*2f3c0*/  STL.64 [R1+0x16f0], R8 ;  /* 0x0016f00801007387 */ /* 0x0001e40000100a00 */
[----:B0-----:R-:W3:Y:S01]  /*2f3d0*/  LDL.LU R8, [R1+0x110] ;  /* 0x0001100001087983 */ /* 0x001ee20000300800 */
[----:B------:R-:W3:Y:S02]  /*2f3e0*/  LDL.LU R9, [R1+0x114] ;  /* 0x0001140001097983 */ /* 0x000ee40000300800 */
[----:B------:R-:W4:Y:S02]  /*2f3f0*/  LDL.LU R10, [R1+0x118] ;  /* 0x00011800010a7983 */ /* 0x000f240000300800 */
[----:B------:R-:W4:Y:S02]  /*2f400*/  LDL.LU R11, [R1+0x11c] ;  /* 0x00011c00010b7983 */ /* 0x000f240000300800 */
[----:B------:R-:W-:-:S02]  /*2f410*/  IMAD.MOV.U32 R20, RZ, RZ, R7 ;  /* 0x000000ffff147224 */ /* 0x000fc400078e0007 */
[----:B------:R-:W-:Y:S01]  /*2f420*/  IMAD.MOV.U32 R21, RZ, RZ, R6 ;  /* 0x000000ffff157224 */ /* 0x000fe200078e0006 */
[----:B----4-:R-:W-:Y:S01]  /*2f430*/  STL.64 [R1+0x1710], R10 ;  /* 0x0017100a01007387 */ /* 0x010fe20000100a00 */
[----:B---3--:R0:W-:Y:S03]  /*2f440*/  STL.64 [R1+0x1708], R8 ;  /* 0x0017080801007387 */ /* 0x0081e60000100a00 */
[----:B0-----:R-:W3:Y:S01]  /*2f450*/  LDL.LU R8, [R1+0x120] ;  /* 0x0001200001087983 */ /* 0x001ee20000300800 */
[----:B------:R-:W3:Y:S02]  /*2f460*/  LDL.LU R9, [R1+0x124] ;  /* 0x0001240001097983 */ /* 0x000ee40000300800 */
[----:B------:R-:W3:Y:S02]  /*2f470*/  LDL.LU R10, [R1+0x128] ;  /* 0x00012800010a7983 */ /* 0x000ee40000300800 */
[----:B------:R-:W3:Y:S02]  /*2f480*/  LDL.LU R11, [R1+0x12c] ;  /* 0x00012c00010b7983 */ /* 0x000ee40000300800 */
[----:B------:R-:W-:-:S02]  /*2f490*/  IMAD.MOV.U32 R18, RZ, RZ, R12 ;  /* 0x000000ffff127224 */ /* 0x000fc400078e000c */
[----:B------:R-:W-:Y:S02]  /*2f4a0*/  IMAD.MOV.U32 R7, RZ, RZ, R15 ;  /* 0x000000ffff077224 */ /* 0x000fe400078e000f */
[----:B------:R-:W-:Y:S02]  /*2f4b0*/  IMAD.MOV.U32 R19, RZ, RZ, R13 ;  /* 0x000000ffff137224 */ /* 0x000fe400078e000d */
[----:B------:R-:W-:Y:S01]  /*2f4c0*/  IMAD.MOV.U32 R6, RZ, RZ, R14 ;  /* 0x000000ffff067224 */ /* 0x000fe200078e000e */
[----:B------:R-:W4:Y:S01]  /*2f4d0*/  LDL.LU R12, [R1+0xe0] ;  /* 0x0000e000010c7983 */ /* 0x000f220000300800 */
[----:B------:R-:W4:Y:S02]  /*2f4e0*/  LDL.LU R13, [R1+0xe4] ;  /* 0x0000e400010d7983 */ /* 0x000f240000300800 */
[----:B------:R-:W4:Y:S02]  /*2f4f0*/  LDL.LU R14, [R1+0xe8] ;  /* 0x0000e800010e7983 */ /* 0x000f240000300800 */
[----:B------:R-:W4:Y:S01]  /*2f500*/  LDL.LU R15, [R1+0xec] ;  /* 0x0000ec00010f7983 */ /* 0x000f220000300800 */
[----:B------:R-:W-:Y:S01]  /*2f510*/  STL [R1+0x154c], R7 ;  /* 0x00154c0701007387 */ /* 0x000fe20000100800 */
[----:B------:R-:W-:Y:S02]  /*2f520*/  STL [R1+0x1548], R6 ;  /* 0x0015480601007387 */ /* 0x000fe40000100800 */
[----:B------:R0:W-:Y:S02]  /*2f530*/  STL [R1+0x1544], R19 ;  /* 0x0015441301007387 */ /* 0x0001e40000100800 */
[----:B------:R1:W-:Y:S01]  /*2f540*/  STL [R1+0x1540], R18 ;  /* 0x0015401201007387 */ /* 0x0003e20000100800 */
[----:B---3--:R-:W-:Y:S01]  /*2f550*/  HMMA.16816.F32.BF16 R20, R24, R20, R8 ;  /* 0x000000141814723c */ /* 0x008fe20000041808 */
[----:B------:R-:W3:Y:S01]  /*2f560*/  LDL.LU.64 R10, [R1+0x1710] ;  /* 0x00171000010a7983 */ /* 0x000ee20000300a00 */
[----:B------:R-:W3:Y:S11]  /*2f570*/  LDL.LU.64 R8, [R1+0x1708] ;  /* 0x0017080001087983 */ /* 0x000ef60000300a00 */
[----:B------:R-:W-:Y:S11]  /*2f580*/  @!UPT UIADD3 URZ, URZ, URZ, URZ ;  /* 0x0000003f3f3ff290 */ /* 0x000ff6000fffe03f */
[----:B------:R-:W-:Y:S02]  /*2f590*/  IMAD.MOV.U32 R2, RZ, RZ, R20 ;  /* 0x000000ffff027224 */ /* 0x000fe400078e0014 */
[----:B------:R-:W-:Y:S02]  /*2f5a0*/  IMAD.MOV.U32 R3, RZ, RZ, R21 ;  /* 0x000000ffff037224 */ /* 0x000fe400078e0015 */
[----:B------:R-:W3:Y:S01]  /*2f5b0*/  LDL.LU.64 R20, [R1+0x1700] ;  /* 0x0017000001147983 */ /* 0x000ee20000300a00 */
[----:B------:R-:W-:Y:S02]  /*2f5c0*/  IMAD.MOV.U32 R28, RZ, RZ, R22 ;  /* 0x000000ffff1c7224 */ /* 0x000fe400078e0016 */
[----:B------:R-:W-:-:S05]  /*2f5d0*/  IMAD.MOV.U32 R29, RZ, RZ, R23 ;  /* 0x000000ffff1d7224 */ /* 0x000fca00078e0017 */
[----:B------:R-:W-:Y:S01]  /*2f5e0*/  STL [R1+0x155c], R29 ;  /* 0x00155c1d01007387 */ /* 0x000fe20000100800 */
[----:B------:R-:W-:Y:S02]  /*2f5f0*/  STL [R1+0x1558], R28 ;  /* 0x0015581c01007387 */ /* 0x000fe40000100800 */
[----:B------:R-:W-:Y:S02]  /*2f600*/  STL [R1+0x1554], R3 ;  /* 0x0015540301007387 */ /* 0x000fe40000100800 */
[----:B------:R-:W-:Y:S01]  /*2f610*/  STL [R1+0x1550], R2 ;  /* 0x0015500201007387 */ /* 0x000fe20000100800 */
[C---:B---3--:R-:W-:Y:S01]  /*2f620*/  HMMA.16816.F32.BF16 R20, R24.reuse, R20, R8 ;  /* 0x000000141814723c */ /* 0x048fe20000041808 */
[----:B------:R-:W3:Y:S01]  /*2f630*/  LDL.LU.64 R10, [R1+0x16f8] ;  /* 0x0016f800010a7983 */ /* 0x000ee20000300a00 */
[----:B------:R-:W4:Y:S11]  /*2f640*/  LDL.LU.64 R8, [R1+0x16f0] ;  /* 0x0016f00001087983 */ /* 0x000f360000300a00 */
[----:B------:R-:W-:Y:S11]  /*2f650*/  @!UPT UIADD3 URZ, URZ, URZ, URZ ;  /* 0x0000003f3f3ff290 */ /* 0x000ff6000fffe03f */
[----:B0-----:R-:W-:Y:S02]  /*2f660*/  IMAD.MOV.U32 R19, RZ, RZ, R22 ;  /* 0x000000ffff137224 */ /* 0x001fe400078e0016 */
[----:B-1----:R-:W-:Y:S02]  /*2f670*/  IMAD.MOV.U32 R18, RZ, RZ, R23 ;  /* 0x000000ffff127224 */ /* 0x002fe400078e0017 */
[----:B------:R-:W-:Y:S02]  /*2f680*/  IMAD.MOV.U32 R7, RZ, RZ, R20 ;  /* 0x000000ffff077224 */ /* 0x000fe400078e0014 */
[----:B------:R-:W-:Y:S01]  /*2f690*/  IMAD.MOV.U32 R6, RZ, RZ, R21 ;  /* 0x000000ffff067224 */ /* 0x000fe200078e0015 */
[----:B------:R-:W2:Y:S01]  /*2f6a0*/  LDL.LU.64 R22, [R1+0x16e8] ;  /* 0x0016e80001167983 */ /* 0x000ea20000300a00 */
[----:B------:R-:W2:Y:S02]  /*2f6b0*/  LDL.LU.64 R20, [R1+0x16e0] ;  /* 0x0016e00001147983 */ /* 0x000ea40000300a00 */
[----:B------:R-:W-:Y:S02]  /*2f6c0*/  STL [R1+0x156c], R18 ;  /* 0x00156c1201007387 */ /* 0x000fe40000100800 */
[----:B------:R-:W-:Y:S01]  /*2f6d0*/  STL [R1+0x1568], R19 ;  /* 0x0015681301007387 */ /* 0x000fe20000100800 */
[----:B------:R-:W-:Y:S01]  /*2f6e0*/  STL [R1+0x1564], R6 ;  /* 0x0015640601007387 */ /* 0x000fe20000100800 */
[----:B------:R-:W-:Y:S01]  /*2f6f0*/  STL [R1+0x1560], R7 ;  /* 0x0015600701007387 */ /* 0x000fe20000100800 */
[C---:B--2---:R-:W-:Y:S11]  /*2f700*/  HMMA.16816.F32.BF16 R20, R24.reuse, R16, R20 ;  /* 0x000000101814723c */ /* 0x044ff60000041814 */
[----:B------:R-:W-:Y:S11]  /*2f710*/  @!UPT UIADD3 URZ, URZ, URZ, URZ ;  /* 0x0000003f3f3ff290 */ /* 0x000ff6000fffe03f */
[----:B------:R-:W-:Y:S01]  /*2f720*/  @!UPT UIADD3 URZ, URZ, URZ, URZ ;  /* 0x0000003f3f3ff290 */ /* 0x000fe2000fffe03f */
[----:B------:R-:W-:Y:S01]  /*2f730*/  STL.64 [R1+0x100], R20 ;  /* 0x0001001401007387 */ /* 0x000fe20000100a00 */
[----:B------:R0:W-:Y:S03]  /*2f740*/  STL.64 [R1+0x108], R22 ;  /* 0x0001081601007387 */ /* 0x0001e60000100a00 */
[----:B0-----:R-:W2:Y:S01]  /*2f750*/  LDL.LU.64 R22, [R1+0x16d8] ;  /* 0x0016d80001167983 */ /* 0x001ea20000300a00 */
[----:B------:R-:W2:Y:S02]  /*2f760*/  LDL.LU.64 R20, [R1+0x16d0] ;  /* 0x0016d00001147983 */ /* 0x000ea40000300a00 */
[C---:B--2---:R-:W-:Y:S11]  /*2f770*/  HMMA.16816.F32.BF16 R20, R24.reuse, R4, R20 ;  /* 0x000000041814723c */ /* 0x044ff60000041814 */
[----:B------:R-:W-:Y:S11]  /*2f780*/  @!UPT UIADD3 URZ, URZ, URZ, URZ ;  /* 0x0000003f3f3ff290 */ /* 0x000ff6000fffe03f */
[----:B------:R-:W-:Y:S02]  /*2f790*/  @!UPT UIADD3 URZ, URZ, URZ, URZ ;  /* 0x0000003f3f3ff290 */ /* 0x000fe4000fffe03f */
[----:B------:R-:W-:Y:S02]  /*2f7a0*/  IMAD.MOV.U32 R18, RZ, RZ, R20 ;  /* 0x000000ffff127224 */ /* 0x000fe400078e0014 */
[----:B------:R-:W-:Y:S02]  /*2f7b0*/  IMAD.MOV.U32 R19, RZ, RZ, R21 ;  /* 0x000000ffff137224 */ /* 0x000fe400078e0015 */
[----:B------:R-:W-:Y:S02]  /*2f7c0*/  IMAD.MOV.U32 R6, RZ, RZ, R22 ;  /* 0x000000ffff067224 */ /* 0x000fe400078e0016 */
[----:B------:R-:W-:Y:S02]  /*2f7d0*/  IMAD.MOV.U32 R7, RZ, RZ, R23 ;  /* 0x000000ffff077224 */ /* 0x000fe400078e0017 */
[----:B------:R-:W2:Y:S01]  /*2f7e0*/  LDL.LU.64 R22, [R1+0x16c8] ;  /* 0x0016c80001167983 */ /* 0x000ea20000300a00 */
[----:B------:R-:W2:Y:S02]  /*2f7f0*/  LDL.LU.64 R20, [R1+0x16c0] ;  /* 0x0016c00001147983 */ /* 0x000ea40000300a00 */
[----:B------:R-:W-:Y:S02]  /*2f800*/  STL.64 [R1+0x1660], R18 ;  /* 0x0016601201007387 */ /* 0x000fe40000100a00 */
[----:B------:R0:W-:Y:S01]  /*2f810*/  STL.64 [R1+0x1658], R16 ;  /* 0x0016581001007387 */ /* 0x0001e20000100a00 */
[----:B------:R-:W-:Y:S01]  /*2f820*/  STL.64 [R1+0x1650], R6 ;  /* 0x0016500601007387 */ /* 0x000fe20000100a00 */
[----:B------:R4:W-:Y:S03]  /*2f830*/  STL.64 [R1+0x1648], R4 ;  /* 0x0016480401007387 */ /* 0x0009e60000100a00 */
[----:B0-----:R-:W2:Y:S01]  /*2f840*/  LDL.LU.64 R16, [R1+0x10] ;  /* 0x0000100001107983 */ /* 0x001ea20000300a00 */
[----:B----4-:R-:W-:Y:S03]  /*2f850*/  HMMA.16816.F32.BF16 R4, R24, R8, R12 ;  /* 0x000000081804723c */ /* 0x010fe6000004180c */
[----:B--2---:R0:W-:Y:S11]  /*2f860*/  STL.64 [R1+0x1678], R16 ;  /* 0x0016781001007387 */ /* 0x0041f60000100a00 */
[----:B------:R-:W-:Y:S09]  /*2f870*/  @!UPT UIADD3 URZ, URZ, URZ, URZ ;  /* 0x0000003f3f3ff290 */ /* 0x000ff2000fffe03f */
[----:B------:R1:W-:Y:S02]  /*2f880*/  STL.64 [R1+0xe0], R4 ;  /* 0x0000e00401007387 */ /* 0x0003e40000100a00 */
[----:B------:R2:W-:Y:S01]  /*2f890*/  STL.64 [R1+0xe8], R6 ;  /* 0x0000e80601007387 */ /* 0x0005e20000100a00 */
[----:B0-----:R-:W4:Y:S04]  /*2f8a0*/  LDL.LU.64 R16, [R1+0xa0] ;  /* 0x0000a00001107983 */ /* 0x001f280000300a00 */
[----:B----4-:R3:W-:Y:S01]  /*2f8b0*/  STL.64 [R1+0x1690], R16 ;  /* 0x0016901001007387 */ /* 0x0107e20000100a00 */
[----:B-1----:R-:W4:Y:S02]  /*2f8c0*/  LDL.LU R4, [R1+0x30] ;  /* 0x0000300001047983 */ /* 0x002f240000300800 */
[----:B------:R-:W4:Y:S02]  /*2f8d0*/  LDL.LU R5, [R1+0x34] ;  /* 0x0000340001057983 */ /* 0x000f240000300800 */
[----:B--2---:R-:W2:Y:S01]  /*2f8e0*/  LDL.LU R6, [R1+0x38] ;  /* 0x0000380001067983 */ /* 0x004ea20000300800 */
[----:B------:R-:W2:Y:S01]  /*2f8f0*/  LDL.LU R7, [R1+0x3c] ;  /* 0x00003c0001077983 */ /* 0x000ea20000300800 */
[----:B------:R-:W4:Y:S02]  /*2f900*/  LDL.LU R12, [R1+0x270] ;  /* 0x00027000010c7983 */ /* 0x000f240000300800 */
[----:B------:R-:W4:Y:S02]  /*2f910*/  LDL.LU R13, [R1+0x274] ;  /* 0x00027400010d7983 */ /* 0x000f240000300800 */
[----:B------:R-:W4:Y:S01]  /*2f920*/  LDL.LU R14, [R1+0x278] ;  /* 0x00027800010e7983 */ /* 0x000f220000300800 */
[----:B------:R-:W4:Y:S01]  /*2f930*/  LDL.LU R15, [R1+0x27c] ;  /* 0x00027c00010f7983 */ /* 0x000f220000300800 */
[----:B---3--:R-:W-:-:S02]  /*2f940*/  IMAD.MOV.U32 R16, RZ, RZ, R11 ;  /* 0x000000ffff107224 */ /* 0x008fc400078e000b */
[----:B------:R-:W-:-:S05]  /*2f950*/  IMAD.MOV.U32 R17, RZ, RZ, R10 ;  /* 0x000000ffff117224 */ /* 0x000fca00078e000a */
[----:B------:R-:W-:Y:S04]  /*2f960*/  STL.64 [R1+0x16a8], R16 ;  /* 0x0016a81001007387 */ /* 0x000fe80000100a00 */
[----:B--2---:R-:W-:Y:S01]  /*2f970*/  STL.64 [R1+0x1670], R6 ;  /* 0x0016700601007387 */ /* 0x004fe20000100a00 */
[----:B----4-:R0:W-:Y:S03]  /*2f980*/  STL.64 [R1+0x1668], R4 ;  /* 0x0016680401007387 */ /* 0x0101e60000100a00 */
[----:B0-----:R-:W2:Y:S01]  /*2f990*/  LDL.LU R4, [R1+0x40] ;  /* 0x0000400001047983 */ /* 0x001ea20000300800 */
[----:B------:R-:W2:Y:S02]  /*2f9a0*/  LDL.LU R5, [R1+0x44] ;  /* 0x0000440001057983 */ /* 0x000ea40000300800 */
[----:B------:R-:W3:Y:S02]  /*2f9b0*/  LDL.LU R6, [R1+0x48] ;  /* 0x0000480001067983 */ /* 0x000ee40000300800 */
[----:B------:R-:W3:Y:S01]  /*2f9c0*/  LDL.LU R7, [R1+0x4c] ;  /* 0x00004c0001077983 */ /* 0x000ee20000300800 */
[----:B------:R-:W4:Y:S01]  /*2f9d0*/  LDL.LU R16, [R1+0x2a0] ;  /* 0x0002a00001107983 */ /* 0x000f220000300800 */
[----:B------:R-:W4:Y:S02]  /*2f9e0*/  LDL.LU R17, [R1+0x2a4] ;  /* 0x0002a40001117983 */ /* 0x000f240000300800 */
[----:B------:R-:W2:Y:S02]  /*2f9f0*/  LDL.LU R18, [R1+0x2a8] ;  /* 0x0002a80001127983 */ /* 0x000ea40000300800 */
[----:B------:R-:W2:Y:S02]  /*2fa00*/  LDL.LU R19, [R1+0x2ac] ;  /* 0x0002ac0001137983 */ /* 0x000ea40000300800 */
[----:B--2---:R-:W-:Y:S01]  /*2fa10*/  STL.64 [R1+0x16b8], R18 ;  /* 0x0016b81201007387 */ /* 0x004fe20000100a00 */
[----:B----4-:R0:W-:Y:S03]  /*2fa20*/  STL.64 [R1+0x16b0], R16 ;  /* 0x0016b01001007387 */ /* 0x0101e60000100a00 */
[----:B0-----:R-:W2:Y:S01]  /*2fa30*/  LDL.64 R16, [R1+0xd0] ;  /* 0x0000d00001107983 */ /* 0x001ea20000100a00 */
[----:B---3--:R-:W-:Y:S02]  /*2fa40*/  STL.64 [R1+0x1688], R6 ;  /* 0x0016880601007387 */ /* 0x008fe40000100a00 */
[----:B------:R0:W-:Y:S02]  /*2fa50*/  STL.64 [R1+0x1680], R4 ;  /* 0x0016800401007387 */ /* 0x0001e40000100a00 */
[----:B0-----:R-:W3:Y:S01]  /*2fa60*/  LDL.LU R4, [R1+0x280] ;  /* 0x0002800001047983 */ /* 0x001ee20000300800 */
[----:B------:R-:W3:Y:S02]  /*2fa70*/  LDL.LU R5, [R1+0x284] ;  /* 0x0002840001057983 */ /* 0x000ee40000300800 */
[----:B------:R-:W4:Y:S02]  /*2fa80*/  LDL.LU R6, [R1+0x288] ;  /* 0x0002880001067983 */ /* 0x000f240000300800 */
[----:B------:R-:W4:Y:S01]  /*2fa90*/  LDL.LU R7, [R1+0x28c] ;  /* 0x00028c0001077983 */ /* 0x000f220000300800 */
[C---:B--2---:R-:W-:Y:S11]  /*2faa0*/  HMMA.16816.F32.BF16 R12, R20.reuse, R16, R12 ;  /* 0x00000010140c723c */ /* 0x044ff6000004180c */
[----:B------:R-:W-:Y:S11]  /*2fab0*/  @!UPT UIADD3 URZ, URZ, URZ, URZ ;  /* 0x0000003f3f3ff290 */ /* 0x000ff6000fffe03f */
[----:B------:R-:W-:Y:S02]  /*2fac0*/  @!UPT UIADD3 URZ, URZ, URZ, URZ ;  /* 0x0000003f3f3ff290 */ /* 0x000fe4000fffe03f */
[----:B------:R-:W-:Y:S02]  /*2fad0*/  IMAD.MOV.U32 R29, RZ, RZ, R12 ;  /* 0x000000ffff1d7224 */ /* 0x000fe400078e000c */
[----:B------:R-:W-:Y:S02]  /*2fae0*/  IMAD.MOV.U32 R28, RZ, RZ, R13 ;  /* 0x000000ffff1c7224 */ /* 0x000fe400078e000d */
[----:B------:R-:W-:Y:S02]  /*2faf0*/  IMAD.MOV.U32 R3, RZ, RZ, R14 ;  /* 0x000000ffff037224 */ /* 0x000fe400078e000e */
[----:B------:R-:W-:Y:S02]  /*2fb00*/  IMAD.MOV.U32 R2, RZ, RZ, R15 ;  /* 0x000000ffff027224 */ /* 0x000fe400078e000f */
[----:B------:R-:W0:Y:S04]  /*2fb10*/  LDSM.16.MT88.4 R12, [R0+0x22800] ;  /* 0x02280000000c783b */ /* 0x000e280000004200 */
[----:B----4-:R-:W-:Y:S01]  /*2fb20*/  STL.64 [R1+0x16a0], R6 ;  /* 0x0016a00601007387 */ /* 0x010fe20000100a00 */
[----:B---3--:R1:W-:Y:S02]  /*2fb30*/  STL.64 [R1+0x1698], R4 ;  /* 0x0016980401007387 */ /* 0x0083e40000100a00 */
[----:B------:R-:W-:Y:S01]  /*2fb40*/  IMAD.MOV.U32 R26, RZ, RZ, R17 ;  /* 0x000000ffff1a7224 */ /* 0x000fe200078e0011 */
[----:B-1----:R-:W2:Y:S01]  /*2fb50*/  LDL.LU R4, [R1+0x290] ;  /* 0x0002900001047983 */ /* 0x002ea20000300800 */
[----:B------:R-:W2:Y:S02]  /*2fb60*/  LDL.LU R5, [R1+0x294] ;  /* 0x0002940001057983 */ /* 0x000ea40000300800 */
[----:B------:R-:W2:Y:S02]  /*2fb70*/  LDL.LU R6, [R1+0x298] ;  /* 0x0002980001067983 */ /* 0x000ea40000300800 */
[----:B------:R-:W2:Y:S01]  /*2fb80*/  LDL.LU R7, [R1+0x29c] ;  /* 0x00029c0001077983 */ /* 0x000ea20000300800 */
[----:B------:R1:W-:Y:S04]  /*2fb90*/  STL.64 [R1+0x1640], R8 ;  /* 0x0016400801007387 */ /* 0x0003e80000100a00 */
[----:B-1----:R-:W3:Y:S01]  /*2fba0*/  LDL.LU R8, [R1+0x20] ;  /* 0x0000200001087983 */ /* 0x002ee20000300800 */
[----:B------:R-:W3:Y:S02]  /*2fbb0*/  LDL.LU R9, [R1+0x24] ;  /* 0x0000240001097983 */ /* 0x000ee40000300800 */
[----:B------:R-:W3:Y:S02]  /*2fbc0*/  LDL.LU R10, [R1+0x28] ;  /* 0x00002800010a7983 */ /* 0x000ee40000300800 */
[----:B------:R-:W3:Y:S01]  /*2fbd0*/  LDL.LU R11, [R1+0x2c] ;  /* 0x00002c00010b7983 */ /* 0x000ee20000300800 */
[----:B------:R-:W4:Y:S01]  /*2fbe0*/  LDL R27, [R1+0xd18] ;  /* 0x000d1800011b7983 */ /* 0x000f220000100800 */
[----:B------:R-:W2:Y:S02]  /*2fbf0*/  LDL.LU.64 R18, [R1+0x16b8] ;  /* 0x0016b80001127983 */ /* 0x000ea40000300a00 */
[----:B------:R-:W2:Y:S01]  /*2fc00*/  LDL.LU.64 R16, [R1+0x16b0] ;  /* 0x0016b00001107983 */ /* 0x000ea20000300a00 */
[----:B0-----:R-:W-:Y:S01]  /*2fc10*/  STL.64 [R1+0x15b8], R14 ;  /* 0x0015b80e01007387 */ /* 0x001fe20000100a00 */
[----:B------:R0:W-:Y:S03]  /*2fc20*/  STL.64 [R1+0x15b0], R12 ;  /* 0x0015b00c01007387 */ /* 0x0001e60000100a00 */
[----:B0-----:R-:W2:Y:S01]  /*2fc30*/  LDL.LU R12, [R1+0xc0] ;  /* 0x0000c000010c7983 */ /* 0x001ea20000300800 */
[----:B------:R-:W2:Y:S02]  /*2fc40*/  LDL.LU R13, [R1+0xc4] ;  /* 0x0000c400010d7983 */ /* 0x000ea40000300800 */
[----:B------:R-:W-:Y:S01]  /*2fc50*/  STL [R1+0x1418], R0 ;  /* 0x0014180001007387 */ /* 0x000fe20000100800 */
[C---:B--2---:R-:W-:Y:S11]  /*2fc60*/  HMMA.16816.F32.BF16 R16, R20.reuse, R12, R16 ;  /* 0x0000000c1410723c */ /* 0x044ff60000041810 */
[----:B------:R-:W-:Y:S11]  /*2fc70*/  @!UPT UIADD3 URZ, URZ, URZ, URZ ;  /* 0x0000003f3f3ff290 */ /* 0x000ff6000fffe03f */
[----:B------:R-:W-:Y:S01]  /*2fc80*/  @!UPT UIADD3 URZ, URZ, URZ, URZ ;  /* 0x0000003f3f3ff290 */ /* 0x000fe2000fffe03f */
[----:B------:R0:W-:Y:S01]  /*2fc90*/  STL.64 [R1+0x80], R16 ;  /* 0x0000801001007387 */ /* 0x0001e20000100a00 */
[----:B------:R1:W-:Y:S03]  /*2fca0*/  STL.64 [R1+0x88], R18 ;  /* 0x0000881201007387 */ /* 0x0003e60000100a00 */
[----:B0-----:R-:W1:Y:S02]  /*2fcb0*/  LDL.LU.64 R16, [R1+0x16a8] ;  /* 0x0016a80001107983 */ /* 0x001e640000300a00 */
[C---:B-1----:R-:W-:Y:S02]  /*2fcc0*/  HMMA.16816.F32.BF16 R16, R20.reuse, R16, R4 ;  /* 0x000000101410723c */ /* 0x042fe40000041804 */
[----:B------:R-:W2:Y:S01]  /*2fcd0*/  LDL.LU.64 R6, [R1+0x16a0] ;  /* 0x0016a00001067983 */ /* 0x000ea20000300a00 */
[----:B------:R-:W2:Y:S11]  /*2fce0*/  LDL.LU.64 R4, [R1+0x1698] ;  /* 0x0016980001047983 */ /* 0x000eb60000300a00 */
[----:B------:R-:W-:Y:S09]  /*2fcf0*/  @!UPT UIADD3 URZ, URZ, URZ, URZ ;  /* 0x0000003f3f3ff290 */ /* 0x000ff2000fffe03f */
[----:B------:R0:W-:Y:S01]  /*2fd00*/  STL.64 [R1+0x60], R16 ;  /* 0x0000601001007387 */ /* 0x0001e20000100a00 */
[----:B------:R-:W-:Y:S03]  /*2fd10*/  STL.64 [R1+0x68], R18 ;  /* 0x0000681201007387 */ /* 0x000fe60000100a00 */
[----:B0-----:R-:W2:Y:S02]  /*2fd20*/  LDL.LU.64 R16, [R1+0x1690] ;  /* 0x0016900001107983 */ /* 0x001ea40000300a00 */
[C---:B--2---:R-:W-:Y:S01]  /*2fd30*/  HMMA.16816.F32.BF16 R4, R20.reuse, R16, R4 ;  /* 0x000000101404723c */ /* 0x044fe20000041804 */
[----:B------:R-:W-:Y:S02]  /*2fd40*/  IMAD.MOV.U32 R15, RZ, RZ, R16 ;  /* 0x000000ffff0f7224 */ /* 0x000fe400078e0010 */
[----:B------:R-:W-:Y:S11]  /*2fd50*/  IMAD.MOV.U32 R14, RZ, RZ, R17 ;  /* 0x000000ffff0e7224 */ /* 0x000ff600078e0011 */
[----:B------:R-:W-:Y:S09]  /*2fd60*/  @!UPT UIADD3 URZ, URZ, URZ, URZ ;  /* 0x0000003f3f3ff290 */ /* 0x000ff2000fffe03f */
[----:B------:R-:W-:Y:S01]  /*2fd70*/  STL.64 [R1+0x50], R4 ;  /* 0x0000500401007387 */ /* 0x000fe20000100a00 */
[----:B------:R0:W-:Y:S03]  /*2fd80*/  STL.64 [R1+0x58], R6 ;  /* 0x0000580601007387 */ /* 0x0001e60000100a00 */
[----:B0-----:R-:W2:Y:S01]  /*2fd90*/  LDL.LU.64 R6, [R1+0x1688] ;  /* 0x0016880001067983 */ /* 0x001ea20000300a00 */
[----:B------:R-:W2:Y:S02]  /*2fda0*/  LDL.LU.64 R4, [R1+0x1680] ;  /* 0x0016800001047983 */ /* 0x000ea40000300a00 */
[----:B------:R-:W2:Y:S02]  /*2fdb0*/  LDL.LU.64 R16, [R1+0x1678] ;  /* 0x0016780001107983 */ /* 0x000ea40000300a00 */
[----:B------:R-:W-:Y:S01]  /*2fdc0*/  STL.64 [R1+0x1638], R14 ;  /* 0x0016380e01007387 */ /* 0x000fe20000100a00 */
[----:B------:R0:W-:Y:S04]  /*2fdd0*/  STL.64 [R1+0x1630], R12 ;  /* 0x0016300c01007387 */ /* 0x0001e80000100a00 */
[----:B0-----:R-:W3:Y:S01]  /*2fde0*/  LDL.LU R12, [R1+0x260] ;  /* 0x00026000010c7983 */ /* 0x001ee20000300800 */
[----:B------:R-:W3:Y:S02]  /*2fdf0*/  LDL.LU R13, [R1+0x264] ;  /* 0x00026400010d7983 */ /* 0x000ee40000300800 */
[----:B------:R-:W3:Y:S02]  /*2fe00*/  LDL.LU R14, [R1+0x268] ;  /* 0x00026800010e7983 */ /* 0x000ee40000300800 */
        /* <DEDUP_REMOVED lines=9> */
[----:B------:R-:W2:Y:S02]  /*2fea0*/  LDL.LU.64 R18, [R1+0x1660] ;  /* 0x0016600001127983 */ /* 0x000ea40000300a00 */
[----:B------:R-:W2:Y:S02]  /*2feb0*/  LDL.LU.64 R16, [R1+0x1658] ;  /* 0x0016580001107983 */ /* 0x000ea40000300a00 */
[C---:B--2---:R-:W-:Y:S11]  /*2fec0*/  HMMA.16816.F32.BF16 R4, R20.reuse, R16, R4 ;  /* 0x000000101404723c */ /* 0x044ff60000041804 */
[----:B------:R-:W-:Y:S11]  /*2fed0*/  @!UPT UIADD3 URZ, URZ, URZ, URZ ;  /* 0x0000003f3f3ff290 */ /* 0x000ff6000fffe03f */
[----:B------:R-:W-:Y:S01]  /*2fee0*/  @!UPT UIADD3 URZ, URZ, URZ, URZ ;  /* 0x0000003f3f3ff290 */ /* 0x000fe2000fffe03f */
[----:B------:R-:W-:Y:S01]  /*2fef0*/  STL.64 [R1+0x30], R4 ;  /* 0x0000300401007387 */ /* 0x000fe20000100a00 */
[----:B------:R0:W-:Y:S03]  /*2ff00*/  STL.64 [R1+0x38], R6 ;  /* 0x0000380601007387 */ /* 0x0001e60000100a00 */
[----:B0-----:R-:W2:Y:S01]  /*2ff10*/  LDL.LU.64 R6, [R1+0x1650] ;  /* 0x0016500001067983 */ /* 0x001ea20000300a00 */
[----:B------:R-:W3:Y:S02]  /*2ff20*/  LDL.LU.64 R4, [R1+0x1648] ;  /* 0x0016480001047983 */ /* 0x000ee40000300a00 */
[----:B------:R-:W-:Y:S02]  /*2ff30*/  STL.64 [R1+0x15e8], R18 ;  /* 0x0015e81201007387 */ /* 0x000fe40000100a00 */
[----:B------:R0:W-:Y:S02]  /*2ff40*/  STL.64 [R1+0x15e0], R16 ;  /* 0x0015e01001007387 */ /* 0x0001e40000100a00 */
[----:B0-----:R-:W2:Y:S01]  /*2ff50*/  LDL.LU R16, [R1+0xd0] ;  /* 0x0000d00001107983 */ /* 0x001ea20000300800 */
[C---:B---3--:R-:W-:Y:S11]  /*2ff60*/  HMMA.16816.F32.BF16 R8, R20.reuse, R4, R8 ;  /* 0x000000041408723c */ /* 0x048ff60000041808 */
[----:B------:R-:W-:Y:S11]  /*2ff70*/  @!UPT UIADD3 URZ, URZ, URZ, URZ ;  /* 0x0000003f3f3ff290 */ /* 0x000ff6000fffe03f */
[----:B------:R-:W-:Y:S01]  /*2ff80*/  @!UPT UIADD3 URZ, URZ, URZ, URZ ;  /* 0x0000003f3f3ff290 */ /* 0x000fe2000fffe03f */
[----:B------:R0:W-:Y:S01]  /*2ff90*/  STL.64 [R1+0x20], R8 ;  /* 0x0000200801007387 */ /* 0x0001e20000100a00 */
[----:B------:R-:W-:Y:S03]  /*2ffa0*/  STL [R1+0x28], R10 ;  /* 0x0000280a01007387 */ /* 0x000fe60000100800 */
[----:B0-----:R-:W3:Y:S01]  /*2ffb0*/  LDL.LU.64 R8, [R1+0x1640] ;  /* 0x0016400001087983 */ /* 0x001ee20000300a00 */
[----:B--2---:R-:W-:Y:S02]  /*2ffc0*/  STL.64 [R1+0x15d8], R6 ;  /* 0x0015d80601007387 */ /* 0x004fe40000100a00 */
[----:B------:R0:W-:Y:S02]  /*2ffd0*/  STL.64 [R1+0x15d0], R4 ;  /* 0x0015d00401007387 */ /* 0x0001e40000100a00 */
[----:B------:R-:W-:Y:S01]  /*2ffe0*/  IMAD.MOV.U32 R0, RZ, RZ, R11 ;  /* 0x000000ffff007224 */ /* 0x000fe200078e000b */
[----:B0-----:R-:W2:Y:S01]  /*2fff0*/  LDL.LU R4, [R1+0x250] ;  /* 0x0002500001047983 */ /* 0x001ea20000300800 */
[----:B------:R-:W2:Y:S02]  /*30000*/  LDL.LU R5, [R1+0x254] ;  /* 0x0002540001057983 */ /* 0x000ea40000300800 */
[----:B------:R-:W2:Y:S02]  /*30010*/  LDL.LU R6, [R1+0x258] ;  /* 0x0002580001067983 */ /* 0x000ea40000300800 */
[----:B------:R-:W2:Y:S01]  /*30020*/  LDL.LU R7, [R1+0x25c] ;  /* 0x00025c0001077983 */ /* 0x000ea20000300800 */
[----:B---3--:R-:W-:Y:S01]  /*30030*/  HMMA.16816.F32.BF16 R20, R20, R8, R12 ;  /* 0x000000081414723c */ /* 0x008fe2000004180c */
[----:B------:R-:W2:Y:S01]  /*30040*/  LDL.LU.64 R14, [R1+0x1638] ;  /* 0x00163800010e7983 */ /* 0x000ea20000300a00 */
[----:B------:R-:W2:Y:S02]  /*30050*/  LDL.LU.64 R12, [R1+0x1630] ;  /* 0x00163000010c7983 */ /* 0x000ea40000300a00 */
[----:B------:R-:W2:Y:S02]  /*30060*/  LDL.LU.64 R10, [R1+0x1628] ;  /* 0x00162800010a7983 */ /* 0x000ea40000300a00 */
[----:B------:R-:W2:Y:S02]  /*30070*/  LDL.LU.64 R8, [R1+0x1620] ;  /* 0x0016200001087983 */ /* 0x000ea40000300a00 */
[----:B------:R-:W-:Y:S11]  /*30080*/  IMAD.MOV.U32 R17, RZ, RZ, R26 ;  /* 0x000000ffff117224 */ /* 0x000ff600078e001a */
[----:B------:R-:W-:Y:S04]  /*30090*/  @!UPT UIADD3 URZ, URZ, URZ, URZ ;  /* 0x0000003f3f3ff290 */ /* 0x000fe8000fffe03f */
[----:B------:R-:W-:Y:S01]  /*300a0*/  STL.64 [R1], R20 ;  /* 0x0000001401007387 */ /* 0x000fe20000100a00 */
[----:B------:R-:W-:Y:S02]  /*300b0*/  STL.64 [R1+0x8], R22 ;  /* 0x0000081601007387 */ /* 0x000fe40000100a00 */
[----:B----4-:R0:W1:Y:S01]  /*300c0*/  LDSM.16.MT88.4 R20, [R27+0x22800] ;  /* 0x022800001b14783b */ /* 0x0100620000004200 */
[----:B--2---:R-:W-:Y:S07]  /*300d0*/  HMMA.16816.F32.BF16 R4, R8, R16, R4 ;  /* 0x000000100804723c */ /* 0x004fee0000041804 */
[----:B------:R-:W-:-:S02]  /*300e0*/  IMAD.MOV.U32 R16, RZ, RZ, R25 ;  /* 0x000000ffff107224 */ /* 0x000fc400078e0019 */
[----:B------:R-:W-:Y:S11]  /*300f0*/  IMAD.MOV.U32 R17, RZ, RZ, R24 ;  /* 0x000000ffff117224 */ /* 0x000ff600078e0018 */
[----:B------:R-:W-:Y:S03]  /*30100*/  @!UPT UIADD3 URZ, URZ, URZ, URZ ;  /* 0x0000003f3f3ff290 */ /* 0x000fe6000fffe03f */
[----:B------:R2:W-:Y:S01]  /*30110*/  STL.64 [R1+0x250], R4 ;  /* 0x0002500401007387 */ /* 0x0005e20000100a00 */
[----:B------:R4:W-:Y:S02]  /*30120*/  STL.64 [R1+0x258], R6 ;  /* 0x0002580601007387 */ /* 0x0009e40000100a00 */
[----:B0-----:R-:W3:Y:S02]  /*30130*/  LDL R27, [R1+0xd14] ;  /* 0x000d1400011b7983 */ /* 0x001ee40000100800 */
[----:B------:R0:W-:Y:S01]  /*30140*/  STL.64 [R1+0x1600], R16 ;  /* 0x0016001001007387 */ /* 0x0001e20000100a00 */
[----:B--2---:R-:W2:Y:S01]  /*30150*/  LDL.LU R4, [R1+0x200] ;  /* 0x0002000001047983 */ /* 0x004ea20000300800 */
[----:B------:R-:W2:Y:S02]  /*30160*/  LDL.LU R5, [R1+0x204] ;  /* 0x0002040001057983 */ /* 0x000ea40000300800 */
[----:B----4-:R-:W4:Y:S02]  /*30170*/  LDL.LU R6, [R1+0x208] ;  /* 0x0002080001067983 */ /* 0x010f240000300800 */
[----:B------:R-:W4:Y:S02]  /*30180*/  LDL.LU R7, [R1+0x20c] ;  /* 0x00020c0001077983 */ /* 0x000f240000300800 */
[----:B0-----:R-:W-:-:S02]  /*30190*/  IMAD.MOV.U32 R16, RZ, RZ, R15 ;  /* 0x000000ffff107224 */ /* 0x001fc400078e000f */
[----:B------:R-:W-:-:S05]  /*301a0*/  IMAD.MOV.U32 R17, RZ, RZ, R14 ;  /* 0x000000ffff117224 */ /* 0x000fca00078e000e */
[----:B------:R0:W-:Y:S04]  /*301b0*/  STL.64 [R1+0x1618], R16 ;  /* 0x0016181001007387 */ /* 0x0001e80000100a00 */
[----:B0-----:R-:W2:Y:S01]  /*301c0*/  LDL.LU R16, [R1+0x230] ;  /* 0x0002300001107983 */ /* 0x001ea20000300800 */
[----:B------:R-:W2:Y:S02]  /*301d0*/  LDL.LU R17, [R1+0x234] ;  /* 0x0002340001117983 */ /* 0x000ea40000300800 */
[----:B------:R-:W2:Y:S02]  /*301e0*/  LDL.LU R18, [R1+0x238] ;  /* 0x0002380001127983 */ /* 0x000ea40000300800 */
[----:B------:R-:W2:Y:S01]  /*301f0*/  LDL.LU R19, [R1+0x23c] ;  /* 0x00023c0001137983 */ /* 0x000ea20000300800 */
[----:B---3--:R-:W0:Y:S04]  /*30200*/  LDSM.16.MT88.4 R24, [R27+0x22800] ;  /* 0x022800001b18783b */ /* 0x008e280000004200 */
[----:B----4-:R-:W-:Y:S01]  /*30210*/  STL.64 [R1+0x15f8], R6 ;  /* 0x0015f80601007387 */ /* 0x010fe20000100a00 */
[----:B--2---:R2:W-:Y:S03]  /*30220*/  STL.64 [R1+0x15f0], R4 ;  /* 0x0015f00401007387 */ /* 0x0045e60000100a00 */
[----:B--2---:R-:W2:Y:S01]  /*30230*/  LDL.LU R4, [R1+0x210] ;  /* 0x0002100001047983 */ /* 0x004ea20000300800 */
[----:B------:R-:W2:Y:S02]  /*30240*/  LDL.LU R5, [R1+0x214] ;  /* 0x0002140001057983 */ /* 0x000ea40000300800 */
[----:B------:R-:W3:Y:S02]  /*30250*/  LDL.LU R6, [R1+0x218] ;  /* 0x0002180001067983 */ /* 0x000ee40000300800 */
[----:B------:R-:W3:Y:S02]  /*30260*/  LDL.LU R7, [R1+0x21c] ;  /* 0x00021c0001077983 */ /* 0x000ee40000300800 */
[----:B---3--:R-:W-:Y:S01]  /*30270*/  STL.64 [R1+0x1610], R6 ;  /* 0x0016100601007387 */ /* 0x008fe20000100a00 */
[----:B--2---:R2:W-:Y:S03]  /*30280*/  STL.64 [R1+0x1608], R4 ;  /* 0x0016080401007387 */ /* 0x0045e60000100a00 */
[----:B--2---:R-:W2:Y:S01]  /*30290*/  LDL.LU R4, [R1+0x220] ;  /* 0x0002200001047983 */ /* 0x004ea20000300800 */
[----:B------:R-:W2:Y:S02]  /*302a0*/  LDL.LU R5, [R1+0x224] ;  /* 0x0002240001057983 */ /* 0x000ea40000300800 */
[----:B------:R-:W2:Y:S02]  /*302b0*/  LDL.LU R6, [R1+0x228] ;  /* 0x0002280001067983 */ /* 0x000ea40000300800 */
[----:B------:R-:W2:Y:S01]  /*302c0*/  LDL.LU R7, [R1+0x22c] ;  /* 0x00022c0001077983 */ /* 0x000ea20000300800 */
[----:B-1----:R-:W-:Y:S01]  /*302d0*/  STL.64 [R1+0x14f0], R22 ;  /* 0x0014f01601007387 */ /* 0x002fe20000100a00 */
[----:B------:R1:W-:Y:S03]  /*302e0*/  STL.64 [R1+0x14e8], R20 ;  /* 0x0014e81401007387 */ /* 0x0003e60000100a00 */
[----:B-1----:R-:W3:Y:S01]  /*302f0*/  LDL.LU.64 R20, [R1+0x70] ;  /* 0x0000700001147983 */ /* 0x002ee20000300a00 */
[----:B------:R-:W4:Y:S03]  /*30300*/  LDL.64 R22, [R1+0x78] ;  /* 0x0000780001167983 */ /* 0x000f260000100a00 */
[----:B----4-:R-:W-:Y:S01]  /*30310*/  STL.64 [R1+0x15c8], R22 ;  /* 0x0015c81601007387 */ /* 0x010fe20000100a00 */
[----:B---3--:R1:W-:Y:S03]  /*30320*/  STL.64 [R1+0x15c0], R20 ;  /* 0x0015c01401007387 */ /* 0x0083e60000100a00 */
[----:B-1----:R-:W3:Y:S01]  /*30330*/  LDL.LU R20, [R1+0x240] ;  /* 0x0002400001147983 */ /* 0x002ee20000300800 */
[----:B------:R-:W3:Y:S02]  /*30340*/  LDL.LU R21, [R1+0x244] ;  /* 0x0002440001157983 */ /* 0x000ee40000300800 */
[----:B------:R-:W3:Y:S02]  /*30350*/  LDL.LU R22, [R1+0x248] ;  /* 0x0002480001167983 */ /* 0x000ee40000300800 */
[----:B------:R-:W3:Y:S02]  /*30360*/  LDL.LU R23, [R1+0x24c] ;  /* 0x00024c0001177983 */ /* 0x000ee40000300800 */
[C---:B---3--:R-:W-:Y:S01]  /*30370*/  HMMA.16816.F32.BF16 R20, R8.reuse, R12, R20 ;  /* 0x0000000c0814723c */ /* 0x048fe20000041814 */
[----:B------:R-:W3:Y:S11]  /*30380*/  LDL.LU R12, [R1+0x1b0] ;  /* 0x0001b000010c7983 */ /* 0x000ef60000300800 */
[----:B------:R-:W-:Y:S11]  /*30390*/  @!UPT UIADD3 URZ, URZ, URZ, URZ ;  /* 0x0000003f3f3ff290 */ /* 0x000ff6000fffe03f */
[----:B------:R1:W-:Y:S01]  /*303a0*/  STL.64 [R1+0x240], R20 ;  /* 0x0002401401007387 */ /* 0x0003e20000100a00 */
[----:B------:R4:W-:Y:S02]  /*303b0*/  STL.64 [R1+0x248], R22 ;  /* 0x0002481601007387 */ /* 0x0009e40000100a00 */
[----:B------:R-:W3:Y:S02]  /*303c0*/  LDL.LU R13, [R1+0x1b4] ;  /* 0x0001b400010d7983 */ /* 0x000ee40000300800 */
[----:B------:R-:W3:Y:S01]  /*303d0*/  LDL.LU R14, [R1+0x1b8] ;  /* 0x0001b800010e7983 */ /* 0x000ee20000300800 */
[----:B------:R-:W3:Y:S04]  /*303e0*/  LDL.LU R15, [R1+0x1bc] ;  /* 0x0001bc00010f7983 */ /* 0x000ee80000300800 */
[----:B-1----:R-:W2:Y:S01]  /*303f0*/  LDL.LU R20, [R1+0x1f0] ;  /* 0x0001f00001147983 */ /* 0x002ea20000300800 */
[----:B------:R-:W2:Y:S02]  /*30400*/  LDL.LU R21, [R1+0x1f4] ;  /* 0x0001f40001157983 */ /* 0x000ea40000300800 */
[----:B----4-:R-:W4:Y:S02]  /*30410*/  LDL.LU R22, [R1+0x1f8] ;  /* 0x0001f80001167983 */ /* 0x010f240000300800 */
[----:B------:R-:W4:Y:S01]  /*30420*/  LDL.LU R23, [R1+0x1fc] ;  /* 0x0001fc0001177983 */ /* 0x000f220000300800 */
[----:B0-----:R0:W-:Y:S04]  /*30430*/  STL.64 [R1+0x1450], R26 ;  /* 0x0014501a01007387 */ /* 0x0011e80000100a00 */
[----:B0-----:R-:W2:Y:S01]  /*30440*/  LDL R27, [R1+0xd10] ;  /* 0x000d1000011b7983 */ /* 0x001ea20000100800 */
[----:B------:R0:W-:Y:S03]  /*30450*/  STL.64 [R1+0x1448], R24 ;  /* 0x0014481801007387 */ /* 0x0001e60000100a00 */
[----:B--2---:R1:W-:Y:S01]  /*30460*/  STL [R1+0x1570], R27 ;  /* 0x0015701b01007387 */ /* 0x0043e20000100800 */
[----:B0-----:R-:W2:Y:S03]  /*30470*/  LDL.LU.64 R24, [R1+0xb0] ;  /* 0x0000b00001187983 */ /* 0x001ea60000300a00 */
[----:B-1----:R-:W3:Y:S01]  /*30480*/  LDL.64 R26, [R1+0xb8] ;  /* 0x0000b800011a7983 */ /* 0x002ee20000100a00 */
[C---:B--2---:R-:W-:Y:S11]  /*30490*/  HMMA.16816.F32.BF16 R16, R8.reuse, R24, R16 ;  /* 0x000000180810723c */ /* 0x044ff60000041810 */
[----:B------:R-:W-:Y:S11]  /*304a0*/  @!UPT UIADD3 URZ, URZ, URZ, URZ ;  /* 0x0000003f3f3ff290 */ /* 0x000ff6000fffe03f */
[----:B------:R-:W-:Y:S01]  /*304b0*/  @!UPT UIADD3 URZ, URZ, URZ, URZ ;  /* 0x0000003f3f3ff290 */ /* 0x000fe2000fffe03f */
[----:B------:R0:W-:Y:S01]  /*304c0*/  STL.64 [R1+0x230], R16 ;  /* 0x0002301001007387 */ /* 0x0001e20000100a00 */
[----:B------:R-:W-:Y:S03]  /*304d0*/  STL.64 [R1+0x238], R18 ;  /* 0x0002381201007387 */ /* 0x000fe60000100a00 */
[----:B0-----:R-:W2:Y:S01]  /*304e0*/  LDL.LU.64 R16, [R1+0x1618] ;  /* 0x0016180001107983 */ /* 0x001ea20000300a00 */
[----:B---3--:R0:W-:Y:S03]  /*304f0*/  STL.64 [R1+0x1580], R26 ;  /* 0x0015801a01007387 */ /* 0x0081e60000100a00 */
[----:B0-----:R-:W3:Y:S01]  /*30500*/  LDL.64 R26, [R1+0xc8] ;  /* 0x0000c800011a7983 */ /* 0x001ee20000100a00 */
[C---:B--2---:R-:W-:Y:S03]  /*30510*/  HMMA.16816.F32.BF16 R16, R8.reuse, R16, R4 ;  /* 0x000000100810723c */ /* 0x044fe60000041804 */
[----:B---3--:R0:W-:Y:S04]  /*30520*/  STL.64 [R1+0x1598], R26 ;  /* 0x0015981a01007387 */ /* 0x0081e80000100a00 */
[----:B0-----:R-:W2:Y:S04]  /*30530*/  LDL R26, [R1+0xd8] ;  /* 0x0000d800011a7983 */ /* 0x001ea80000100800 */
[----:B------:R-:W2:Y:S01]  /*30540*/  LDL R27, [R1+0xdc] ;  /* 0x0000dc00011b7983 */ /* 0x000ea20000100800 */
[----:B------:R-:W3:Y:S02]  /*30550*/  LDL.LU.64 R6, [R1+0x1610] ;  /* 0x0016100001067983 */ /* 0x000ee40000300a00 */
[----:B------:R-:W3:Y:S09]  /*30560*/  LDL.LU.64 R4, [R1+0x1608] ;  /* 0x0016080001047983 */ /* 0x000ef20000300a00 */
[----:B------:R0:W-:Y:S01]  /*30570*/  STL.64 [R1+0x220], R16 ;  /* 0x0002201001007387 */ /* 0x0001e20000100a00 */
[----:B------:R3:W-:Y:S04]  /*30580*/  STL.64 [R1+0x228], R18 ;  /* 0x0002281201007387 */ /* 0x0007e80000100a00 */
[----:B0-----:R-:W3:Y:S02]  /*30590*/  LDL.LU.64 R16, [R1+0x1600] ;  /* 0x0016000001107983 */ /* 0x001ee40000300a00 */
[C---:B---3--:R-:W-:Y:S02]  /*305a0*/  HMMA.16816.F32.BF16 R16, R8.reuse, R16, R4 ;  /* 0x000000100810723c */ /* 0x048fe40000041804 */
[----:B------:R-:W3:Y:S01]  /*305b0*/  LDL.LU.64 R6, [R1+0x15f8] ;  /* 0x0015f80001067983 */ /* 0x000ee20000300a00 */
[----:B------:R-:W3:Y:S11]  /*305c0*/  LDL.LU.64 R4, [R1+0x15f0] ;  /* 0x0015f00001047983 */ /* 0x000ef60000300a00 */
[----:B------:R-:W-:Y:S09]  /*305d0*/  @!UPT UIADD3 URZ, URZ, URZ, URZ ;  /* 0x0000003f3f3ff290 */ /* 0x000ff2000fffe03f */
[----:B------:R-:W-:Y:S01]  /*305e0*/  STL.64 [R1+0x210], R16 ;  /* 0x0002101001007387 */ /* 0x000fe20000100a00 */
[----:B------:R0:W-:Y:S03]  /*305f0*/  STL.64 [R1+0x218], R18 ;  /* 0x0002181201007387 */ /* 0x0001e60000100a00 */
[----:B0-----:R-:W2:Y:S01]  /*30600*/  LDL.LU.64 R18, [R1+0x15e8] ;  /* 0x0015e80001127983 */ /* 0x001ea20000300a00 */
[----:B------:R-:W3:Y:S02]  /*30610*/  LDL.LU.64 R16, [R1+0x15e0] ;  /* 0x0015e00001107983 */ /* 0x000ee40000300a00 */
[C---:B---3--:R-:W-:Y:S11]  /*30620*/  HMMA.16816.F32.BF16 R4, R8.reuse, R16, R4 ;  /* 0x000000100804723c */ /* 0x048ff60000041804 */
[----:B------:R-:W-:Y:S11]  /*30630*/  @!UPT UIADD3 URZ, URZ, URZ, URZ ;  /* 0x0000003f3f3ff290 */ /* 0x000ff6000fffe03f */
[----:B------:R-:W-:Y:S01]  /*30640*/  @!UPT UIADD3 URZ, URZ, URZ, URZ ;  /* 0x0000003f3f3ff290 */ /* 0x000fe2000fffe03f */
[----:B------:R-:W-:Y:S01]  /*30650*/  STL.64 [R1+0x200], R4 ;  /* 0x0002000401007387 */ /* 0x000fe20000100a00 */
[----:B------:R0:W-:Y:S03]  /*30660*/  STL.64 [R1+0x208], R6 ;  /* 0x0002080601007387 */ /* 0x0001e60000100a00 */
[----:B0-----:R-:W3:Y:S01]  /*30670*/  LDL.LU.64 R6, [R1+0x15d8] ;  /* 0x0015d80001067983 */ /* 0x001ee20000300a00 */
[----:B------:R-:W4:Y:S02]  /*30680*/  LDL.LU.64 R4, [R1+0x15d0] ;  /* 0x0015d00001047983 */ /* 0x000f240000300a00 */
[----:B--2---:R0:W-:Y:S02]  /*30690*/  STL.64 [R1+0x1578], R18 ;  /* 0x0015781201007387 */ /* 0x0041e40000100a00 */
[----:B------:R-:W2:Y:S01]  /*306a0*/  LDL.LU R16, [R1+0x180] ;  /* 0x0001800001107983 */ /* 0x000ea20000300800 */
[----:B------:R-:W2:Y:S04]  /*306b0*/  LDL.LU R17, [R1+0x184] ;  /* 0x0001840001117983 */ /* 0x000ea80000300800 */
[----:B0-----:R-:W2:Y:S01]  /*306c0*/  LDL.LU R18, [R1+0x188] ;  /* 0x0001880001127983 */ /* 0x001ea20000300800 */
[----:B------:R-:W2:Y:S03]  /*306d0*/  LDL.LU R19, [R1+0x18c] ;  /* 0x00018c0001137983 */ /* 0x000ea60000300800 */
[----:B--2---:R-:W-:Y:S01]  /*306e0*/  STL.64 [R1+0x1590], R18 ;  /* 0x0015901201007387 */ /* 0x004fe20000100a00 */
[----:B------:R0:W-:Y:S03]  /*306f0*/  STL.64 [R1+0x1588], R16 ;  /* 0x0015881001007387 */ /* 0x0001e60000100a00 */
[----:B0-----:R-:W2:Y:S01]  /*30700*/  LDL.LU R16, [R1+0x190] ;  /* 0x0001900001107983 */ /* 0x001ea20000300800 */
[----:B------:R-:W2:Y:S02]  /*30710*/  LDL.LU R17, [R1+0x194] ;  /* 0x0001940001117983 */ /* 0x000ea40000300800 */
[----:B------:R-:W2:Y:S02]  /*30720*/  LDL.LU R18, [R1+0x198] ;  /* 0x0001980001127983 */ /* 0x000ea40000300800 */
[----:B------:R-:W2:Y:S01]  /*30730*/  LDL.LU R19, [R1+0x19c] ;  /* 0x00019c0001137983 */ /* 0x000ea20000300800 */
[C---:B----4-:R-:W-:Y:S01]  /*30740*/  HMMA.16816.F32.BF16 R20, R8.reuse, R4, R20 ;  /* 0x000000040814723c */ /* 0x050fe20000041814 */
        /* <DEDUP_REMOVED lines=9> */
[----:B0-----:R-:W4:Y:S01]  /*307e0*/  LDL.LU.64 R22, [R1+0x15c8] ;  /* 0x0015c80001167983 */ /* 0x001f220000300a00 */
[----:B------:R-:W2:Y:S02]  /*307f0*/  LDL.LU.64 R20, [R1+0x15c0] ;  /* 0x0015c00001147983 */ /* 0x000ea40000300a00 */
[----:B--2---:R-:W-:Y:S01]  /*30800*/  HMMA.16816.F32.BF16 R8, R8, R20, R12 ;  /* 0x000000140808723c */ /* 0x004fe2000004180c */
[----:B------:R-:W2:Y:S01]  /*30810*/  LDL.LU.64 R14, [R1+0x15b8] ;  /* 0x0015b800010e7983 */ /* 0x000ea20000300a00 */
[----:B------:R-:W2:Y:S11]  /*30820*/  LDL.LU.64 R12, [R1+0x15b0] ;  /* 0x0015b000010c7983 */ /* 0x000eb60000300a00 */
[----:B------:R-:W-:Y:S10]  /*30830*/  @!UPT UIADD3 URZ, URZ, URZ, URZ ;  /* 0x0000003f3f3ff290 */ /* 0x000ff4000fffe03f */
[----:B------:R-:W-:Y:S01]  /*30840*/  STL.64 [R1+0x1b0], R8 ;  /* 0x0001b00801007387 */ /* 0x000fe20000100a00 */
[----:B------:R0:W-:Y:S03]  /*30850*/  STL.64 [R1+0x1b8], R10 ;  /* 0x0001b80a01007387 */ /* 0x0001e60000100a00 */
[----:B0-----:R-:W3:Y:S01]  /*30860*/  LDL.64 R10, [R1+0xa8] ;  /* 0x0000a800010a7983 */ /* 0x001ee20000100a00 */
[----:B----4-:R0:W-:Y:S02]  /*30870*/  STL.64 [R1+0x1508], R22 ;  /* 0x0015081601007387 */ /* 0x0101e40000100a00 */
[----:B------:R-:W3:Y:S02]  /*30880*/  LDL.LU R20, [R1+0x170] ;  /* 0x0001700001147983 */ /* 0x000ee40000300800 */
[----:B------:R-:W3:Y:S01]  /*30890*/  LDL.LU R21, [R1+0x174] ;  /* 0x0001740001157983 */ /* 0x000ee20000300800 */
[----:B0-----:R-:W3:Y:S01]  /*308a0*/  LDL.LU R22, [R1+0x178] ;  /* 0x0001780001167983 */ /* 0x001ee20000300800 */
[----:B------:R-:W3:Y:S01]  /*308b0*/  LDL.LU R23, [R1+0x17c] ;  /* 0x00017c0001177983 */ /* 0x000ee20000300800 */
[C---:B--2---:R-:W-:Y:S02]  /*308c0*/  HMMA.16816.F32.BF16 R24, R12.reuse, R26, R16 ;  /* 0x0000001a0c18723c */ /* 0x044fe40000041810 */
[----:B------:R-:W2:Y:S01]  /*308d0*/  LDL.LU.64 R18, [R1+0x15a8] ;  /* 0x0015a80001127983 */ /* 0x000ea20000300a00 */
[----:B------:R-:W2:Y:S11]  /*308e0*/  LDL.LU.64 R16, [R1+0x15a0] ;  /* 0x0015a00001107983 */ /* 0x000eb60000300a00 */
[----:B------:R-:W-:Y:S09]  /*308f0*/  @!UPT UIADD3 URZ, URZ, URZ, URZ ;  /* 0x0000003f3f3ff290 */ /* 0x000ff2000fffe03f */
[----:B------:R-:W-:Y:S01]  /*30900*/  STL.64 [R1+0x260], R24 ;  /* 0x0002601801007387 */ /* 0x000fe20000100a00 */
[----:B------:R0:W-:Y:S03]  /*30910*/  STL.64 [R1+0x268], R26 ;  /* 0x0002681a01007387 */ /* 0x0001e60000100a00 */
        /* <DEDUP_REMOVED lines=9> */
[----:B------:R-:W2:Y:S01]  /*309b0*/  LDL.LU.64 R26, [R1+0x1580] ;  /* 0x00158000011a7983 */ /* 0x000ea20000300a00 */
[C---:B---3--:R-:W-:Y:S08]  /*309c0*/  HMMA.16816.F32.BF16 R20, R12.reuse, R10, R20 ;  /* 0x0000000a0c14723c */ /* 0x048ff00000041814 */
[----:B--2---:R-:W-:Y:S11]  /*309d0*/  HMMA.16816.F32.BF16 R16, R12, R26, R16 ;  /* 0x0000001a0c10723c */ /* 0x004ff60000041810 */
[----:B------:R-:W-:Y:S11]  /*309e0*/  @!UPT UIADD3 URZ, URZ, URZ, URZ ;  /* 0x0000003f3f3ff290 */ /* 0x000ff6000fffe03f */
[----:B------:R-:W-:Y:S01]  /*309f0*/  @!UPT UIADD3 URZ, URZ, URZ, URZ ;  /* 0x0000003f3f3ff290 */ /* 0x000fe2000fffe03f */
[----:B------:R0:W-:Y:S01]  /*30a00*/  STL.64 [R1+0x2b0], R16 ;  /* 0x0002b01001007387 */ /* 0x0001e20000100a00 */
[----:B------:R1:W-:Y:S02]  /*30a10*/  STL.64 [R1+0x2b8], R18 ;  /* 0x0002b81201007387 */ /* 0x0003e40000100a00 */
[----:B0-----:R-:W-:Y:S01]  /*30a20*/  IMAD.MOV.U32 R16, RZ, RZ, R27 ;  /* 0x000000ffff107224 */ /* 0x001fe200078e001b */
[----:B-1----:R-:W2:Y:S01]  /*30a30*/  LDL.LU.64 R18, [R1+0x1578] ;  /* 0x0015780001127983 */ /* 0x002ea20000300a00 */
[----:B------:R-:W3:Y:S02]  /*30a40*/  LDL.LU R27, [R1+0x1570] ;  /* 0x00157000011b7983 */ /* 0x000ee40000300800 */
[----:B------:R0:W-:Y:S02]  /*30a50*/  STL.64 [R1+0x2a0], R20 ;  /* 0x0002a01401007387 */ /* 0x0001e40000100a00 */
[----:B------:R-:W-:Y:S01]  /*30a60*/  STL.64 [R1+0x2a8], R22 ;  /* 0x0002a81601007387 */ /* 0x000fe20000100a00 */
[----:B------:R-:W4:Y:S01]  /*30a70*/  LDL.LU R24, [R1+0xe0] ;  /* 0x0000e00001187983 */ /* 0x000f220000300800 */
[----:B------:R-:W-:-:S02]  /*30a80*/  IMAD.MOV.U32 R17, RZ, RZ, R26 ;  /* 0x000000ffff117224 */ /* 0x000fc400078e001a */
[----:B------:R-:W4:Y:S02]  /*30a90*/  LDL.LU R25, [R1+0xe4] ;  /* 0x0000e40001197983 */ /* 0x000f240000300800 */
[----:B------:R-:W2:Y:S02]  /*30aa0*/  LDL.LU R26, [R1+0xe8] ;  /* 0x0000e800011a7983 */ /* 0x000ea40000300800 */
[----:B0-----:R-:W-:Y:S02]  /*30ab0*/  IMAD.MOV.U32 R21, RZ, RZ, R10 ;  /* 0x000000ffff157224 */ /* 0x001fe400078e000a */
[----:B------:R-:W-:Y:S02]  /*30ac0*/  IMAD.MOV.U32 R20, RZ, RZ, R11 ;  /* 0x000000ffff147224 */ /* 0x000fe400078e000b */
[----:B---3--:R0:W1:Y:S04]  /*30ad0*/  LDSM.16.MT88.4 R8, [R27+0x22800] ;  /* 0x022800001b08783b */ /* 0x0080680000004200 */
[----:B0-----:R-:W2:Y:S04]  /*30ae0*/  LDL.LU R27, [R1+0xec] ;  /* 0x0000ec00011b7983 */ /* 0x001ea80000300800 */
[----:B--2---:R0:W-:Y:S01]  /*30af0*/  STL.64 [R1+0x1460], R26 ;  /* 0x0014601a01007387 */ /* 0x0041e20000100a00 */
[----:B----4-:R2:W-:Y:S02]  /*30b00*/  STL.64 [R1+0x1458], R24 ;  /* 0x0014581801007387 */ /* 0x0105e40000100a00 */
[----:B0-----:R-:W-:-:S02]  /*30b10*/  IMAD.MOV.U32 R26, RZ, RZ, R6 ;  /* 0x000000ffff1a7224 */ /* 0x001fc400078e0006 */
[----:B--2---:R-:W-:Y:S02]  /*30b20*/  IMAD.MOV.U32 R24, RZ, RZ, R18 ;  /* 0x000000ffff187224 */ /* 0x004fe400078e0012 */
[----:B------:R-:W-:Y:S01]  /*30b30*/  IMAD.MOV.U32 R27, RZ, RZ, R7 ;  /* 0x000000ffff1b7224 */ /* 0x000fe200078e0007 */
[----:B------:R-:W2:Y:S01]  /*30b40*/  LDL.LU R18, [R1+0x156c] ;  /* 0x00156c0001127983 */ /* 0x000ea20000300800 */
[----:B------:R-:W-:Y:S02]  /*30b50*/  IMAD.MOV.U32 R25, RZ, RZ, R19 ;  /* 0x000000ffff197224 */ /* 0x000fe400078e0013 */
[----:B------:R-:W3:Y:S02]  /*30b60*/  LDL.LU R19, [R1+0x1568] ;  /* 0x0015680001137983 */ /* 0x000ee40000300800 */
[----:B------:R-:W4:Y:S01]  /*30b70*/  LDL.LU R6, [R1+0x1564] ;  /* 0x0015640001067983 */ /* 0x000f220000300800 */
[----:B------:R-:W2:Y:S01]  /*30b80*/  LDL.LU R7, [R1+0x1560] ;  /* 0x0015600001077983 */ /* 0x000ea20000300800 */
[----:B------:R-:W-:Y:S02]  /*30b90*/  STL.64 [R1+0x1470], R26 ;  /* 0x0014701a01007387 */ /* 0x000fe40000100a00 */
[----:B------:R0:W-:Y:S02]  /*30ba0*/  STL.64 [R1+0x1468], R24 ;  /* 0x0014681801007387 */ /* 0x0001e40000100a00 */
[----:B0-----:R-:W2:Y:S01]  /*30bb0*/  LDL.LU R24, [R1+0x100] ;  /* 0x0001000001187983 */ /* 0x001ea20000300800 */
[----:B------:R-:W2:Y:S02]  /*30bc0*/  LDL.LU R25, [R1+0x104] ;  /* 0x0001040001197983 */ /* 0x000ea40000300800 */
[----:B------:R-:W2:Y:S02]  /*30bd0*/  LDL.LU R26, [R1+0x108] ;  /* 0x00010800011a7983 */ /* 0x000ea40000300800 */
[----:B------:R-:W2:Y:S02]  /*30be0*/  LDL.LU R27, [R1+0x10c] ;  /* 0x00010c00011b7983 */ /* 0x000ea40000300800 */
[----:B--2---:R0:W-:Y:S01]  /*30bf0*/  STL.64 [R1+0x1480], R26 ;  /* 0x0014801a01007387 */ /* 0x0041e20000100a00 */
[----:B------:R-:W-:Y:S03]  /*30c00*/  STL.64 [R1+0x1478], R24 ;  /* 0x0014781801007387 */ /* 0x000fe60000100a00 */
[----:B0-----:R-:W2:Y:S04]  /*30c10*/  LDL R26, [R1+0x18] ;  /* 0x00001800011a7983 */ /* 0x001ea80000100800 */
[----:B------:R-:W2:Y:S01]  /*30c20*/  LDL R27, [R1+0x1c] ;  /* 0x00001c00011b7983 */ /* 0x000ea20000100800 */
[----:B-1----:R-:W-:Y:S02]  /*30c30*/  STL.64 [R1+0x13b8], R10 ;  /* 0x0013b80a01007387 */ /* 0x002fe40000100a00 */
[----:B------:R0:W-:Y:S02]  /*30c40*/  STL.64 [R1+0x13b0], R8 ;  /* 0x0013b00801007387 */ /* 0x0001e40000100a00 */
[----:B0-----:R-:W2:Y:S01]  /*30c50*/  LDL.LU R8, [R1+0x1e0] ;  /* 0x0001e00001087983 */ /* 0x001ea20000300800 */
[----:B------:R-:W2:Y:S02]  /*30c60*/  LDL.LU R9, [R1+0x1e4] ;  /* 0x0001e40001097983 */ /* 0x000ea40000300800 */
[----:B------:R-:W2:Y:S02]  /*30c70*/  LDL.LU R10, [R1+0x1e8] ;  /* 0x0001e800010a7983 */ /* 0x000ea40000300800 */
[----:B------:R-:W2:Y:S02]  /*30c80*/  LDL.LU R11, [R1+0x1ec] ;  /* 0x0001ec00010b7983 */ /* 0x000ea40000300800 */
[----:B--2---:R-:W-:Y:S01]  /*30c90*/  HMMA.16816.F32.BF16 R8, R12, R26, R8 ;  /* 0x0000001a0c08723c */ /* 0x004fe20000041808 */
        /* <DEDUP_REMOVED lines=8> */
[----:B------:R-:W-:Y:S02]  /*30d20*/  IMAD.MOV.U32 R27, RZ, RZ, R16 ;  /* 0x000000ffff1b7224 */ /* 0x000fe400078e0010 */
[----:B------:R-:W-:Y:S02]  /*30d30*/  IMAD.MOV.U32 R8, RZ, RZ, R29 ;  /* 0x000000ffff087224 */ /* 0x000fe400078e001d */
[----:B------:R-:W-:-:S02]  /*30d40*/  IMAD.MOV.U32 R9, RZ, RZ, R28 ;  /* 0x000000ffff097224 */ /* 0x000fc400078e001c */
[----:B------:R-:W-:Y:S01]  /*30d50*/  IMAD.MOV.U32 R10, RZ, RZ, R3 ;  /* 0x000000ffff0a7224 */ /* 0x000fe200078e0003 */
[----:B------:R0:W-:Y:S01]  /*30d60*/  STL.64 [R1+0x14c8], R26 ;  /* 0x0014c81a01007387 */ /* 0x0001e20000100a00 */
[----:B------:R-:W2:Y:S02]  /*30d70*/  LDL.LU R29, [R1+0x155c] ;  /* 0x00155c00011d7983 */ /* 0x000ea40000300800 */
[----:B------:R-:W-:Y:S02]  /*30d80*/  IMAD.MOV.U32 R11, RZ, RZ, R2 ;  /* 0x000000ffff0b7224 */ /* 0x000fe400078e0002 */
[----:B------:R-:W2:Y:S01]  /*30d90*/  LDL.LU R28, [R1+0x1558] ;  /* 0x00155800011c7983 */ /* 0x000ea20000300800 */
[----:B------:R-:W2:Y:S01]  /*30da0*/  LDL.LU R3, [R1+0x1554] ;  /* 0x0015540001037983 */ /* 0x000ea20000300800 */
[----:B------:R-:W2:Y:S02]  /*30db0*/  LDL.LU R2, [R1+0x1550] ;  /* 0x0015500001027983 */ /* 0x000ea40000300800 */
[----:B0-----:R-:W-:-:S02]  /*30dc0*/  IMAD.MOV.U32 R26, RZ, RZ, R5 ;  /* 0x000000ffff1a7224 */ /* 0x001fc400078e0005 */
[----:B------:R-:W-:-:S05]  /*30dd0*/  IMAD.MOV.U32 R27, RZ, RZ, R4 ;  /* 0x000000ffff1b7224 */ /* 0x000fca00078e0004 */
[----:B------:R-:W-:Y:S01]  /*30de0*/  STL.64 [R1+0x14e0], R26 ;  /* 0x0014e01a01007387 */ /* 0x000fe20000100a00 */
[----:B------:R-:W-:Y:S02]  /*30df0*/  STL.64 [R1+0x1490], R10 ;  /* 0x0014900a01007387 */ /* 0x000fe40000100a00 */
[----:B------:R0:W-:Y:S02]  /*30e00*/  STL.64 [R1+0x1488], R8 ;  /* 0x0014880801007387 */ /* 0x0001e40000100a00 */
[----:B0-----:R-:W-:Y:S02]  /*30e10*/  IMAD.MOV.U32 R8, RZ, RZ, R7 ;  /* 0x000000ffff087224 */ /* 0x001fe400078e0007 */
[----:B----4-:R-:W-:Y:S01]  /*30e20*/  IMAD.MOV.U32 R9, RZ, RZ, R6 ;  /* 0x000000ffff097224 */ /* 0x010fe200078e0006 */
[----:B------:R-:W4:Y:S01]  /*30e30*/  LDL.LU R7, [R1+0x154c] ;  /* 0x00154c0001077983 */ /* 0x000f220000300800 */
[----:B------:R-:W2:Y:S02]  /*30e40*/  LDL.LU R6, [R1+0x1548] ;  /* 0x0015480001067983 */ /* 0x000ea40000300800 */
[----:B---3--:R-:W-:-:S02]  /*30e50*/  IMAD.MOV.U32 R10, RZ, RZ, R19 ;  /* 0x000000ffff0a7224 */ /* 0x008fc400078e0013 */
[----:B------:R-:W-:Y:S01]  /*30e60*/  IMAD.MOV.U32 R11, RZ, RZ, R18 ;  /* 0x000000ffff0b7224 */ /* 0x000fe200078e0012 */
[----:B------:R-:W3:Y:S01]  /*30e70*/  LDL.LU R19, [R1+0x1544] ;  /* 0x0015440001137983 */ /* 0x000ee20000300800 */
        /* <DEDUP_REMOVED lines=8> */
[----:B------:R-:W2:Y:S03]  /*30f00*/  LDL.LU R23, [R1+0x1cc] ;  /* 0x0001cc0001177983 */ /* 0x000ea60000300800 */
[----:B--2---:R-:W-:Y:S01]  /*30f10*/  STL.64 [R1+0x1518], R22 ;  /* 0x0015181601007387 */ /* 0x004fe20000100a00 */
[----:B------:R0:W-:Y:S03]  /*30f20*/  STL.64 [R1+0x1510], R20 ;  /* 0x0015101401007387 */ /* 0x0001e60000100a00 */
[----:B0-----:R-:W2:Y:S01]  /*30f30*/  LDL.LU R20, [R1+0x1d0] ;  /* 0x0001d00001147983 */ /* 0x001ea20000300800 */
[----:B------:R-:W2:Y:S02]  /*30f40*/  LDL.LU R21, [R1+0x1d4] ;  /* 0x0001d40001157983 */ /* 0x000ea40000300800 */
[----:B------:R-:W2:Y:S02]  /*30f50*/  LDL.LU R22, [R1+0x1d8] ;  /* 0x0001d80001167983 */ /* 0x000ea40000300800 */
[----:B------:R-:W2:Y:S01]  /*30f60*/  LDL.LU R23, [R1+0x1dc] ;  /* 0x0001dc0001177983 */ /* 0x000ea20000300800 */
[----:B------:R-:W-:Y:S01]  /*30f70*/  STL.64 [R1+0x1500], R26 ;  /* 0x0015001a01007387 */ /* 0x000fe20000100a00 */
[----:B------:R0:W-:Y:S03]  /*30f80*/  STL.64 [R1+0x14f8], R24 ;  /* 0x0014f81801007387 */ /* 0x0001e60000100a00 */
[----:B0-----:R-:W2:Y:S01]  /*30f90*/  LDL.LU R24, [R1+0x160] ;  /* 0x0001600001187983 */ /* 0x001ea20000300800 */
[----:B------:R-:W2:Y:S02]  /*30fa0*/  LDL.LU R25, [R1+0x164] ;  /* 0x0001640001197983 */ /* 0x000ea40000300800 */
[----:B------:R-:W2:Y:S02]  /*30fb0*/  LDL.LU R26, [R1+0x168] ;  /* 0x00016800011a7983 */ /* 0x000ea40000300800 */
[----:B------:R-:W2:Y:S01]  /*30fc0*/  LDL.LU R27, [R1+0x16c] ;  /* 0x00016c00011b7983 */ /* 0x000ea20000300800 */
[----:B------:R0:W-:Y:S01]  /*30fd0*/  STL.64 [R1+0x14a8], R10 ;  /* 0x0014a80a01007387 */ /* 0x0001e20000100a00 */
[----:B------:R1:W-:Y:S02]  /*30fe0*/  STL.64 [R1+0x14a0], R8 ;  /* 0x0014a00801007387 */ /* 0x0003e40000100a00 */
[----:B0-----:R-:W-:-:S02]  /*30ff0*/  IMAD.MOV.U32 R10, RZ, RZ, R28 ;  /* 0x000000ffff0a7224 */ /* 0x001fc400078e001c */
[----:B-1----:R-:W-:Y:S02]  /*31000*/  IMAD.MOV.U32 R8, RZ, RZ, R2 ;  /* 0x000000ffff087224 */ /* 0x002fe400078e0002 */
[----:B------:R-:W-:Y:S01]  /*31010*/  IMAD.MOV.U32 R11, RZ, RZ, R29 ;  /* 0x000000ffff0b7224 */ /* 0x000fe200078e001d */
[----:B------:R-:W2:Y:S01]  /*31020*/  LDL.LU R2, [R1+0x153c] ;  /* 0x00153c0001027983 */ /* 0x000ea20000300800 */
[----:B------:R-:W-:Y:S02]  /*31030*/  IMAD.MOV.U32 R9, RZ, RZ, R3 ;  /* 0x000000ffff097224 */ /* 0x000fe400078e0003 */
[----:B------:R-:W2:Y:S02]  /*31040*/  LDL.LU R3, [R1+0x1538] ;  /* 0x0015380001037983 */ /* 0x000ea40000300800 */
[----:B------:R-:W2:Y:S01]  /*31050*/  LDL.LU R28, [R1+0x1534] ;  /* 0x00153400011c7983 */ /* 0x000ea20000300800 */
[----:B------:R-:W2:Y:S01]  /*31060*/  LDL.LU R29, [R1+0x1530] ;  /* 0x00153000011d7983 */ /* 0x000ea20000300800 */
[----:B------:R-:W-:Y:S02]  /*31070*/  STL.64 [R1+0x14c0], R10 ;  /* 0x0014c00a01007387 */ /* 0x000fe40000100a00 */
[----:B------:R0:W-:Y:S02]  /*31080*/  STL.64 [R1+0x14b8], R8 ;  /* 0x0014b80801007387 */ /* 0x0001e40000100a00 */
[----:B0-----:R-:W-:-:S02]  /*31090*/  IMAD.MOV.U32 R8, RZ, RZ, R18 ;  /* 0x000000ffff087224 */ /* 0x001fc400078e0012 */
[----:B---3--:R-:W-:Y:S01]  /*310a0*/  IMAD.MOV.U32 R9, RZ, RZ, R19 ;  /* 0x000000ffff097224 */ /* 0x008fe200078e0013 */
[----:B------:R-:W2:Y:S01]  /*310b0*/  LDL.LU R18, [R1+0x152c] ;  /* 0x00152c0001127983 */ /* 0x000ea20000300800 */
[----:B------:R-:W2:Y:S02]  /*310c0*/  LDL.LU R19, [R1+0x1528] ;  /* 0x0015280001137983 */ /* 0x000ea40000300800 */
[----:B------:R-:W-:Y:S02]  /*310d0*/  IMAD.MOV.U32 R10, RZ, RZ, R6 ;  /* 0x000000ffff0a7224 */ /* 0x000fe400078e0006 */
[----:B----4-:R-:W-:Y:S01]  /*310e0*/  IMAD.MOV.U32 R11, RZ, RZ, R7 ;  /* 0x000000ffff0b7224 */ /* 0x010fe200078e0007 */
[----:B------:R-:W3:Y:S01]  /*310f0*/  LDL.LU R6, [R1+0x1524] ;  /* 0x0015240001067983 */ /* 0x000ee20000300800 */
[----:B------:R-:W3:Y:S03]  /*31100*/  LDL.LU R7, [R1+0x1520] ;  /* 0x0015200001077983 */ /* 0x000ee60000300800 */
[----:B------:R0:W-:Y:S01]  /*31110*/  STL.64 [R1+0x14d8], R10 ;  /* 0x0014d80a01007387 */ /* 0x0001e20000100a00 */
[----:B------:R1:W-:Y:S02]  /*31120*/  STL.64 [R1+0x14d0], R8 ;  /* 0x0014d00801007387 */ /* 0x0003e40000100a00 */
[----:B------:R-:W4:Y:S01]  /*31130*/  LDL R5, [R1+0x2fc] ;  /* 0x0002fc0001057983 */ /* 0x000f220000100800 */
[----:B--2---:R-:W-:Y:S01]  /*31140*/  HMMA.16816.F32.BF16 R20, R12, R18, R20 ;  /* 0x000000120c14723c */ /* 0x004fe20000041814 */
[----:B0-----:R-:W-:-:S02]  /*31150*/  IMAD.MOV.U32 R10, RZ, RZ, R3 ;  /* 0x000000ffff0a7224 */ /* 0x001fc400078e0003 */
[----:B------:R-:W-:Y:S02]  /*31160*/  IMAD.MOV.U32 R11, RZ, RZ, R2 ;  /* 0x000000ffff0b7224 */ /* 0x000fe400078e0002 */
[----:B-1----:R-:W-:Y:S02]  /*31170*/  IMAD.MOV.U32 R8, RZ, RZ, R29 ;  /* 0x000000ffff087224 */ /* 0x002fe400078e001d */
[----:B------:R-:W-:Y:S11]  /*31180*/  IMAD.MOV.U32 R9, RZ, RZ, R28 ;  /* 0x000000ffff097224 */ /* 0x000ff600078e001c */
[----:B------:R-:W-:Y:S06]  /*31190*/  @!UPT UIADD3 URZ, URZ, URZ, URZ ;  /* 0x0000003f3f3ff290 */ /* 0x000fec000fffe03f */
[----:B------:R-:W-:Y:S02]  /*311a0*/  IMAD.MOV.U32 R3, RZ, RZ, R22 ;  /* 0x000000ffff037224 */ /* 0x000fe400078e0016 */
[----:B------:R-:W-:Y:S02]  /*311b0*/  IMAD.MOV.U32 R2, RZ, RZ, R23 ;  /* 0x000000ffff027224 */ /* 0x000fe400078e0017 */
[----:B------:R-:W-:Y:S02]  /*311c0*/  IMAD.MOV.U32 R29, RZ, RZ, R20 ;  /* 0x000000ffff1d7224 */ /* 0x000fe400078e0014 */
[----:B------:R-:W-:Y:S01]  /*311d0*/  IMAD.MOV.U32 R28, RZ, RZ, R21 ;  /* 0x000000ffff1c7224 */ /* 0x000fe200078e0015 */
[----:B------:R-:W3:Y:S01]  /*311e0*/  LDL.LU.64 R22, [R1+0x1518] ;  /* 0x0015180001167983 */ /* 0x000ee20000300a00 */
[----:B------:R-:W3:Y:S03]  /*311f0*/  LDL.LU.64 R20, [R1+0x1510] ;  /* 0x0015100001147983 */ /* 0x000ee60000300a00 */
[----:B------:R-:W-:Y:S01]  /*31200*/  STL [R1+0x1318], R28 ;  /* 0x0013181c01007387 */ /* 0x000fe20000100800 */
[----:B------:R-:W-:Y:S02]  /*31210*/  STL [R1+0x1314], R29 ;  /* 0x0013141d01007387 */ /* 0x000fe40000100800 */
[----:B------:R-:W-:Y:S01]  /*31220*/  STL [R1+0x1310], R3 ;  /* 0x0013100301007387 */ /* 0x000fe20000100800 */
[C---:B---3--:R-:W-:Y:S11]  /*31230*/  HMMA.16816.F32.BF16 R20, R12.reuse, R6, R20 ;  /* 0x000000060c14723c */ /* 0x048ff60000041814 */
[----:B------:R-:W-:Y:S11]  /*31240*/  @!UPT UIADD3 URZ, URZ, URZ, URZ ;  /* 0x0000003f3f3ff290 */ /* 0x000ff6000fffe03f */
[----:B------:R-:W-:Y:S01]  /*31250*/  @!UPT UIADD3 URZ, URZ, URZ, URZ ;  /* 0x0000003f3f3ff290 */ /* 0x000fe2000fffe03f */
[----:B------:R-:W-:Y:S01]  /*31260*/  STL.64 [R1+0x2d0], R20 ;  /* 0x0002d01401007387 */ /* 0x000fe20000100a00 */
[----:B------:R0:W-:Y:S03]  /*31270*/  STL.64 [R1+0x2d8], R22 ;  /* 0x0002d81601007387 */ /* 0x0001e60000100a00 */
[----:B0-----:R-:W2:Y:S02]  /*31280*/  LDL.LU.64 R22, [R1+0x1508] ;  /* 0x0015080001167983 */ /* 0x001ea40000300a00 */
[----:B--2---:R-:W-:Y:S02]  /*31290*/  HMMA.16816.F32.BF16 R12, R12, R22, R24 ;  /* 0x000000160c0c723c */ /* 0x004fe40000041818 */
[----:B------:R-:W2:Y:S01]  /*312a0*/  LDL.LU.64 R26, [R1+0x1500] ;  /* 0x00150000011a7983 */ /* 0x000ea20000300a00 */
[----:B------:R-:W2:Y:S02]  /*312b0*/  LDL.LU.64 R24, [R1+0x14f8] ;  /* 0x0014f80001187983 */ /* 0x000ea40000300a00 */
[----:B------:R-:W-:-:S02]  /*312c0*/  IMAD.MOV.U32 R16, RZ, RZ, R22 ;  /* 0x000000ffff107224 */ /* 0x000fc400078e0016 */
[----:B------:R-:W-:Y:S02]  /*312d0*/  IMAD.MOV.U32 R4, RZ, RZ, R23 ;  /* 0x000000ffff047224 */ /* 0x000fe400078e0017 */
[----:B------:R-:W2:Y:S01]  /*312e0*/  LDL.LU.64 R22, [R1+0x14f0] ;  /* 0x0014f00001167983 */ /* 0x000ea20000300a00 */
[----:B------:R-:W2:Y:S11]  /*312f0*/  LDL.LU.64 R20, [R1+0x14e8] ;  /* 0x0014e80001147983 */ /* 0x000eb60000300a00 */
[----:B------:R-:W-:Y:S02]  /*31300*/  @!UPT UIADD3 URZ, URZ, URZ, URZ ;  /* 0x0000003f3f3ff290 */ /* 0x000fe4000fffe03f */
[----:B------:R-:W-:Y:S01]  /*31310*/  STL [R1+0x1e4], R13 ;  /* 0x0001e40d01007387 */ /* 0x000fe20000100800 */
[----:B------:R0:W-:Y:S03]  /*31320*/  STL.64 [R1+0x1e8], R14 ;  /* 0x0001e80e01007387 */ /* 0x0001e60000100a00 */
[----:B0-----:R-:W2:Y:S02]  /*31330*/  LDL.LU.64 R14, [R1+0xd8] ;  /* 0x0000d800010e7983 */ /* 0x001ea40000300a00 */
[C---:B--2---:R-:W-:Y:S11]  /*31340*/  HMMA.16816.F32.BF16 R24, R20.reuse, R14, R24 ;  /* 0x0000000e1418723c */ /* 0x044ff60000041818 */
        /* <DEDUP_REMOVED lines=47> */
[----:B0-----:R-:W3:Y:S01]  /*31640*/  LDL.LU.64 R26, [R1+0x1460] ;  /* 0x00146000011a7983 */ /* 0x001ee20000300a00 */
[----:B------:R-:W3:Y:S02]  /*31650*/  LDL.LU.64 R24, [R1+0x1458] ;  /* 0x0014580001187983 */ /* 0x000ee40000300a00 */
[----:B------:R-:W-:Y:S02]  /*31660*/  IMAD.MOV.U32 R18, RZ, RZ, R16 ;  /* 0x000000ffff127224 */ /* 0x000fe400078e0010 */
[----:B------:R-:W-:-:S07]  /*31670*/  IMAD.MOV.U32 R19, RZ, RZ, R4 ;  /* 0x000000ffff137224 */ /* 0x000fce00078e0004 */
[----:B---3--:R-:W-:Y:S01]  /*31680*/  HMMA.16816.F32.BF16 R16, R20, R18, R24 ;  /* 0x000000121410723c */ /* 0x008fe20000041818 */
[----:B------:R-:W2:Y:S01]  /*31690*/  LDL.LU.64 R26, [R1+0x1450] ;  /* 0x00145000011a7983 */ /* 0x000ea20000300a00 */
[----:B------:R-:W2:Y:S02]  /*316a0*/  LDL.LU.64 R24, [R1+0x1448] ;  /* 0x0014480001187983 */ /* 0x000ea40000300a00 */
[----:B------:R-:W3:Y:S11]  /*316b0*/  LDL.LU R20, [R1+0x60] ;  /* 0x0000600001147983 */ /* 0x000ef60000300800 */
[----:B------:R-:W-:Y:S08]  /*316c0*/  @!UPT UIADD3 URZ, URZ, URZ, URZ ;  /* 0x0000003f3f3ff290 */ /* 0x000ff0000fffe03f */
[----:B------:R-:W-:Y:S01]  /*316d0*/  STL.64 [R1+0x160], R16 ;  /* 0x0001601001007387 */ /* 0x000fe20000100a00 */
[----:B------:R-:W-:Y:S02]  /*316e0*/  STL.64 [R1+0x168], R18 ;  /* 0x0001681201007387 */ /* 0x000fe40000100a00 */
[----:B------:R-:W3:Y:S02]  /*316f0*/  LDL.LU R21, [R1+0x64] ;  /* 0x0000640001157983 */ /* 0x000ee40000300800 */
[----:B------:R-:W2:Y:S01]  /*31700*/  LDL.LU R22, [R1+0x68] ;  /* 0x0000680001167983 */ /* 0x000ea20000300800 */
[----:B------:R-:W2:Y:S04]  /*31710*/  LDL.LU R23, [R1+0x6c] ;  /* 0x00006c0001177983 */ /* 0x000ea80000300800 */
[----:B--2---:R0:W-:Y:S01]  /*31720*/  STL.64 [R1+0x1438], R22 ;  /* 0x0014381601007387 */ /* 0x0041e20000100a00 */
[----:B---3--:R-:W-:Y:S03]  /*31730*/  STL.64 [R1+0x1430], R20 ;  /* 0x0014301401007387 */ /* 0x008fe60000100a00 */
[----:B0-----:R-:W2:Y:S01]  /*31740*/  LDL.LU.64 R22, [R1+0xc8] ;  /* 0x0000c80001167983 */ /* 0x001ea20000300a00 */
[----:B------:R-:W3:Y:S02]  /*31750*/  LDL.LU.64 R18, [R1+0x18] ;  /* 0x0000180001127983 */ /* 0x000ee40000300a00 */
[----:B------:R-:W-:-:S02]  /*31760*/  IMAD.MOV.U32 R3, RZ, RZ, R12 ;  /* 0x000000ffff037224 */ /* 0x000fc400078e000c */
[----:B------:R-:W-:Y:S01]  /*31770*/  IMAD.MOV.U32 R4, RZ, RZ, R15 ;  /* 0x000000ffff047224 */ /* 0x000fe200078e000f */
[----:B---3--:R0:W-:Y:S02]  /*31780*/  STL.64 [R1+0x1410], R18 ;  /* 0x0014101201007387 */ /* 0x0081e40000100a00 */
[C---:B0-----:R-:W-:Y:S07]  /*31790*/  HMMA.16816.F32.BF16 R16, R24.reuse, R14, R8 ;  /* 0x0000000e1810723c */ /* 0x041fee0000041808 */
[----:B------:R-:W-:Y:S11]  /*317a0*/  IMAD.MOV.U32 R8, RZ, RZ, R14 ;  /* 0x000000ffff087224 */ /* 0x000ff600078e000e */
[----:B------:R-:W-:Y:S05]  /*317b0*/  @!UPT UIADD3 URZ, URZ, URZ, URZ ;  /* 0x0000003f3f3ff290 */ /* 0x000fea000fffe03f */
[----:B------:R-:W-:Y:S01]  /*317c0*/  STL.64 [R1+0x150], R16 ;  /* 0x0001501001007387 */ /* 0x000fe20000100a00 */
[----:B------:R-:W-:Y:S02]  /*317d0*/  STL.64 [R1+0x158], R18 ;  /* 0x0001581201007387 */ /* 0x000fe40000100a00 */
[----:B------:R0:W-:Y:S02]  /*317e0*/  STL [R1+0x1440], R8 ;  /* 0x0014400801007387 */ /* 0x0001e40000100800 */
[----:B0-----:R-:W2:Y:S01]  /*317f0*/  LDL.LU R8, [R1+0x80] ;  /* 0x0000800001087983 */ /* 0x001ea20000300800 */
[----:B------:R-:W2:Y:S02]  /*31800*/  LDL.LU R9, [R1+0x84] ;  /* 0x0000840001097983 */ /* 0x000ea40000300800 */
[----:B------:R-:W2:Y:S02]  /*31810*/  LDL.LU R10, [R1+0x88] ;  /* 0x00008800010a7983 */ /* 0x000ea40000300800 */
[----:B------:R-:W2:Y:S01]  /*31820*/  LDL.LU R11, [R1+0x8c] ;  /* 0x00008c00010b7983 */ /* 0x000ea20000300800 */
[----:B------:R-:W3:Y:S01]  /*31830*/  LDL.LU R12, [R1+0x50] ;  /* 0x00005000010c7983 */ /* 0x000ee20000300800 */
[----:B------:R-:W3:Y:S02]  /*31840*/  LDL.LU R13, [R1+0x54] ;  /* 0x00005400010d7983 */ /* 0x000ee40000300800 */
[----:B------:R-:W2:Y:S02]  /*31850*/  LDL.LU R14, [R1+0x58] ;  /* 0x00005800010e7983 */ /* 0x000ea40000300800 */
[----:B------:R-:W2:Y:S02]  /*31860*/  LDL.LU R15, [R1+0x5c] ;  /* 0x00005c00010f7983 */ /* 0x000ea40000300800 */
[----:B--2---:R0:W-:Y:S01]  /*31870*/  STL.64 [R1+0x1428], R14 ;  /* 0x0014280e01007387 */ /* 0x0041e20000100a00 */
[----:B---3--:R-:W-:Y:S03]  /*31880*/  STL.64 [R1+0x1420], R12 ;  /* 0x0014200c01007387 */ /* 0x008fe60000100a00 */
[----:B0-----:R-:W2:Y:S01]  /*31890*/  LDL.LU.64 R14, [R1+0xb8] ;  /* 0x0000b800010e7983 */ /* 0x001ea20000300a00 */
[----:B------:R-:W3:Y:S02]  /*318a0*/  LDL.LU.64 R18, [R1+0xa8] ;  /* 0x0000a80001127983 */ /* 0x000ee40000300a00 */
[----:B------:R-:W-:Y:S02]  /*318b0*/  STL.64 [R1+0x13f0], R6 ;  /* 0x0013f00601007387 */ /* 0x000fe40000100a00 */
[----:B----4-:R0:W-:Y:S02]  /*318c0*/  STL.64 [R1+0x13e8], R4 ;  /* 0x0013e80401007387 */ /* 0x0101e40000100a00 */
[----:B0-----:R-:W4:Y:S01]  /*318d0*/  LDL.LU R4, [R1+0x30] ;  /* 0x0000300001047983 */ /* 0x001f220000300800 */
[----:B------:R-:W4:Y:S02]  /*318e0*/  LDL.LU R5, [R1+0x34] ;  /* 0x0000340001057983 */ /* 0x000f240000300800 */
[----:B------:R-:W2:Y:S02]  /*318f0*/  LDL.LU R6, [R1+0x38] ;  /* 0x0000380001067983 */ /* 0x000ea40000300800 */
[----:B------:R-:W2:Y:S01]  /*31900*/  LDL.LU R7, [R1+0x3c] ;  /* 0x00003c0001077983 */ /* 0x000ea20000300800 */
[C---:B------:R-:W-:Y:S01]  /*31910*/  HMMA.16816.F32.BF16 R8, R24.reuse, R22, R8 ;  /* 0x000000161808723c */ /* 0x040fe20000041808 */
[----:B--2---:R-:W-:Y:S01]  /*31920*/  STL.64 [R1+0x1408], R6 ;  /* 0x0014080601007387 */ /* 0x004fe20000100a00 */
[----:B----4-:R0:W-:Y:S03]  /*31930*/  STL.64 [R1+0x1400], R4 ;  /* 0x0014000401007387 */ /* 0x0101e60000100a00 */
[----:B0-----:R-:W2:Y:S01]  /*31940*/  LDL.LU R4, [R1+0x40] ;  /* 0x0000400001047983 */ /* 0x001ea20000300800 */
[----:B------:R-:W2:Y:S02]  /*31950*/  LDL.LU R5, [R1+0x44] ;  /* 0x0000440001057983 */ /* 0x000ea40000300800 */
[----:B------:R-:W2:Y:S02]  /*31960*/  LDL.LU R6, [R1+0x48] ;  /* 0x0000480001067983 */ /* 0x000ea40000300800 */
[----:B------:R-:W2:Y:S11]  /*31970*/  LDL.LU R7, [R1+0x4c] ;  /* 0x00004c0001077983 */ /* 0x000eb60000300800 */
[----:B------:R-:W-:Y:S02]  /*31980*/  @!UPT UIADD3 URZ, URZ, URZ, URZ ;  /* 0x0000003f3f3ff290 */ /* 0x000fe4000fffe03f */
[----:B------:R0:W-:Y:S01]  /*31990*/  STL.64 [R1+0x140], R8 ;  /* 0x0001400801007387 */ /* 0x0001e20000100a00 */
[----:B------:R1:W-:Y:S03]  /*319a0*/  STL.64 [R1+0x148], R10 ;  /* 0x0001480a01007387 */ /* 0x0003e60000100a00 */
[----:B0-----:R-:W4:Y:S01]  /*319b0*/  LDL.LU R8, [R1+0x1440] ;  /* 0x0014400001087983 */ /* 0x001f220000300800 */
[----:B-1----:R-:W-:Y:S02]  /*319c0*/  IMAD.MOV.U32 R10, RZ, RZ, R22 ;  /* 0x000000ffff0a7224 */ /* 0x002fe400078e0016 */
[----:B------:R-:W-:Y:S02]  /*319d0*/  IMAD.MOV.U32 R9, RZ, RZ, R23 ;  /* 0x000000ffff097224 */ /* 0x000fe400078e0017 */
[----:B------:R-:W2:Y:S01]  /*319e0*/  LDL.LU.64 R22, [R1+0x1438] ;  /* 0x0014380001167983 */ /* 0x000ea20000300a00 */
[----:B------:R-:W2:Y:S02]  /*319f0*/  LDL.LU.64 R20, [R1+0x1430] ;  /* 0x0014300001147983 */ /* 0x000ea40000300a00 */
[----:B------:R-:W-:Y:S01]  /*31a00*/  IMAD.MOV.U32 R11, RZ, RZ, R15 ;  /* 0x000000ffff0b7224 */ /* 0x000fe200078e000f */
[C---:B--2---:R-:W-:Y:S11]  /*31a10*/  HMMA.16816.F32.BF16 R20, R24.reuse, R14, R20 ;  /* 0x0000000e1814723c */ /* 0x044ff60000041814 */
[----:B------:R-:W-:Y:S11]  /*31a20*/  @!UPT UIADD3 URZ, URZ, URZ, URZ ;  /* 0x0000003f3f3ff290 */ /* 0x000ff6000fffe03f */
[----:B------:R-:W-:Y:S01]  /*31a30*/  @!UPT UIADD3 URZ, URZ, URZ, URZ ;  /* 0x0000003f3f3ff290 */ /* 0x000fe2000fffe03f */
[----:B------:R0:W-:Y:S01]  /*31a40*/  STL.64 [R1+0x130], R20 ;  /* 0x0001301401007387 */ /* 0x0001e20000100a00 */
[----:B------:R-:W-:Y:S02]  /*31a50*/  STL.64 [R1+0x138], R22 ;  /* 0x0001381601007387 */ /* 0x000fe40000100a00 */
[----:B0-----:R-:W-:Y:S02]  /*31a60*/  IMAD.MOV.U32 R20, RZ, RZ, R14 ;  /* 0x000000ffff147224 */ /* 0x001fe400078e000e */
[----:B------:R-:W3:Y:S01]  /*31a70*/  LDL.LU.64 R14, [R1+0x1428] ;  /* 0x00142800010e7983 */ /* 0x000ee20000300a00 */
[----:B------:R-:W3:Y:S02]  /*31a80*/  LDL.LU.64 R12, [R1+0x1420] ;  /* 0x00142000010c7983 */ /* 0x000ee40000300a00 */
[----:B------:R-:W-:Y:S02]  /*31a90*/  STL.64 [R1+0x13d0], R10 ;  /* 0x0013d00a01007387 */ /* 0x000fe40000100a00 */
[----:B----4-:R0:W-:Y:S02]  /*31aa0*/  STL.64 [R1+0x13c8], R8 ;  /* 0x0013c80801007387 */ /* 0x0101e40000100a00 */
[----:B0-----:R-:W2:Y:S01]  /*31ab0*/  LDL.LU R8, [R1] ;  /* 0x0000000001087983 */ /* 0x001ea20000300800 */
[----:B------:R-:W2:Y:S02]  /*31ac0*/  LDL.LU R9, [R1+0x4] ;  /* 0x0000040001097983 */ /* 0x000ea40000300800 */
[----:B------:R-:W4:Y:S02]  /*31ad0*/  LDL.LU R10, [R1+0x8] ;  /* 0x00000800010a7983 */ /* 0x000f240000300800 */
[----:B------:R-:W4:Y:S01]  /*31ae0*/  LDL.LU R11, [R1+0xc] ;  /* 0x00000c00010b7983 */ /* 0x000f220000300800 */
[----:B---3--:R-:W-:Y:S01]  /*31af0*/  HMMA.16816.F32.BF16 R12, R24, R18, R12 ;  /* 0x00000012180c723c */ /* 0x008fe2000004180c */
[----:B----4-:R-:W-:Y:S01]  /*31b00*/  STL.64 [R1+0x13e0], R10 ;  /* 0x0013e00a01007387 */ /* 0x010fe20000100a00 */
[----:B--2---:R0:W-:Y:S03]  /*31b10*/  STL.64 [R1+0x13d8], R8 ;  /* 0x0013d80801007387 */ /* 0x0041e60000100a00 */
[----:B0-----:R-:W2:Y:S01]  /*31b20*/  LDL.LU R8, [R1+0x20] ;  /* 0x0000200001087983 */ /* 0x001ea20000300800 */
[----:B------:R-:W2:Y:S02]  /*31b30*/  LDL.LU R9, [R1+0x24] ;  /* 0x0000240001097983 */ /* 0x000ea40000300800 */
[----:B------:R-:W2:Y:S02]  /*31b40*/  LDL.LU R10, [R1+0x28] ;  /* 0x00002800010a7983 */ /* 0x000ea40000300800 */
[----:B------:R-:W-:-:S02]  /*31b50*/  IMAD.MOV.U32 R11, RZ, RZ, R0 ;  /* 0x000000ffff0b7224 */ /* 0x000fc400078e0000 */
[----:B------:R-:W3:Y:S01]  /*31b60*/  LDL.LU R0, [R1+0x1418] ;  /* 0x0014180001007983 */ /* 0x000ee20000300800 */
[----:B------:R-:W-:Y:S02]  /*31b70*/  STL [R1+0x13c0], R20 ;  /* 0x0013c01401007387 */ /* 0x000fe40000100800 */
[----:B------:R-:W4:Y:S08]  /*31b80*/  LDL.LU.64 R22, [R1+0x78] ;  /* 0x0000780001167983 */ /* 0x000f300000300a00 */
[----:B------:R0:W-:Y:S01]  /*31b90*/  STL.64 [R1+0x120], R12 ;  /* 0x0001200c01007387 */ /* 0x0001e20000100a00 */
[----:B------:R1:W-:Y:S01]  /*31ba0*/  STL.64 [R1+0x128], R14 ;  /* 0x0001280e01007387 */ /* 0x0003e20000100a00 */
[----:B0-----:R-:W-:-:S02]  /*31bb0*/  IMAD.MOV.U32 R13, RZ, RZ, R18 ;  /* 0x000000ffff0d7224 */ /* 0x001fc400078e0012 */
[----:B------:R-:W-:Y:S02]  /*31bc0*/  IMAD.MOV.U32 R12, RZ, RZ, R19 ;  /* 0x000000ffff0c7224 */ /* 0x000fe400078e0013 */
        /* <DEDUP_REMOVED lines=16> */
[----:B------:R-:W3:Y:S01]  /*31cd0*/  LDL.LU.64 R4, [R1+0x13e8] ;  /* 0x0013e80001047983 */ /* 0x000ee20000300a00 */
[C---:B--2---:R-:W-:Y:S11]  /*31ce0*/  HMMA.16816.F32.BF16 R8, R24.reuse, R6, R8 ;  /* 0x000000061808723c */ /* 0x044ff60000041808 */
[----:B------:R-:W-:Y:S11]  /*31cf0*/  @!UPT UIADD3 URZ, URZ, URZ, URZ ;  /* 0x0000003f3f3ff290 */ /* 0x000ff6000fffe03f */
[----:B------:R-:W-:Y:S01]  /*31d00*/  @!UPT UIADD3 URZ, URZ, URZ, URZ ;  /* 0x0000003f3f3ff290 */ /* 0x000fe2000fffe03f */
[----:B------:R-:W-:Y:S01]  /*31d10*/  STL.64 [R1+0xf0], R8 ;  /* 0x0000f00801007387 */ /* 0x000fe20000100a00 */
[----:B------:R0:W-:Y:S03]  /*31d20*/  STL.64 [R1+0xf8], R10 ;  /* 0x0000f80a01007387 */ /* 0x0001e60000100a00 */
[----:B0-----:R-:W4:Y:S01]  /*31d30*/  LDL.LU.64 R10, [R1+0x13e0] ;  /* 0x0013e000010a7983 */ /* 0x001f220000300a00 */
[----:B------:R-:W4:Y:S02]  /*31d40*/  LDL.LU.64 R8, [R1+0x13d8] ;  /* 0x0013d80001087983 */ /* 0x000f240000300a00 */
[----:B----4-:R-:W-:Y:S01]  /*31d50*/  HMMA.16816.F32.BF16 R24, R24, R22, R8 ;  /* 0x000000161818723c */ /* 0x010fe20000041808 */
[----:B------:R-:W2:Y:S01]  /*31d60*/  LDL.LU.64 R10, [R1+0x13d0] ;  /* 0x0013d000010a7983 */ /* 0x000ea20000300a00 */
[----:B------:R-:W4:Y:S11]  /*31d70*/  LDL.LU.64 R8, [R1+0x13c8] ;  /* 0x0013c80001087983 */ /* 0x000f360000300a00 */
[----:B------:R-:W-:Y:S10]  /*31d80*/  @!UPT UIADD3 URZ, URZ, URZ, URZ ;  /* 0x0000003f3f3ff290 */ /* 0x000ff4000fffe03f */
[----:B------:R-:W-:Y:S01]  /*31d90*/  STL.64 [R1+0xe0], R24 ;  /* 0x0000e01801007387 */ /* 0x000fe20000100a00 */
[----:B------:R-:W-:Y:S02]  /*31da0*/  STL.64 [R1+0xe8], R26 ;  /* 0x0000e81a01007387 */ /* 0x000fe40000100a00 */
[----:B------:R-:W2:Y:S02]  /*31db0*/  LDL.LU R20, [R1+0x13c0] ;  /* 0x0013c00001147983 */ /* 0x000ea40000300800 */
[----:B------:R-:W2:Y:S02]  /*31dc0*/  LDL R17, [R1+0xd18] ;  /* 0x000d180001117983 */ /* 0x000ea40000100800 */
[----:B------:R-:W-:Y:S01]  /*31dd0*/  IMAD.MOV.U32 R16, RZ, RZ, R23 ;  /* 0x000000ffff107224 */ /* 0x000fe200078e0017 */
[----:B------:R0:W-:Y:S02]  /*31de0*/  STL.64 [R1+0x1348], R18 ;  /* 0x0013481201007387 */ /* 0x0001e40000100a00 */
[----:B0-----:R-:W-:-:S02]  /*31df0*/  IMAD.MOV.U32 R18, RZ, RZ, R15 ;  /* 0x000000ffff127224 */ /* 0x001fc400078e000f */
[----:B------:R-:W-:Y:S01]  /*31e00*/  IMAD.MOV.U32 R19, RZ, RZ, R14 ;  /* 0x000000ffff137224 */ /* 0x000fe200078e000e */
[----:B--2---:R-:W-:Y:S04]  /*31e10*/  STL.64 [R1+0x1340], R16 ;  /* 0x0013401001007387 */ /* 0x004fe80000100a00 */
[----:B------:R0:W-:Y:S02]  /*31e20*/  STL.64 [R1+0x1360], R18 ;  /* 0x0013601201007387 */ /* 0x0001e40000100a00 */
[----:B0-----:R-:W-:Y:S02]  /*31e30*/  IMAD.MOV.U32 R18, RZ, RZ, R13 ;  /* 0x000000ffff127224 */ /* 0x001fe400078e000d */
[----:B------:R-:W-:Y:S02]  /*31e40*/  IMAD.MOV.U32 R19, RZ, RZ, R12 ;  /* 0x000000ffff137224 */ /* 0x000fe400078e000c */
[----:B---3--:R-:W0:Y:S04]  /*31e50*/  LDSM.16.MT88.4 R12, [R0+0x23000] ;  /* 0x02300000000c783b */ /* 0x008e280000004200 */
[----:B------:R-:W-:Y:S01]  /*31e60*/  STL.64 [R1+0x1378], R18 ;  /* 0x0013781201007387 */ /* 0x000fe20000100a00 */
[----:B------:R-:W-:-:S02]  /*31e70*/  IMAD.MOV.U32 R26, RZ, RZ, R20 ;  /* 0x000000ffff1a7224 */ /* 0x000fc400078e0014 */
[----:B------:R-:W-:Y:S01]  /*31e80*/  IMAD.MOV.U32 R27, RZ, RZ, R11 ;  /* 0x000000ffff1b7224 */ /* 0x000fe200078e000b */
[----:B0-----:R-:W-:Y:S01]  /*31e90*/  STL.64 [R1+0x1328], R14 ;  /* 0x0013280e01007387 */ /* 0x001fe20000100a00 */
[----:B------:R0:W-:Y:S03]  /*31ea0*/  STL.64 [R1+0x1320], R12 ;  /* 0x0013200c01007387 */ /* 0x0001e60000100a00 */
[----:B0-----:R-:W2:Y:S01]  /*31eb0*/  LDL.LU R12, [R1+0x1f0] ;  /* 0x0001f000010c7983 */ /* 0x001ea20000300800 */
[----:B------:R-:W2:Y:S02]  /*31ec0*/  LDL.LU R13, [R1+0x1f4] ;  /* 0x0001f400010d7983 */ /* 0x000ea40000300800 */
[----:B------:R-:W3:Y:S02]  /*31ed0*/  LDL.LU R14, [R1+0x1f8] ;  /* 0x0001f800010e7983 */ /* 0x000ee40000300800 */
[----:B------:R-:W3:Y:S01]  /*31ee0*/  LDL.LU R15, [R1+0x1fc] ;  /* 0x0001fc00010f7983 */ /* 0x000ee20000300800 */
[----:B------:R0:W-:Y:S02]  /*31ef0*/  STL.64 [R1+0x1380], R26 ;  /* 0x0013801a01007387 */ /* 0x0001e40000100a00 */
[----:B0-----:R-:W-:-:S02]  /*31f00*/  IMAD.MOV.U32 R26, RZ, RZ, R10 ;  /* 0x000000ffff1a7224 */ /* 0x001fc400078e000a */
[----:B----4-:R-:W-:-:S05]  /*31f10*/  IMAD.MOV.U32 R27, RZ, RZ, R9 ;  /* 0x000000ffff1b7224 */ /* 0x010fca00078e0009 */
[----:B------:R-:W-:Y:S01]  /*31f20*/  STL.64 [R1+0x1398], R26 ;  /* 0x0013981a01007387 */ /* 0x000fe20000100a00 */
[----:B------:R-:W4:Y:S02]  /*31f30*/  LDL.LU R16, [R1+0x230] ;  /* 0x0002300001107983 */ /* 0x000f240000300800 */
[----:B------:R-:W4:Y:S02]  /*31f40*/  LDL.LU R17, [R1+0x234] ;  /* 0x0002340001117983 */ /* 0x000f240000300800 */
[----:B------:R-:W2:Y:S01]  /*31f50*/  LDL.LU R18, [R1+0x238] ;  /* 0x0002380001127983 */ /* 0x000ea20000300800 */
[----:B------:R-:W2:Y:S04]  /*31f60*/  LDL.LU R19, [R1+0x23c] ;  /* 0x00023c0001137983 */ /* 0x000ea80000300800 */
[----:B--2---:R-:W-:Y:S01]  /*31f70*/  STL.64 [R1+0x1390], R18 ;  /* 0x0013901201007387 */ /* 0x004fe20000100a00 */
[----:B----4-:R0:W-:Y:S03]  /*31f80*/  STL.64 [R1+0x1388], R16 ;  /* 0x0013881001007387 */ /* 0x0101e60000100a00 */
[----:B0-----:R-:W2:Y:S01]  /*31f90*/  LDL.LU R16, [R1+0x240] ;  /* 0x0002400001107983 */ /* 0x001ea20000300800 */
[----:B------:R-:W2:Y:S02]  /*31fa0*/  LDL.LU R17, [R1+0x244] ;  /* 0x0002440001117983 */ /* 0x000ea40000300800 */
[----:B------:R-:W4:Y:S02]  /*31fb0*/  LDL.LU R18, [R1+0x248] ;  /* 0x0002480001127983 */ /* 0x000f240000300800 */
[----:B------:R-:W4:Y:S02]  /*31fc0*/  LDL.LU R19, [R1+0x24c] ;  /* 0x00024c0001137983 */ /* 0x000f240000300800 */
[----:B----4-:R-:W-:Y:S01]  /*31fd0*/  STL.64 [R1+0x13a8], R18 ;  /* 0x0013a81201007387 */ /* 0x010fe20000100a00 */
[----:B--2---:R0:W-:Y:S03]  /*31fe0*/  STL.64 [R1+0x13a0], R16 ;  /* 0x0013a01001007387 */ /* 0x0041e60000100a00 */
[----:B0-----:R-:W2:Y:S01]  /*31ff0*/  LDL.LU R16, [R1+0x250] ;  /* 0x0002500001107983 */ /* 0x001ea20000300800 */
[----:B------:R-:W2:Y:S02]  /*32000*/  LDL.LU R17, [R1+0x254] ;  /* 0x0002540001117983 */ /* 0x000ea40000300800 */
[----:B------:R-:W2:Y:S02]  /*32010*/  LDL.LU R18, [R1+0x258] ;  /* 0x0002580001127983 */ /* 0x000ea40000300800 */
[----:B------:R-:W2:Y:S01]  /*32020*/  LDL.LU R19, [R1+0x25c] ;  /* 0x00025c0001137983 */ /* 0x000ea20000300800 */
[----:B---3--:R-:W-:Y:S01]  /*32030*/  STL.64 [R1+0x1338], R14 ;  /* 0x0013380e01007387 */ /* 0x008fe20000100a00 */
[----:B------:R0:W-:Y:S03]  /*32040*/  STL.64 [R1+0x1330], R12 ;  /* 0x0013300c01007387 */ /* 0x0001e60000100a00 */
[----:B0-----:R-:W3:Y:S01]  /*32050*/  LDL.LU R12, [R1+0x200] ;  /* 0x00020000010c7983 */ /* 0x001ee20000300800 */
[----:B------:R-:W3:Y:S02]  /*32060*/  LDL.LU R13, [R1+0x204] ;  /* 0x00020400010d7983 */ /* 0x000ee40000300800 */
[----:B------:R-:W4:Y:S02]  /*32070*/  LDL.LU R14, [R1+0x208] ;  /* 0x00020800010e7983 */ /* 0x000f240000300800 */
[----:B------:R-:W4:Y:S02]  /*32080*/  LDL.LU R15, [R1+0x20c] ;  /* 0x00020c00010f7983 */ /* 0x000f240000300800 */
[----:B------:R-:W-:-:S02]  /*32090*/  IMAD.MOV.U32 R26, RZ, RZ, R8 ;  /* 0x000000ffff1a7224 */ /* 0x000fc400078e0008 */
[----:B------:R-:W0:Y:S04]  /*320a0*/  LDSM.16.M88.4 R8, [R5+0x80] ;  /* 0x000080000508783b */ /* 0x000e280000000200 */
[----:B----4-:R-:W-:Y:S01]  /*320b0*/  STL.64 [R1+0x1358], R14 ;  /* 0x0013580e01007387 */ /* 0x010fe20000100a00 */
[----:B---3--:R1:W-:Y:S03]  /*320c0*/  STL.64 [R1+0x1350], R12 ;  /* 0x0013500c01007387 */ /* 0x0083e60000100a00 */
[----:B-1----:R-:W3:Y:S01]  /*320d0*/  LDL.LU R12, [R1+0x210] ;  /* 0x00021000010c7983 */ /* 0x002ee20000300800 */
[----:B------:R-:W3:Y:S02]  /*320e0*/  LDL.LU R13, [R1+0x214] ;  /* 0x00021400010d7983 */ /* 0x000ee40000300800 */
[----:B------:R-:W4:Y:S02]  /*320f0*/  LDL.LU R14, [R1+0x218] ;  /* 0x00021800010e7983 */ /* 0x000f240000300800 */
[----:B------:R-:W4:Y:S02]  /*32100*/  LDL.LU R15, [R1+0x21c] ;  /* 0x00021c00010f7983 */ /* 0x000f240000300800 */
[----:B0-----:R-:W-:-:S02]  /*32110*/  IMAD.MOV.U32 R20, RZ, RZ, R8 ;  /* 0x000000ffff147224 */ /* 0x001fc400078e0008 */
[----:B------:R-:W-:Y:S01]  /*32120*/  IMAD.MOV.U32 R28, RZ, RZ, R22 ;  /* 0x000000ffff1c7224 */ /* 0x000fe200078e0016 */
[----:B----4-:R-:W-:Y:S01]  /*32130*/  STL.64 [R1+0x1370], R14 ;  /* 0x0013700e01007387 */ /* 0x010fe20000100a00 */
[----:B---3--:R0:W-:Y:S03]  /*32140*/  STL.64 [R1+0x1368], R12 ;  /* 0x0013680c01007387 */ /* 0x0081e60000100a00 */
[----:B0-----:R-:W3:Y:S01]  /*32150*/  LDL.LU R12, [R1+0x220] ;  /* 0x00022000010c7983 */ /* 0x001ee20000300800 */
[----:B------:R-:W3:Y:S02]  /*32160*/  LDL.LU R13, [R1+0x224] ;  /* 0x00022400010d7983 */ /* 0x000ee40000300800 */
[----:B------:R-:W3:Y:S02]  /*32170*/  LDL.LU R14, [R1+0x228] ;  /* 0x00022800010e7983 */ /* 0x000ee40000300800 */
[----:B------:R-:W3:Y:S01]  /*32180*/  LDL.LU R15, [R1+0x22c] ;  /* 0x00022c00010f7983 */ /* 0x000ee20000300800 */
[----:B------:R0:W-:Y:S01]  /*32190*/  STL [R1+0x1250], R0 ;  /* 0x0012500001007387 */ /* 0x0001e20000100800 */
[----:B------:R-:W-:Y:S02]  /*321a0*/  STL.64 [R1+0x60], R8 ;  /* 0x0000600801007387 */ /* 0x000fe40000100a00 */
[----:B------:R-:W-:Y:S02]  /*321b0*/  STL.64 [R1+0x68], R10 ;  /* 0x0000680a01007387 */ /* 0x000fe40000100a00 */
[----:B0-----:R-:W-:-:S02]  /*321c0*/  IMAD.MOV.U32 R0, RZ, RZ, R9 ;  /* 0x000000ffff007224 */ /* 0x001fc400078e0009 */
[----:B------:R-:W0:Y:S04]  /*321d0*/  LDSM.16.M88.4 R8, [R5+0x4080] ;  /* 0x004080000508783b */ /* 0x000e280000000200 */
[----:B0-----:R-:W-:Y:S01]  /*321e0*/  STL.64 [R1+0x50], R8 ;  /* 0x0000500801007387 */ /* 0x001fe20000100a00 */
        /* <DEDUP_REMOVED lines=14> */
[----:B------:R-:W-:-:S07]  /*322d0*/  IMAD.MOV.U32 R27, RZ, RZ, R4 ;  /* 0x000000ffff1b7224 */ /* 0x000fce00078e0004 */
        /* <DEDUP_REMOVED lines=15> */
[----:B------:R-:W3:Y:S11]  /*323d0*/  LDL.LU.64 R18, [R1+0x1378] ;  /* 0x0013780001127983 */ /* 0x000ef60000300a00 */
[----:B------:R-:W-:Y:S10]  /*323e0*/  @!UPT UIADD3 URZ, URZ, URZ, URZ ;  /* 0x0000003f3f3ff290 */ /* 0x000ff4000fffe03f */
[----:B------:R-:W-:Y:S01]  /*323f0*/  STL [R1+0x1168], R26 ;  /* 0x0011681a01007387 */ /* 0x000fe20000100800 */
[----:B------:R-:W-:Y:S01]  /*32400*/  STL [R1+0x1164], R27 ;  /* 0x0011641b01007387 */ /* 0x000fe20000100800 */
[C---:B---3--:R-:W-:Y:S02]  /*32410*/  HMMA.16816.F32.BF16 R16, R8.reuse, R18, R12 ;  /* 0x000000120810723c */ /* 0x048fe4000004180c */
        /* <DEDUP_REMOVED lines=19> */
[----:B0-----:R-:W2:Y:S01]  /*32550*/  LDL.LU.64 R14, [R1+0x1338] ;  /* 0x00133800010e7983 */ /* 0x001ea20000300a00 */
[----:B------:R-:W2:Y:S02]  /*32560*/  LDL.LU.64 R12, [R1+0x1330] ;  /* 0x00133000010c7983 */ /* 0x000ea40000300a00 */
[----:B--2---:R-:W-:Y:S11]  /*32570*/  HMMA.16816.F32.BF16 R12, R8, R6, R12 ;  /* 0x00000006080c723c */ /* 0x004ff6000004180c */
[----:B------:R-:W-:Y:S11]  /*32580*/  @!UPT UIADD3 URZ, URZ, URZ, URZ ;  /* 0x0000003f3f3ff290 */ /* 0x000ff6000fffe03f */
[----:B------:R-:W-:Y:S01]  /*32590*/  @!UPT UIADD3 URZ, URZ, URZ, URZ ;  /* 0x0000003f3f3ff290 */ /* 0x000fe2000fffe03f */
[----:B------:R-:W-:Y:S01]  /*325a0*/  STL.64 [R1+0x270], R12 ;  /* 0x0002700c01007387 */ /* 0x000fe20000100a00 */
[----:B------:R-:W-:Y:S02]  /*325b0*/  STL.64 [R1+0x278], R14 ;  /* 0x0002780e01007387 */ /* 0x000fe40000100a00 */
[----:B------:R-:W0:Y:S02]  /*325c0*/  LDSM.16.M88.4 R12, [R5+0x14080] ;  /* 0x01408000050c783b */ /* 0x000e240000000200 */
[----:B0-----:R-:W-:Y:S02]  /*325d0*/  STL.64 [R1+0x10], R12 ;  /* 0x0000100c01007387 */ /* 0x001fe40000100a00 */
[----:B------:R-:W-:Y:S02]  /*325e0*/  IMAD.MOV.U32 R29, RZ, RZ, R12 ;  /* 0x000000ffff1d7224 */ /* 0x000fe400078e000c */
[----:B------:R-:W-:Y:S02]  /*325f0*/  STL.64 [R1+0x18], R14 ;  /* 0x0000180e01007387 */ /* 0x000fe40000100a00 */
[----:B------:R-:W-:-:S02]  /*32600*/  IMAD.MOV.U32 R23, RZ, RZ, R13 ;  /* 0x000000ffff177224 */ /* 0x000fc400078e000d */
[----:B------:R-:W0:Y:S02]  /*32610*/  LDSM.16.M88.4 R12, [R5+0x18080] ;  /* 0x01808000050c783b */ /* 0x000e240000000200 */
[----:B------:R-:W1:Y:S02]  /*32620*/  LDSM.16.M88.4 R4, [R5+0x1c080] ;  /* 0x01c080000504783b */ /* 0x000e640000000200 */
[----:B0-----:R-:W-:Y:S02]  /*32630*/  STL.64 [R1], R12 ;  /* 0x0000000c01007387 */ /* 0x001fe40000100a00 */
[----:B------:R0:W-:Y:S02]  /*32640*/  STL.64 [R1+0x8], R14 ;  /* 0x0000080e01007387 */ /* 0x0001e40000100a00 */
[----:B0-----:R-:W2:Y:S01]  /*32650*/  LDL.LU.64 R14, [R1+0x1328] ;  /* 0x00132800010e7983 */ /* 0x001ea20000300a00 */
[----:B------:R-:W2:Y:S02]  /*32660*/  LDL.LU.64 R12, [R1+0x1320] ;  /* 0x00132000010c7983 */ /* 0x000ea40000300a00 */
[----:B-1----:R-:W-:Y:S02]  /*32670*/  STL [R1+0x1064], R6 ;  /* 0x0010640601007387 */ /* 0x002fe40000100800 */
[----:B------:R3:W-:Y:S02]  /*32680*/  STL [R1+0x1060], R7 ;  /* 0x0010600701007387 */ /* 0x0007e40000100800 */
[----:B---3--:R-:W-:-:S02]  /*32690*/  IMAD.MOV.U32 R7, RZ, RZ, R16 ;  /* 0x000000ffff077224 */ /* 0x008fc400078e0010 */
[----:B------:R-:W0:Y:S04]  /*326a0*/  LDSM.16.MT88.4 R16, [R17+0x23000] ;  /* 0x023000001110783b */ /* 0x000e280000004200 */
[----:B------:R-:W-:Y:S01]  /*326b0*/  STL.64 [R1+0x1288], R4 ;  /* 0x0012880401007387 */ /* 0x000fe20000100a00 */
[----:B------:R-:W-:Y:S02]  /*326c0*/  IMAD.MOV.U32 R6, RZ, RZ, R28 ;  /* 0x000000ffff067224 */ /* 0x000fe400078e001c */
[----:B------:R-:W3:Y:S01]  /*326d0*/  LDL.LU R28, [R1+0x1318] ;  /* 0x00131800011c7983 */ /* 0x000ee20000300800 */
[----:B0-----:R-:W-:Y:S01]  /*326e0*/  STL.64 [R1+0x1280], R18 ;  /* 0x0012801201007387 */ /* 0x001fe20000100a00 */
[----:B------:R0:W-:Y:S03]  /*326f0*/  STL.64 [R1+0x1278], R16 ;  /* 0x0012781001007387 */ /* 0x0001e60000100a00 */
        /* <DEDUP_REMOVED lines=8> */
[----:B------:R-:W-:Y:S02]  /*32780*/  IMAD.MOV.U32 R26, RZ, RZ, R4 ;  /* 0x000000ffff1a7224 */ /* 0x000fe400078e0004 */
[----:B------:R-:W-:Y:S02]  /*32790*/  IMAD.MOV.U32 R27, RZ, RZ, R5 ;  /* 0x000000ffff1b7224 */ /* 0x000fe400078e0005 */
[----:B------:R-:W4:Y:S01]  /*327a0*/  LDL.LU R4, [R1+0x2d0] ;  /* 0x0002d00001047983 */ /* 0x000f220000300800 */
[----:B------:R-:W4:Y:S04]  /*327b0*/  LDL.LU R5, [R1+0x2d4] ;  /* 0x0002d40001057983 */ /* 0x000f280000300800 */
[----:B0-----:R-:W2:Y:S01]  /*327c0*/  LDL.LU R6, [R1+0x2d8] ;  /* 0x0002d80001067983 */ /* 0x001ea20000300800 */
[----:B------:R-:W2:Y:S03]  /*327d0*/  LDL.LU R7, [R1+0x2dc] ;  /* 0x0002dc0001077983 */ /* 0x000ea60000300800 */
[----:B--2---:R-:W-:Y:S01]  /*327e0*/  STL.64 [R1+0x1298], R6 ;  /* 0x0012980601007387 */ /* 0x004fe20000100a00 */
[----:B----4-:R0:W-:Y:S02]  /*327f0*/  STL.64 [R1+0x1290], R4 ;  /* 0x0012900401007387 */ /* 0x0101e40000100a00 */
[----:B0-----:R-:W-:-:S02]  /*32800*/  IMAD.MOV.U32 R4, RZ, RZ, R29 ;  /* 0x000000ffff047224 */ /* 0x001fc400078e001d */
[----:B------:R-:W-:Y:S01]  /*32810*/  IMAD.MOV.U32 R5, RZ, RZ, R23 ;  /* 0x000000ffff057224 */ /* 0x000fe200078e0017 */
[----:B------:R-:W2:Y:S04]  /*32820*/  LDL.LU R29, [R1+0x1314] ;  /* 0x00131400011d7983 */ /* 0x000ea80000300800 */
[----:B------:R0:W-:Y:S04]  /*32830*/  STL.64 [R1+0x12b0], R4 ;  /* 0x0012b00401007387 */ /* 0x0001e80000100a00 */
        /* <DEDUP_REMOVED lines=8> */
[----:B------:R-:W4:Y:S02]  /*328c0*/  LDL.LU R6, [R1+0x2a8] ;  /* 0x0002a80001067983 */ /* 0x000f240000300800 */
[----:B------:R-:W4:Y:S01]  /*328d0*/  LDL.LU R7, [R1+0x2ac] ;  /* 0x0002ac0001077983 */ /* 0x000f220000300800 */
[----:B------:R-:W2:Y:S04]  /*328e0*/  LDL R23, [R1+0xd14] ;  /* 0x000d140001177983 */ /* 0x000ea80000100800 */
[----:B----4-:R-:W-:Y:S01]  /*328f0*/  STL.64 [R1+0x12d8], R6 ;  /* 0x0012d80601007387 */ /* 0x010fe20000100a00 */
[----:B--2---:R0:W-:Y:S02]  /*32900*/  STL.64 [R1+0x12d0], R4 ;  /* 0x0012d00401007387 */ /* 0x0041e40000100a00 */
[----:B0-----:R-:W-:-:S02]  /*32910*/  IMAD.MOV.U32 R4, RZ, RZ, R22 ;  /* 0x000000ffff047224 */ /* 0x001fc400078e0016 */
[----:B------:R-:W-:-:S05]  /*32920*/  IMAD.MOV.U32 R5, RZ, RZ, R21 ;  /* 0x000000ffff057224 */ /* 0x000fca00078e0015 */
[----:B------:R0:W-:Y:S04]  /*32930*/  STL.64 [R1+0x12e8], R4 ;  /* 0x0012e80401007387 */ /* 0x0001e80000100a00 */
[----:B0-----:R-:W2:Y:S01]  /*32940*/  LDL.LU R4, [R1+0x2c0] ;  /* 0x0002c00001047983 */ /* 0x001ea20000300800 */
[----:B------:R-:W2:Y:S02]  /*32950*/  LDL.LU R5, [R1+0x2c4] ;  /* 0x0002c40001057983 */ /* 0x000ea40000300800 */
[----:B------:R-:W4:Y:S02]  /*32960*/  LDL.LU R6, [R1+0x2c8] ;  /* 0x0002c80001067983 */ /* 0x000f240000300800 */
[----:B------:R-:W4:Y:S02]  /*32970*/  LDL.LU R7, [R1+0x2cc] ;  /* 0x0002cc0001077983 */ /* 0x000f240000300800 */
[----:B----4-:R-:W-:Y:S01]  /*32980*/  STL.64 [R1+0x12f8], R6 ;  /* 0x0012f80601007387 */ /* 0x010fe20000100a00 */
[----:B--2---:R-:W-:Y:S02]  /*32990*/  STL.64 [R1+0x12f0], R4 ;  /* 0x0012f00401007387 */ /* 0x004fe40000100a00 */
[----:B------:R-:W2:Y:S02]  /*329a0*/  LDL R11, [R1+0xd10] ;  /* 0x000d1000010b7983 */ /* 0x000ea40000100800 */
[----:B--2---:R-:W-:Y:S01]  /*329b0*/  STL [R1+0x12b8], R11 ;  /* 0x0012b80b01007387 */ /* 0x004fe20000100800 */
[----:B------:R-:W2:Y:S03]  /*329c0*/  LDL.64 R8, [R1+0x20] ;  /* 0x0000200001087983 */ /* 0x000ea60000100a00 */
[----:B--2---:R0:W-:Y:S04]  /*329d0*/  STL.64 [R1+0x12e0], R8 ;  /* 0x0012e00801007387 */ /* 0x0041e80000100a00 */
[----:B0-----:R-:W2:Y:S01]  /*329e0*/  LDL.LU R8, [R1+0x2b0] ;  /* 0x0002b00001087983 */ /* 0x001ea20000300800 */
[----:B------:R-:W2:Y:S02]  /*329f0*/  LDL.LU R9, [R1+0x2b4] ;  /* 0x0002b40001097983 */ /* 0x000ea40000300800 */
[----:B------:R-:W4:Y:S02]  /*32a00*/  LDL.LU R10, [R1+0x2b8] ;  /* 0x0002b800010a7983 */ /* 0x000f240000300800 */
[----:B------:R-:W4:Y:S02]  /*32a10*/  LDL.LU R11, [R1+0x2bc] ;  /* 0x0002bc00010b7983 */ /* 0x000f240000300800 */
[----:B------:R-:W-:-:S02]  /*32a20*/  IMAD.MOV.U32 R16, RZ, RZ, R3 ;  /* 0x000000ffff107224 */ /* 0x000fc400078e0003 */
[----:B------:R-:W-:Y:S02]  /*32a30*/  IMAD.MOV.U32 R4, RZ, RZ, R20 ;  /* 0x000000ffff047224 */ /* 0x000fe400078e0014 */
[----:B------:R-:W0:Y:S04]  /*32a40*/  LDSM.16.MT88.4 R20, [R23+0x23000] ;  /* 0x023000001714783b */ /* 0x000e280000004200 */
[----:B----4-:R-:W-:Y:S01]  /*32a50*/  STL.64 [R1+0x1308], R10 ;  /* 0x0013080a01007387 */ /* 0x010fe20000100a00 */
[----:B--2---:R1:W-:Y:S03]  /*32a60*/  STL.64 [R1+0x1300], R8 ;  /* 0x0013000801007387 */ /* 0x0043e60000100a00 */
[----:B-1----:R-:W2:Y:S01]  /*32a70*/  LDL.LU R8, [R1+0x260] ;  /* 0x0002600001087983 */ /* 0x002ea20000300800 */
[----:B------:R-:W2:Y:S02]  /*32a80*/  LDL.LU R9, [R1+0x264] ;  /* 0x0002640001097983 */ /* 0x000ea40000300800 */
[----:B------:R-:W2:Y:S02]  /*32a90*/  LDL.LU R10, [R1+0x268] ;  /* 0x00026800010a7983 */ /* 0x000ea40000300800 */
[----:B------:R-:W2:Y:S01]  /*32aa0*/  LDL.LU R11, [R1+0x26c] ;  /* 0x00026c00010b7983 */ /* 0x000ea20000300800 */
[----:B------:R-:W-:Y:S01]  /*32ab0*/  STL.64 [R1+0x1178], R26 ;  /* 0x0011781a01007387 */ /* 0x000fe20000100a00 */
[----:B------:R1:W-:Y:S03]  /*32ac0*/  STL.64 [R1+0x1170], R24 ;  /* 0x0011701801007387 */ /* 0x0003e60000100a00 */
[----:B-1----:R-:W4:Y:S01]  /*32ad0*/  LDL.64 R24, [R1+0x30] ;  /* 0x0000300001187983 */ /* 0x002f220000100a00 */
[----:B------:R-:W3:Y:S02]  /*32ae0*/  LDL.LU R3, [R1+0x1310] ;  /* 0x0013100001037983 */ /* 0x000ee40000300800 */
[----:B------:R-:W3:Y:S02]  /*32af0*/  LDL.LU R17, [R1+0x1e4] ;  /* 0x0001e40001117983 */ /* 0x000ee40000300800 */
[----:B------:R-:W3:Y:S01]  /*32b00*/  LDL.LU R18, [R1+0x1e8] ;  /* 0x0001e80001127983 */ /* 0x000ee20000300800 */
[----:B------:R-:W3:Y:S01]  /*32b10*/  LDL.LU R19, [R1+0x1ec] ;  /* 0x0001ec0001137983 */ /* 0x000ee20000300800 */
[----:B------:R-:W-:-:S07]  /*32b20*/  IMAD.MOV.U32 R5, RZ, RZ, R0 ;  /* 0x000000ffff057224 */ /* 0x000fce00078e0000 */
[C---:B--2---:R-:W-:Y:S01]  /*32b30*/  HMMA.16816.F32.BF16 R4, R12.reuse, R4, R8 ;  /* 0x000000040c04723c */ /* 0x044fe20000041808 */
[----:B---3--:R-:W-:Y:S01]  /*32b40*/  STL.64 [R1+0x12a8], R18 ;  /* 0x0012a81201007387 */ /* 0x008fe20000100a00 */
[----:B------:R-:W-:Y:S02]  /*32b50*/  STL.64 [R1+0x12a0], R16 ;  /* 0x0012a01001007387 */ /* 0x000fe40000100a00 */
[----:B0-----:R-:W-:Y:S02]  /*32b60*/  STL.64 [R1+0x1228], R22 ;  /* 0x0012281601007387 */ /* 0x001fe40000100a00 */
[----:B------:R0:W-:Y:S02]  /*32b70*/  STL.64 [R1+0x1220], R20 ;  /* 0x0012201401007387 */ /* 0x0001e40000100a00 */
[----:B0-----:R-:W2:Y:S01]  /*32b80*/  LDL.64 R20, [R1+0x50] ;  /* 0x0000500001147983 */ /* 0x001ea20000100a00 */
[----:B------:R-:W3:Y:S02]  /*32b90*/  LDL.LU.64 R10, [R1+0x1308] ;  /* 0x00130800010a7983 */ /* 0x000ee40000300a00 */
[----:B------:R-:W3:Y:S11]  /*32ba0*/  LDL.LU.64 R8, [R1+0x1300] ;  /* 0x0013000001087983 */ /* 0x000ef60000300a00 */
[----:B------:R-:W-:Y:S01]  /*32bb0*/  @!UPT UIADD3 URZ, URZ, URZ, URZ ;  /* 0x0000003f3f3ff290 */ /* 0x000fe2000fffe03f */
[----:B------:R-:W-:Y:S01]  /*32bc0*/  STL.64 [R1+0x260], R4 ;  /* 0x0002600401007387 */ /* 0x000fe20000100a00 */
[----:B------:R0:W-:Y:S04]  /*32bd0*/  STL.64 [R1+0x268], R6 ;  /* 0x0002680601007387 */ /* 0x0001e80000100a00 */
[----:B0-----:R-:W2:Y:S01]  /*32be0*/  LDL.LU.64 R6, [R1+0x12f8] ;  /* 0x0012f80001067983 */ /* 0x001ea20000300a00 */
[----:B------:R-:W2:Y:S02]  /*32bf0*/  LDL.LU.64 R4, [R1+0x12f0] ;  /* 0x0012f00001047983 */ /* 0x000ea40000300a00 */
[C---:B--2---:R-:W-:Y:S11]  /*32c00*/  HMMA.16816.F32.BF16 R4, R12.reuse, R20, R4 ;  /* 0x000000140c04723c */ /* 0x044ff60000041804 */
[----:B------:R-:W-:Y:S11]  /*32c10*/  @!UPT UIADD3 URZ, URZ, URZ, URZ ;  /* 0x0000003f3f3ff290 */ /* 0x000ff6000fffe03f */
[----:B------:R-:W-:Y:S01]  /*32c20*/  @!UPT UIADD3 URZ, URZ, URZ, URZ ;  /* 0x0000003f3f3ff290 */ /* 0x000fe2000fffe03f */
[----:B------:R0:W-:Y:S01]  /*32c30*/  STL.64 [R1+0x250], R4 ;  /* 0x0002500401007387 */ /* 0x0001e20000100a00 */
[----:B------:R3:W-:Y:S03]  /*32c40*/  STL.64 [R1+0x258], R6 ;  /* 0x0002580601007387 */ /* 0x0007e60000100a00 */
[----:B0-----:R-:W3:Y:S02]  /*32c50*/  LDL.LU.64 R4, [R1+0x12e8] ;  /* 0x0012e80001047983 */ /* 0x001ee40000300a00 */
[C---:B---3--:R-:W-:Y:S02]  /*32c60*/  HMMA.16816.F32.BF16 R4, R12.reuse, R4, R8 ;  /* 0x000000040c04723c */ /* 0x048fe40000041808 */
[----:B------:R-:W2:Y:S11]  /*32c70*/  LDL.LU.64 R8, [R1+0x12e0] ;  /* 0x0012e00001087983 */ /* 0x000eb60000300a00 */
[----:B------:R-:W-:Y:S10]  /*32c80*/  @!UPT UIADD3 URZ, URZ, URZ, URZ ;  /* 0x0000003f3f3ff290 */ /* 0x000ff4000fffe03f */
[----:B------:R-:W-:Y:S01]  /*32c90*/  STL.64 [R1+0x240], R4 ;  /* 0x0002400401007387 */ /* 0x000fe20000100a00 */
[----:B------:R0:W-:Y:S03]  /*32ca0*/  STL.64 [R1+0x248], R6 ;  /* 0x0002480601007387 */ /* 0x0001e60000100a00 */
[----:B0-----:R-:W4:Y:S01]  /*32cb0*/  LDL.LU.64 R6, [R1+0x12d8] ;  /* 0x0012d80001067983 */ /* 0x001f220000300a00 */
[----:B------:R-:W4:Y:S02]  /*32cc0*/  LDL.LU.64 R4, [R1+0x12d0] ;  /* 0x0012d00001047983 */ /* 0x000f240000300a00 */
[----:B----4-:R-:W-:Y:S11]  /*32cd0*/  HMMA.16816.F32.BF16 R4, R12, R24, R4 ;  /* 0x000000180c04723c */ /* 0x010ff60000041804 */
[----:B------:R-:W-:Y:S11]  /*32ce0*/  @!UPT UIADD3 URZ, URZ, URZ, URZ ;  /* 0x0000003f3f3ff290 */ /* 0x000ff6000fffe03f */
[----:B------:R-:W-:Y:S01]  /*32cf0*/  @!UPT UIADD3 URZ, URZ, URZ, URZ ;  /* 0x0000003f3f3ff290 */ /* 0x000fe2000fffe03f */
[----:B------:R-:W-:Y:S01]  /*32d00*/  STL.64 [R1+0x230], R4 ;  /* 0x0002300401007387 */ /* 0x000fe20000100a00 */
[----:B------:R0:W-:Y:S03]  /*32d10*/  STL.64 [R1+0x238], R6 ;  /* 0x0002380601007387 */ /* 0x0001e60000100a00 */
[----:B0-----:R-:W2:Y:S01]  /*32d20*/  LDL.LU.64 R6, [R1+0x12c8] ;  /* 0x0012c80001067983 */ /* 0x001ea20000300a00 */
[----:B------:R-:W2:Y:S02]  /*32d30*/  LDL.LU.64 R4, [R1+0x12c0] ;  /* 0x0012c00001047983 */ /* 0x000ea40000300a00 */
[----:B------:R0:W-:Y:S02]  /*32d40*/  STL.64 [R1+0x1268], R24 ;  /* 0x0012681801007387 */ /* 0x0001e40000100a00 */
[----:B0-----:R-:W3:Y:S01]  /*32d50*/  LDL.LU.64 R24, [R1+0x60] ;  /* 0x0000600001187983 */ /* 0x001ee20000300a00 */
[----:B------:R-:W4:Y:S02]  /*32d60*/  LDL.LU R11, [R1+0x12b8] ;  /* 0x0012b800010b7983 */ /* 0x000f240000300800 */
[----:B------:R-:W-:-:S02]  /*32d70*/  IMAD.MOV.U32 R16, RZ, RZ, R29 ;  /* 0x000000ffff107224 */ /* 0x000fc400078e001d */
[----:B------:R-:W-:Y:S01]  /*32d80*/  IMAD.MOV.U32 R17, RZ, RZ, R28 ;  /* 0x000000ffff117224 */ /* 0x000fe200078e001c */
[----:B--2---:R-:W-:Y:S11]  /*32d90*/  HMMA.16816.F32.BF16 R4, R12, R8, R4 ;  /* 0x000000080c04723c */ /* 0x004ff60000041804 */
[----:B------:R-:W-:Y:S11]  /*32da0*/  @!UPT UIADD3 URZ, URZ, URZ, URZ ;  /* 0x0000003f3f3ff290 */ /* 0x000ff6000fffe03f */
[----:B------:R-:W-:Y:S02]  /*32db0*/  @!UPT UIADD3 URZ, URZ, URZ, URZ ;  /* 0x0000003f3f3ff290 */ /* 0x000fe4000fffe03f */
[----:B------:R-:W-:Y:S02]  /*32dc0*/  IMAD.MOV.U32 R29, RZ, RZ, R4 ;  /* 0x000000ffff1d7224 */ /* 0x000fe400078e0004 */
[----:B------:R-:W-:Y:S02]  /*32dd0*/  IMAD.MOV.U32 R28, RZ, RZ, R5 ;  /* 0x000000ffff1c7224 */ /* 0x000fe400078e0005 */
[----:B------:R-:W2:Y:S01]  /*32de0*/  LDL.LU.64 R4, [R1+0x12b0] ;  /* 0x0012b00001047983 */ /* 0x000ea20000300a00 */
[----:B------:R-:W-:Y:S02]  /*32df0*/  IMAD.MOV.U32 R0, RZ, RZ, R9 ;  /* 0x000000ffff007224 */ /* 0x000fe400078e0009 */
[----:B----4-:R-:W0:Y:S04]  /*32e00*/  LDSM.16.MT88.4 R8, [R11+0x23000] ;  /* 0x023000000b08783b */ /* 0x010e280000004200 */
[----:B------:R-:W-:-:S02]  /*32e10*/  IMAD.MOV.U32 R18, RZ, RZ, R3 ;  /* 0x000000ffff127224 */ /* 0x000fc400078e0003 */
[----:B------:R-:W-:Y:S02]  /*32e20*/  IMAD.MOV.U32 R19, RZ, RZ, R2 ;  /* 0x000000ffff137224 */ /* 0x000fe400078e0002 */
[----:B------:R-:W-:Y:S02]  /*32e30*/  IMAD.MOV.U32 R3, RZ, RZ, R6 ;  /* 0x000000ffff037224 */ /* 0x000fe400078e0006 */
[----:B------:R-:W-:-:S05]  /*32e40*/  IMAD.MOV.U32 R2, RZ, RZ, R7 ;  /* 0x000000ffff027224 */ /* 0x000fca00078e0007 */
[----:B------:R-:W-:Y:S01]  /*32e50*/  STL [R1+0x10f4], R2 ;  /* 0x0010f40201007387 */ /* 0x000fe20000100800 */
[----:B------:R-:W-:Y:S02]  /*32e60*/  STL [R1+0x10f0], R3 ;  /* 0x0010f00301007387 */ /* 0x000fe40000100800 */
[----:B------:R-:W-:Y:S02]  /*32e70*/  STL [R1+0x10ec], R28 ;  /* 0x0010ec1c01007387 */ /* 0x000fe40000100800 */
[----:B------:R-:W-:Y:S01]  /*32e80*/  STL [R1+0x10e8], R29 ;  /* 0x0010e81d01007387 */ /* 0x000fe20000100800 */
[----:B0-----:R-:W-:Y:S01]  /*32e90*/  STL.64 [R1+0x1188], R10 ;  /* 0x0011880a01007387 */ /* 0x001fe20000100a00 */
[----:B------:R0:W-:Y:S03]  /*32ea0*/  STL.64 [R1+0x1180], R8 ;  /* 0x0011800801007387 */ /* 0x0001e60000100a00 */
[----:B0-----:R-:W4:Y:S01]  /*32eb0*/  LDL.LU.64 R8, [R1] ;  /* 0x0000000001087983 */ /* 0x001f220000300a00 */
[C---:B--2---:R-:W-:Y:S03]  /*32ec0*/  HMMA.16816.F32.BF16 R4, R12.reuse, R4, R16 ;  /* 0x000000040c04723c */ /* 0x044fe60000041810 */
[----:B------:R-:W2:Y:S01]  /*32ed0*/  LDL.LU.64 R18, [R1+0x12a8] ;  /* 0x0012a80001127983 */ /* 0x000ea20000300a00 */
[----:B------:R-:W2:Y:S11]  /*32ee0*/  LDL.LU.64 R16, [R1+0x12a0] ;  /* 0x0012a00001107983 */ /* 0x000eb60000300a00 */
[----:B------:R-:W-:Y:S08]  /*32ef0*/  @!UPT UIADD3 URZ, URZ, URZ, URZ ;  /* 0x0000003f3f3ff290 */ /* 0x000ff0000fffe03f */
[----:B------:R-:W-:Y:S01]  /*32f00*/  STL.64 [R1+0x210], R4 ;  /* 0x0002100401007387 */ /* 0x000fe20000100a00 */
[----:B------:R0:W-:Y:S03]  /*32f10*/  STL.64 [R1+0x218], R6 ;  /* 0x0002180601007387 */ /* 0x0001e60000100a00 */
[----:B0-----:R-:W4:Y:S01]  /*32f20*/  LDL.LU.64 R6, [R1+0x1298] ;  /* 0x0012980001067983 */ /* 0x001f220000300a00 */
[----:B------:R-:W4:Y:S02]  /*32f30*/  LDL.LU.64 R4, [R1+0x1290] ;  /* 0x0012900001047983 */ /* 0x000f240000300a00 */
[C---:B----4-:R-:W-:Y:S11]  /*32f40*/  HMMA.16816.F32.BF16 R4, R12.reuse, R8, R4 ;  /* 0x000000080c04723c */ /* 0x050ff60000041804 */
[----:B------:R-:W-:Y:S11]  /*32f50*/  @!UPT UIADD3 URZ, URZ, URZ, URZ ;  /* 0x0000003f3f3ff290 */ /* 0x000ff6000fffe03f */
[----:B------:R-:W-:Y:S02]  /*32f60*/  @!UPT UIADD3 URZ, URZ, URZ, URZ ;  /* 0x0000003f3f3ff290 */ /* 0x000fe4000fffe03f */
[----:B------:R-:W-:Y:S02]  /*32f70*/  IMAD.MOV.U32 R2, RZ, RZ, R4 ;  /* 0x000000ffff027224 */ /* 0x000fe400078e0004 */
[----:B------:R-:W-:Y:S02]  /*32f80*/  IMAD.MOV.U32 R3, RZ, RZ, R5 ;  /* 0x000000ffff037224 */ /* 0x000fe400078e0005 */
[----:B------:R-:W2:Y:S01]  /*32f90*/  LDL.LU.64 R4, [R1+0x1288] ;  /* 0x0012880001047983 */ /* 0x000ea20000300a00 */
[----:B------:R-:W-:Y:S02]  /*32fa0*/  IMAD.MOV.U32 R28, RZ, RZ, R6 ;  /* 0x000000ffff1c7224 */ /* 0x000fe400078e0006 */
[----:B------:R-:W-:Y:S02]  /*32fb0*/  IMAD.MOV.U32 R29, RZ, RZ, R7 ;  /* 0x000000ffff1d7224 */ /* 0x000fe400078e0007 */
[----:B------:R-:W-:Y:S01]  /*32fc0*/  STL [R1+0x1124], R3 ;  /* 0x0011240301007387 */ /* 0x000fe20000100800 */
[----:B------:R-:W-:Y:S01]  /*32fd0*/  STL [R1+0x1120], R2 ;  /* 0x0011200201007387 */ /* 0x000fe20000100800 */
[----:B------:R-:W-:Y:S02]  /*32fe0*/  STL [R1+0x10fc], R28 ;  /* 0x0010fc1c01007387 */ /* 0x000fe40000100800 */
[----:B------:R-:W-:Y:S01]  /*32ff0*/  STL [R1+0x10f8], R29 ;  /* 0x0010f81d01007387 */ /* 0x000fe20000100800 */
[----:B--2---:R-:W-:Y:S01]  /*33000*/  HMMA.16816.F32.BF16 R12, R12, R4, R16 ;  /* 0x000000040c0c723c */ /* 0x004fe20000041810 */
[----:B------:R-:W2:Y:S01]  /*33010*/  LDL.LU.64 R18, [R1+0x1280] ;  /* 0x0012800001127983 */ /* 0x000ea20000300a00 */
[----:B------:R-:W2:Y:S11]  /*33020*/  LDL.LU.64 R16, [R1+0x1278] ;  /* 0x0012780001107983 */ /* 0x000eb60000300a00 */
[----:B------:R-:W-:Y:S10]  /*33030*/  @!UPT UIADD3 URZ, URZ, URZ, URZ ;  /* 0x0000003f3f3ff290 */ /* 0x000ff4000fffe03f */
[----:B------:R0:W-:Y:S01]  /*33040*/  STL.64 [R1+0x1e0], R12 ;  /* 0x0001e00c01007387 */ /* 0x0001e20000100a00 */
[----:B------:R1:W-:Y:S03]  /*33050*/  STL.64 [R1+0x1e8], R14 ;  /* 0x0001e80e01007387 */ /* 0x0003e60000100a00 */
[----:B0-----:R-:W2:Y:S01]  /*33060*/  LDL.LU R12, [R1+0x1c0] ;  /* 0x0001c000010c7983 */ /* 0x001ea20000300800 */
[----:B------:R-:W2:Y:S02]  /*33070*/  LDL.LU R13, [R1+0x1c4] ;  /* 0x0001c400010d7983 */ /* 0x000ea40000300800 */
[----:B-1----:R-:W2:Y:S02]  /*33080*/  LDL.LU R14, [R1+0x1c8] ;  /* 0x0001c800010e7983 */ /* 0x002ea40000300800 */
[----:B------:R-:W2:Y:S01]  /*33090*/  LDL.LU R15, [R1+0x1cc] ;  /* 0x0001cc00010f7983 */ /* 0x000ea20000300800 */
[----:B------:R0:W-:Y:S04]  /*330a0*/  STL.64 [R1+0x1270], R4 ;  /* 0x0012700401007387 */ /* 0x0001e80000100a00 */
[----:B0-----:R-:W4:Y:S01]  /*330b0*/  LDL.LU R4, [R1+0x1d0] ;  /* 0x0001d00001047983 */ /* 0x001f220000300800 */
[----:B------:R-:W4:Y:S02]  /*330c0*/  LDL.LU R5, [R1+0x1d4] ;  /* 0x0001d40001057983 */ /* 0x000f240000300800 */
[----:B------:R-:W4:Y:S02]  /*330d0*/  LDL.LU R6, [R1+0x1d8] ;  /* 0x0001d80001067983 */ /* 0x000f240000300800 */
[----:B------:R-:W4:Y:S02]  /*330e0*/  LDL.LU R7, [R1+0x1dc] ;  /* 0x0001dc0001077983 */ /* 0x000f240000300800 */
[----:B---3--:R-:W-:-:S02]  /*330f0*/  IMAD.MOV.U32 R3, RZ, RZ, R24 ;  /* 0x000000ffff037224 */ /* 0x008fc400078e0018 */
[----:B------:R-:W-:Y:S02]  /*33100*/  IMAD.MOV.U32 R2, RZ, RZ, R25 ;  /* 0x000000ffff027224 */ /* 0x000fe400078e0019 */
[----:B------:R-:W-:Y:S02]  /*33110*/  IMAD.MOV.U32 R11, RZ, RZ, R20 ;  /* 0x000000ffff0b7224 */ /* 0x000fe400078e0014 */
[----:B------:R-:W-:Y:S01]  /*33120*/  IMAD.MOV.U32 R10, RZ, RZ, R21 ;  /* 0x000000ffff0a7224 */ /* 0x000fe200078e0015 */
[C---:B--2---:R-:W-:Y:S08]  /*33130*/  HMMA.16816.F32.BF16 R12, R16.reuse, R20, R12 ;  /* 0x00000014100c723c */ /* 0x044ff0000004180c */
[C---:B----4-:R-:W-:Y:S11]  /*33140*/  HMMA.16816.F32.BF16 R4, R16.reuse, R24, R4 ;  /* 0x000000181004723c */ /* 0x050ff60000041804 */
[----:B------:R-:W-:Y:S11]  /*33150*/  @!UPT UIADD3 URZ, URZ, URZ, URZ ;  /* 0x0000003f3f3ff290 */ /* 0x000ff6000fffe03f */
[----:B------:R-:W-:Y:S01]  /*33160*/  @!UPT UIADD3 URZ, URZ, URZ, URZ ;  /* 0x0000003f3f3ff290 */ /* 0x000fe2000fffe03f */
[----:B------:R0:W-:Y:S01]  /*33170*/  STL.64 [R1+0x1d0], R4 ;  /* 0x0001d00401007387 */ /* 0x0001e20000100a00 */
[----:B------:R-:W-:Y:S02]  /*33180*/  STL.64 [R1+0x1d8], R6 ;  /* 0x0001d80601007387 */ /* 0x000fe40000100a00 */
[----:B------:R-:W2:Y:S02]  /*33190*/  LDL.LU R24, [R1+0x280] ;  /* 0x0002800001187983 */ /* 0x000ea40000300800 */
[----:B------:R-:W2:Y:S01]  /*331a0*/  LDL.LU R25, [R1+0x284] ;  /* 0x0002840001197983 */ /* 0x000ea20000300800 */
[----:B------:R-:W2:Y:S01]  /*331b0*/  LDL.LU R26, [R1+0x288] ;  /* 0x00028800011a7983 */ /* 0x000ea20000300800 */
[----:B------:R-:W2:Y:S03]  /*331c0*/  LDL.LU R27, [R1+0x28c] ;  /* 0x00028c00011b7983 */ /* 0x000ea60000300800 */
[----:B0-----:R-:W2:Y:S01]  /*331d0*/  LDL.64 R4, [R1+0x40] ;  /* 0x0000400001047983 */ /* 0x001ea20000100a00 */
[----:B------:R0:W-:Y:S02]  /*331e0*/  STL.64 [R1+0x1c0], R12 ;  /* 0x0001c00c01007387 */ /* 0x0001e40000100a00 */
[----:B------:R1:W-:Y:S02]  /*331f0*/  STL.64 [R1+0x1c8], R14 ;  /* 0x0001c80e01007387 */ /* 0x0003e40000100a00 */
[----:B------:R-:W-:Y:S01]  /*33200*/  STL.64 [R1+0x1248], R10 ;  /* 0x0012480a01007387 */ /* 0x000fe20000100a00 */
[----:B------:R3:W-:Y:S04]  /*33210*/  STL.64 [R1+0x1240], R8 ;  /* 0x0012400801007387 */ /* 0x0007e80000100a00 */
[----:B0-----:R-:W4:Y:S01]  /*33220*/  LDL.LU R12, [R1+0xe0] ;  /* 0x0000e000010c7983 */ /* 0x001f220000300800 */
[----:B------:R-:W4:Y:S02]  /*33230*/  LDL.LU R13, [R1+0xe4] ;  /* 0x0000e400010d7983 */ /* 0x000f240000300800 */
[----:B-1----:R-:W2:Y:S02]  /*33240*/  LDL.LU R14, [R1+0xe8] ;  /* 0x0000e800010e7983 */ /* 0x002ea40000300800 */
[----:B------:R-:W2:Y:S01]  /*33250*/  LDL.LU R15, [R1+0xec] ;  /* 0x0000ec00010f7983 */ /* 0x000ea20000300800 */
[----:B---3--:R-:W3:Y:S01]  /*33260*/  LDL.LU R8, [R1+0x190] ;  /* 0x0001900001087983 */ /* 0x008ee20000300800 */
[----:B------:R-:W3:Y:S02]  /*33270*/  LDL.LU R9, [R1+0x194] ;  /* 0x0001940001097983 */ /* 0x000ee40000300800 */
[----:B------:R-:W2:Y:S02]  /*33280*/  LDL.LU R10, [R1+0x198] ;  /* 0x00019800010a7983 */ /* 0x000ea40000300800 */
[----:B------:R-:W2:Y:S02]  /*33290*/  LDL.LU R11, [R1+0x19c] ;  /* 0x00019c00010b7983 */ /* 0x000ea40000300800 */
[----:B--2---:R-:W-:Y:S01]  /*332a0*/  STL.64 [R1+0x1260], R10 ;  /* 0x0012600a01007387 */ /* 0x004fe20000100a00 */
[----:B---3--:R0:W-:Y:S03]  /*332b0*/  STL.64 [R1+0x1258], R8 ;  /* 0x0012580801007387 */ /* 0x0081e60000100a00 */
[----:B0-----:R-:W2:Y:S01]  /*332c0*/  LDL.LU R8, [R1+0x1a0] ;  /* 0x0001a00001087983 */ /* 0x001ea20000300800 */
[----:B------:R-:W2:Y:S02]  /*332d0*/  LDL.LU R9, [R1+0x1a4] ;  /* 0x0001a40001097983 */ /* 0x000ea40000300800 */
[----:B------:R-:W2:Y:S02]  /*332e0*/  LDL.LU R10, [R1+0x1a8] ;  /* 0x0001a800010a7983 */ /* 0x000ea40000300800 */
[----:B------:R-:W2:Y:S01]  /*332f0*/  LDL.LU R11, [R1+0x1ac] ;  /* 0x0001ac00010b7983 */ /* 0x000ea20000300800 */
[----:B------:R-:W-:Y:S01]  /*33300*/  STL.64 [R1+0x1198], R14 ;  /* 0x0011980e01007387 */ /* 0x000fe20000100a00 */
[----:B----4-:R0:W-:Y:S03]  /*33310*/  STL.64 [R1+0x1190], R12 ;  /* 0x0011900c01007387 */ /* 0x0101e60000100a00 */
[----:B0-----:R-:W3:Y:S01]  /*33320*/  LDL.LU R12, [R1+0xf0] ;  /* 0x0000f000010c7983 */ /* 0x001ee20000300800 */
[----:B------:R-:W3:Y:S02]  /*33330*/  LDL.LU R13, [R1+0xf4] ;  /* 0x0000f400010d7983 */ /* 0x000ee40000300800 */
[----:B------:R-:W4:Y:S02]  /*33340*/  LDL.LU R14, [R1+0xf8] ;  /* 0x0000f800010e7983 */ /* 0x000f240000300800 */
[----:B------:R-:W4:Y:S01]  /*33350*/  LDL.LU R15, [R1+0xfc] ;  /* 0x0000fc00010f7983 */ /* 0x000f220000300800 */
[----:B------:R-:W-:Y:S01]  /*33360*/  HMMA.16816.F32.BF16 R24, R16, R4, R24 ;  /* 0x000000041018723c */ /* 0x000fe20000041818 */
[----:B------:R-:W2:Y:S01]  /*33370*/  LDL.LU R20, [R1+0x180] ;  /* 0x0001800001147983 */ /* 0x000ea20000300800 */
[----:B------:R-:W2:Y:S02]  /*33380*/  LDL.LU R21, [R1+0x184] ;  /* 0x0001840001157983 */ /* 0x000ea40000300800 */
[----:B------:R-:W2:Y:S02]  /*33390*/  LDL.LU R22, [R1+0x188] ;  /* 0x0001880001167983 */ /* 0x000ea40000300800 */
[----:B------:R-:W2:Y:S01]  /*333a0*/  LDL.LU R23, [R1+0x18c] ;  /* 0x00018c0001177983 */ /* 0x000ea20000300800 */
[----:B----4-:R0:W-:Y:S01]  /*333b0*/  STL.64 [R1+0x11a8], R14 ;  /* 0x0011a80e01007387 */ /* 0x0101e20000100a00 */
[----:B---3--:R1:W-:Y:S02]  /*333c0*/  STL.64 [R1+0x11a0], R12 ;  /* 0x0011a00c01007387 */ /* 0x0083e40000100a00 */
[----:B0-----:R-:W-:Y:S01]  /*333d0*/  IMAD.MOV.U32 R15, RZ, RZ, R4 ;  /* 0x000000ffff0f7224 */ /* 0x001fe200078e0004 */
[----:B-1----:R-:W3:Y:S01]  /*333e0*/  LDL.LU.64 R12, [R1+0x10] ;  /* 0x00001000010c7983 */ /* 0x002ee20000300a00 */
[----:B------:R-:W-:-:S02]  /*333f0*/  IMAD.MOV.U32 R14, RZ, RZ, R5 ;  /* 0x000000ffff0e7224 */ /* 0x000fc400078e0005 */
[----:B------:R-:W4:Y:S09]  /*33400*/  LDL.LU.64 R4, [R1+0x1270] ;  /* 0x0012700001047983 */ /* 0x000f320000300a00 */
[----:B------:R0:W-:Y:S02]  /*33410*/  STL.64 [R1+0x1b0], R24 ;  /* 0x0001b01801007387 */ /* 0x0001e40000100a00 */
[----:B0-----:R-:W2:Y:S01]  /*33420*/  LDL.LU.64 R24, [R1+0x1268] ;  /* 0x0012680001187983 */ /* 0x001ea20000300a00 */
[----:B------:R-:W-:-:S02]  /*33430*/  IMAD.MOV.U32 R7, RZ, RZ, R27 ;  /* 0x000000ffff077224 */ /* 0x000fc400078e001b */
[----:B------:R-:W-:-:S03]  /*33440*/  IMAD.MOV.U32 R6, RZ, RZ, R26 ;  /* 0x000000ffff067224 */ /* 0x000fc600078e001a */
[----:B------:R-:W-:Y:S02]  /*33450*/  STL [R1+0x106c], R7 ;  /* 0x00106c0701007387 */ /* 0x000fe40000100800 */
[----:B------:R-:W-:Y:S01]  /*33460*/  STL [R1+0x1068], R6 ;  /* 0x0010680601007387 */ /* 0x000fe20000100800 */
[----:B--2---:R-:W-:Y:S11]  /*33470*/  HMMA.16816.F32.BF16 R8, R16, R24, R8 ;  /* 0x000000181008723c */ /* 0x004ff60000041808 */
[----:B------:R-:W-:Y:S11]  /*33480*/  @!UPT UIADD3 URZ, URZ, URZ, URZ ;  /* 0x0000003f3f3ff290 */ /* 0x000ff6000fffe03f */
[----:B------:R-:W-:Y:S01]  /*33490*/  @!UPT UIADD3 URZ, URZ, URZ, URZ ;  /* 0x0000003f3f3ff290 */ /* 0x000fe2000fffe03f */
[----:B------:R-:W-:Y:S01]  /*334a0*/  STL.64 [R1+0x1a0], R8 ;  /* 0x0001a00801007387 */ /* 0x000fe20000100a00 */
[----:B------:R0:W-:Y:S03]  /*334b0*/  STL.64 [R1+0x1a8], R10 ;  /* 0x0001a80a01007387 */ /* 0x0001e60000100a00 */
[----:B0-----:R-:W2:Y:S01]  /*334c0*/  LDL.LU.64 R10, [R1+0x1260] ;  /* 0x00126000010a7983 */ /* 0x001ea20000300a00 */
[----:B------:R-:W2:Y:S02]  /*334d0*/  LDL.LU.64 R8, [R1+0x1258] ;  /* 0x0012580001087983 */ /* 0x000ea40000300a00 */
[----:B------:R-:W2:Y:S02]  /*334e0*/  LDL R27, [R1+0xd18] ;  /* 0x000d1800011b7983 */ /* 0x000ea40000100800 */
[----:B------:R-:W-:Y:S02]  /*334f0*/  IMAD.MOV.U32 R29, RZ, RZ, R24 ;  /* 0x000000ffff1d7224 */ /* 0x000fe400078e0018 */
[----:B------:R-:W-:Y:S01]  /*33500*/  IMAD.MOV.U32 R28, RZ, RZ, R25 ;  /* 0x000000ffff1c7224 */ /* 0x000fe200078e0019 */
[----:B--2---:R0:W-:Y:S01]  /*33510*/  STL [R1+0x11b0], R27 ;  /* 0x0011b01b01007387 */ /* 0x0041e20000100800 */
[----:B------:R-:W2:Y:S02]  /*33520*/  LDL.LU R24, [R1+0x100] ;  /* 0x0001000001187983 */ /* 0x000ea40000300800 */
[----:B------:R-:W2:Y:S02]  /*33530*/  LDL.LU R25, [R1+0x104] ;  /* 0x0001040001197983 */ /* 0x000ea40000300800 */
[----:B------:R-:W2:Y:S01]  /*33540*/  LDL.LU R26, [R1+0x108] ;  /* 0x00010800011a7983 */ /* 0x000ea20000300800 */
[----:B0-----:R-:W2:Y:S04]  /*33550*/  LDL.LU R27, [R1+0x10c] ;  /* 0x00010c00011b7983 */ /* 0x001ea80000300800 */
[----:B--2---:R-:W-:Y:S01]  /*33560*/  STL.64 [R1+0x11c0], R26 ;  /* 0x0011c01a01007387 */ /* 0x004fe20000100a00 */
[----:B------:R0:W-:Y:S03]  /*33570*/  STL.64 [R1+0x11b8], R24 ;  /* 0x0011b81801007387 */ /* 0x0001e60000100a00 */
[----:B0-----:R-:W2:Y:S01]  /*33580*/  LDL R24, [R1+0x20] ;  /* 0x0000200001187983 */ /* 0x001ea20000100800 */
[----:B------:R-:W-:-:S02]  /*33590*/  IMAD.MOV.U32 R25, RZ, RZ, R0 ;  /* 0x000000ffff197224 */ /* 0x000fc400078e0000 */
[----:B------:R-:W3:Y:S05]  /*335a0*/  LDL.LU R0, [R1+0x1250] ;  /* 0x0012500001007983 */ /* 0x000eea0000300800 */
[C---:B--2---:R-:W-:Y:S11]  /*335b0*/  HMMA.16816.F32.BF16 R8, R16.reuse, R24, R8 ;  /* 0x000000181008723c */ /* 0x044ff60000041808 */
[----:B------:R-:W-:Y:S11]  /*335c0*/  @!UPT UIADD3 URZ, URZ, URZ, URZ ;  /* 0x0000003f3f3ff290 */ /* 0x000ff6000fffe03f */
[----:B------:R-:W-:Y:S01]  /*335d0*/  @!UPT UIADD3 URZ, URZ, URZ, URZ ;  /* 0x0000003f3f3ff290 */ /* 0x000fe2000fffe03f */
[----:B------:R0:W-:Y:S01]  /*335e0*/  STL.64 [R1+0x190], R8 ;  /* 0x0001900801007387 */ /* 0x0001e20000100a00 */
[----:B------:R-:W-:Y:S02]  /*335f0*/  IMAD.MOV.U32 R7, RZ, RZ, R10 ;  /* 0x000000ffff077224 */ /* 0x000fe400078e000a */
[----:B------:R-:W-:Y:S02]  /*33600*/  IMAD.MOV.U32 R6, RZ, RZ, R11 ;  /* 0x000000ffff067224 */ /* 0x000fe400078e000b */
[----:B------:R-:W2:Y:S01]  /*33610*/  LDL.LU.64 R10, [R1+0x1248] ;  /* 0x00124800010a7983 */ /* 0x000ea20000300a00 */
[----:B---3--:R-:W-:Y:S03]  /*33620*/  HMMA.16816.F32.BF16 R20, R16, R12, R20 ;  /* 0x0000000c1014723c */ /* 0x008fe60000041814 */
[----:B0-----:R-:W3:Y:S01]  /*33630*/  LDL.LU.64 R8, [R1+0x1240] ;  /* 0x0012400001087983 */ /* 0x001ee20000300a00 */
[----:B------:R-:W-:Y:S02]  /*33640*/  STL.64 [R1+0x1238], R6 ;  /* 0x0012380601007387 */ /* 0x000fe40000100a00 */
[----:B----4-:R-:W-:Y:S02]  /*33650*/  STL.64 [R1+0x1230], R4 ;  /* 0x0012300401007387 */ /* 0x010fe40000100a00 */
[----:B------:R0:W-:Y:S02]  /*33660*/  STL.64 [R1+0x11d0], R24 ;  /* 0x0011d01801007387 */ /* 0x0001e40000100a00 */
[----:B0-----:R-:W-:-:S02]  /*33670*/  IMAD.MOV.U32 R24, RZ, RZ, R29 ;  /* 0x000000ffff187224 */ /* 0x001fc400078e001d */
[----:B------:R-:W-:-:S05]  /*33680*/  IMAD.MOV.U32 R25, RZ, RZ, R28 ;  /* 0x000000ffff197224 */ /* 0x000fca00078e001c */
[----:B------:R0:W-:Y:S02]  /*33690*/  STL.64 [R1+0x11e8], R24 ;  /* 0x0011e81801007387 */ /* 0x0001e40000100a00 */
[----:B0-----:R-:W-:Y:S02]  /*336a0*/  IMAD.MOV.U32 R24, RZ, RZ, R15 ;  /* 0x000000ffff187224 */ /* 0x001fe400078e000f */
[----:B------:R-:W-:-:S05]  /*336b0*/  IMAD.MOV.U32 R25, RZ, RZ, R14 ;  /* 0x000000ffff197224 */ /* 0x000fca00078e000e */
[----:B------:R2:W-:Y:S02]  /*336c0*/  STL.64 [R1+0x1200], R24 ;  /* 0x0012001801007387 */ /* 0x0005e40000100a00 */
[----:B--2---:R-:W-:Y:S02]  /*336d0*/  IMAD.MOV.U32 R24, RZ, RZ, R11 ;  /* 0x000000ffff187224 */ /* 0x004fe400078e000b */
[----:B------:R-:W-:-:S05]  /*336e0*/  IMAD.MOV.U32 R25, RZ, RZ, R10 ;  /* 0x000000ffff197224 */ /* 0x000fca00078e000a */
[----:B------:R-:W-:Y:S01]  /*336f0*/  STL.64 [R1+0x1218], R24 ;  /* 0x0012181801007387 */ /* 0x000fe20000100a00 */
[----:B------:R-:W3:Y:S02]  /*33700*/  LDL.LU R4, [R1+0x170] ;  /* 0x0001700001047983 */ /* 0x000ee40000300800 */
[----:B------:R0:W-:Y:S02]  /*33710*/  STL.64 [R1+0x180], R20 ;  /* 0x0001801401007387 */ /* 0x0001e40000100a00 */
[----:B------:R1:W-:Y:S01]  /*33720*/  STL.64 [R1+0x188], R22 ;  /* 0x0001881601007387 */ /* 0x0003e20000100a00 */
[----:B------:R-:W3:Y:S01]  /*33730*/  LDL.LU R5, [R1+0x174] ;  /* 0x0001740001057983 */ /* 0x000ee20000300800 */
[----:B------:R-:W3:Y:S02]  /*33740*/  LDL.LU R6, [R1+0x178] ;  /* 0x0001780001067983 */ /* 0x000ee40000300800 */
[----:B------:R-:W3:Y:S01]  /*33750*/  LDL.LU R7, [R1+0x17c] ;  /* 0x00017c0001077983 */ /* 0x000ee20000300800 */
[----:B0-----:R-:W2:Y:S01]  /*33760*/  LDL.LU R20, [R1+0x160] ;  /* 0x0001600001147983 */ /* 0x001ea20000300800 */
[----:B------:R-:W2:Y:S02]  /*33770*/  LDL.LU R21, [R1+0x164] ;  /* 0x0001640001157983 */ /* 0x000ea40000300800 */
[----:B-1----:R-:W2:Y:S02]  /*33780*/  LDL.LU R22, [R1+0x168] ;  /* 0x0001680001167983 */ /* 0x002ea40000300800 */
[----:B------:R-:W2:Y:S01]  /*33790*/  LDL.LU R23, [R1+0x16c] ;  /* 0x00016c0001177983 */ /* 0x000ea20000300800 */
[----:B------:R-:W4:Y:S01]  /*337a0*/  LDL.LU R24, [R1+0x150] ;  /* 0x0001500001187983 */ /* 0x000f220000300800 */
[----:B------:R-:W4:Y:S02]  /*337b0*/  LDL.LU R25, [R1+0x154] ;  /* 0x0001540001197983 */ /* 0x000f240000300800 */
[----:B------:R-:W4:Y:S02]  /*337c0*/  LDL.LU R26, [R1+0x158] ;  /* 0x00015800011a7983 */ /* 0x000f240000300800 */
[----:B------:R-:W4:Y:S01]  /*337d0*/  LDL.LU R27, [R1+0x15c] ;  /* 0x00015c00011b7983 */ /* 0x000f220000300800 */
        /* <DEDUP_REMOVED lines=16> */
[----:B------:R-:W3:Y:S02]  /*338e0*/  LDL.LU R14, [R1+0x138] ;  /* 0x00013800010e7983 */ /* 0x000ee40000300800 */
[----:B------:R-:W3:Y:S11]  /*338f0*/  LDL.LU R15, [R1+0x13c] ;  /* 0x00013c00010f7983 */ /* 0x000ef60000300800 */
[----:B------:R-:W-:Y:S03]  /*33900*/  @!UPT UIADD3 URZ, URZ, URZ, URZ ;  /* 0x0000003f3f3ff290 */ /* 0x000fe6000fffe03f */
[----:B------:R-:W-:Y:S02]  /*33910*/  IMAD.MOV.U32 R28, RZ, RZ, R4 ;  /* 0x000000ffff1c7224 */ /* 0x000fe400078e0004 */
[----:B------:R-:W-:Y:S01]  /*33920*/  IMAD.MOV.U32 R29, RZ, RZ, R5 ;  /* 0x000000ffff1d7224 */ /* 0x000fe200078e0005 */
[----:B---3--:R-:W-:Y:S01]  /*33930*/  STL.64 [R1+0x1210], R14 ;  /* 0x0012100e01007387 */ /* 0x008fe20000100a00 */
[----:B--2---:R0:W-:Y:S03]  /*33940*/  STL.64 [R1+0x1208], R12 ;  /* 0x0012080c01007387 */ /* 0x0041e60000100a00 */
[----:B0-----:R-:W2:Y:S01]  /*33950*/  LDL.LU R12, [R1+0x140] ;  /* 0x00014000010c7983 */ /* 0x001ea20000300800 */
[----:B------:R-:W2:Y:S02]  /*33960*/  LDL.LU R13, [R1+0x144] ;  /* 0x00014400010d7983 */ /* 0x000ea40000300800 */
[----:B------:R-:W2:Y:S02]  /*33970*/  LDL.LU R14, [R1+0x148] ;  /* 0x00014800010e7983 */ /* 0x000ea40000300800 */
[----:B------:R-:W2:Y:S01]  /*33980*/  LDL.LU R15, [R1+0x14c] ;  /* 0x00014c00010f7983 */ /* 0x000ea20000300800 */
[----:B------:R0:W-:Y:S04]  /*33990*/  STL.64 [R1+0x178], R6 ;  /* 0x0001780601007387 */ /* 0x0001e80000100a00 */
[----:B0-----:R-:W3:Y:S01]  /*339a0*/  LDL.LU.64 R6, [R1+0x1238] ;  /* 0x0012380001067983 */ /* 0x001ee20000300a00 */
[----:B------:R-:W2:Y:S02]  /*339b0*/  LDL.LU.64 R4, [R1+0x1230] ;  /* 0x0012300001047983 */ /* 0x000ea40000300a00 */
[----:B------:R-:W-:Y:S02]  /*339c0*/  STL [R1+0x1160], R29 ;  /* 0x0011601d01007387 */ /* 0x000fe40000100800 */
[----:B------:R-:W-:Y:S01]  /*339d0*/  STL [R1+0x115c], R28 ;  /* 0x00115c1c01007387 */ /* 0x000fe20000100800 */
[----:B--2---:R-:W-:Y:S01]  /*339e0*/  HMMA.16816.F32.BF16 R16, R16, R4, R20 ;  /* 0x000000041010723c */ /* 0x004fe20000041814 */
[----:B------:R-:W4:Y:S01]  /*339f0*/  LDL.LU.64 R22, [R1+0x1228] ;  /* 0x0012280001167983 */ /* 0x000f220000300a00 */
[----:B------:R-:W4:Y:S11]  /*33a00*/  LDL.LU.64 R20, [R1+0x1220] ;  /* 0x0012200001147983 */ /* 0x000f360000300a00 */
[----:B------:R-:W-:Y:S10]  /*33a10*/  @!UPT UIADD3 URZ, URZ, URZ, URZ ;  /* 0x0000003f3f3ff290 */ /* 0x000ff4000fffe03f */
[----:B------:R0:W-:Y:S02]  /*33a20*/  STL.64 [R1+0x160], R16 ;  /* 0x0001601001007387 */ /* 0x0001e40000100a00 */
[----:B0-----:R-:W-:Y:S02]  /*33a30*/  IMAD.MOV.U32 R16, RZ, RZ, R3 ;  /* 0x000000ffff107224 */ /* 0x001fe400078e0003 */
[----:B------:R-:W-:Y:S01]  /*33a40*/  IMAD.MOV.U32 R17, RZ, RZ, R2 ;  /* 0x000000ffff117224 */ /* 0x000fe200078e0002 */
[----:B------:R-:W-:Y:S06]  /*33a50*/  STL.64 [R1+0x168], R18 ;  /* 0x0001681201007387 */ /* 0x000fec0000100a00 */
[C---:B----4-:R-:W-:Y:S11]  /*33a60*/  HMMA.16816.F32.BF16 R24, R20.reuse, R16, R24 ;  /* 0x000000101418723c */ /* 0x050ff60000041818 */
        /* <DEDUP_REMOVED lines=10> */
[----:B------:R2:W-:Y:S03]  /*33b10*/  STL.64 [R1+0x148], R26 ;  /* 0x0001481a01007387 */ /* 0x0005e60000100a00 */
[----:B0-----:R-:W2:Y:S02]  /*33b20*/  LDL.LU.64 R24, [R1+0x1200] ;  /* 0x0012000001187983 */ /* 0x001ea40000300a00 */
[C---:B--2---:R-:W-:Y:S02]  /*33b30*/  HMMA.16816.F32.BF16 R24, R20.reuse, R24, R12 ;  /* 0x000000181418723c */ /* 0x044fe4000004180c */
        /* <DEDUP_REMOVED lines=14> */
[----:B------:R-:W2:Y:S11]  /*33c20*/  LDL.LU.64 R12, [R1+0x11c8] ;  /* 0x0011c800010c7983 */ /* 0x000eb60000300a00 */
[----:B------:R-:W-:Y:S10]  /*33c30*/  @!UPT UIADD3 URZ, URZ, URZ, URZ ;  /* 0x0000003f3f3ff290 */ /* 0x000ff4000fffe03f */
[----:B------:R-:W-:Y:S01]  /*33c40*/  STL.64 [R1+0x110], R24 ;  /* 0x0001101801007387 */ /* 0x000fe20000100a00 */
[----:B------:R0:W-:Y:S03]  /*33c50*/  STL.64 [R1+0x118], R26 ;  /* 0x0001181a01007387 */ /* 0x0001e60000100a00 */
[----:B0-----:R-:W4:Y:S01]  /*33c60*/  LDL.LU.64 R26, [R1+0x11c0] ;  /* 0x0011c000011a7983 */ /* 0x001f220000300a00 */
[----:B------:R-:W4:Y:S02]  /*33c70*/  LDL.LU.64 R24, [R1+0x11b8] ;  /* 0x0011b80001187983 */ /* 0x000f240000300a00 */
[----:B--2---:R-:W-:Y:S02]  /*33c80*/  IMAD.MOV.U32 R3, RZ, RZ, R12 ;  /* 0x000000ffff037224 */ /* 0x004fe400078e000c */
[----:B------:R-:W-:Y:S01]  /*33c90*/  IMAD.MOV.U32 R2, RZ, RZ, R13 ;  /* 0x000000ffff027224 */ /* 0x000fe200078e000d */
[C---:B----4-:R-:W-:Y:S11]  /*33ca0*/  HMMA.16816.F32.BF16 R24, R20.reuse, R12, R24 ;  /* 0x0000000c1418723c */ /* 0x050ff60000041818 */
[----:B------:R-:W-:Y:S11]  /*33cb0*/  @!UPT UIADD3 URZ, URZ, URZ, URZ ;  /* 0x0000003f3f3ff290 */ /* 0x000ff6000fffe03f */
[----:B------:R-:W-:Y:S01]  /*33cc0*/  @!UPT UIADD3 URZ, URZ, URZ, URZ ;  /* 0x0000003f3f3ff290 */ /* 0x000fe2000fffe03f */
[----:B------:R-:W-:Y:S01]  /*33cd0*/  STL.64 [R1+0x100], R24 ;  /* 0x0001001801007387 */ /* 0x000fe20000100a00 */
[----:B------:R0:W-:Y:S03]  /*33ce0*/  STL.64 [R1+0x108], R26 ;  /* 0x0001081a01007387 */ /* 0x0001e60000100a00 */
[----:B0-----:R-:W2:Y:S01]  /*33cf0*/  LDL.LU R27, [R1+0x11b0] ;  /* 0x0011b000011b7983 */ /* 0x001ea20000300800 */
[----:B------:R-:W4:Y:S02]  /*33d00*/  LDL.LU.64 R14, [R1+0x11a8] ;  /* 0x0011a800010e7983 */ /* 0x000f240000300a00 */
[----:B------:R-:W4:Y:S02]  /*33d10*/  LDL.LU.64 R12, [R1+0x11a0] ;  /* 0x0011a000010c7983 */ /* 0x000f240000300a00 */
[C---:B----4-:R-:W-:Y:S11]  /*33d20*/  HMMA.16816.F32.BF16 R12, R20.reuse, R8, R12 ;  /* 0x00000008140c723c */ /* 0x050ff6000004180c */
[----:B------:R-:W-:Y:S11]  /*33d30*/  @!UPT UIADD3 URZ, URZ, URZ, URZ ;  /* 0x0000003f3f3ff290 */ /* 0x000ff6000fffe03f */
[----:B------:R-:W-:Y:S01]  /*33d40*/  @!UPT UIADD3 URZ, URZ, URZ, URZ ;  /* 0x0000003f3f3ff290 */ /* 0x000fe2000fffe03f */
[----:B------:R-:W-:Y:S01]  /*33d50*/  STL.64 [R1+0xf0], R12 ;  /* 0x0000f00c01007387 */ /* 0x000fe20000100a00 */
[----:B------:R0:W-:Y:S03]  /*33d60*/  STL.64 [R1+0xf8], R14 ;  /* 0x0000f80e01007387 */ /* 0x0001e60000100a00 */
[----:B0-----:R-:W4:Y:S01]  /*33d70*/  LDL.LU.64 R14, [R1+0x1198] ;  /* 0x00119800010e7983 */ /* 0x001f220000300a00 */
[----:B------:R-:W4:Y:S02]  /*33d80*/  LDL.LU.64 R12, [R1+0x1190] ;  /* 0x00119000010c7983 */ /* 0x000f240000300a00 */
[----:B------:R-:W-:Y:S02]  /*33d90*/  IMAD.MOV.U32 R29, RZ, RZ, R8 ;  /* 0x000000ffff1d7224 */ /* 0x000fe400078e0008 */
[----:B------:R-:W-:Y:S01]  /*33da0*/  IMAD.MOV.U32 R28, RZ, RZ, R9 ;  /* 0x000000ffff1c7224 */ /* 0x000fe200078e0009 */
[----:B------:R-:W2:Y:S01]  /*33db0*/  LDL.LU.64 R10, [R1+0x1188] ;  /* 0x00118800010a7983 */ /* 0x000ea20000300a00 */
[----:B------:R-:W2:Y:S01]  /*33dc0*/  LDL.LU.64 R8, [R1+0x1180] ;  /* 0x0011800001087983 */ /* 0x000ea20000300a00 */
[----:B----4-:R-:W-:Y:S02]  /*33dd0*/  HMMA.16816.F32.BF16 R12, R20, R4, R12 ;  /* 0x00000004140c723c */ /* 0x010fe4000004180c */
[----:B------:R-:W2:Y:S11]  /*33de0*/  LDL.LU R20, [R1+0xd0] ;  /* 0x0000d00001147983 */ /* 0x000eb60000300800 */
[----:B------:R-:W-:Y:S10]  /*33df0*/  @!UPT UIADD3 URZ, URZ, URZ, URZ ;  /* 0x0000003f3f3ff290 */ /* 0x000ff4000fffe03f */
[----:B------:R-:W-:Y:S01]  /*33e00*/  STL.64 [R1+0xe0], R12 ;  /* 0x0000e00c01007387 */ /* 0x000fe20000100a00 */
[----:B------:R-:W-:Y:S02]  /*33e10*/  STL.64 [R1+0xe8], R14 ;  /* 0x0000e80e01007387 */ /* 0x000fe40000100a00 */
[----:B------:R-:W2:Y:S02]  /*33e20*/  LDL.LU R21, [R1+0xd4] ;  /* 0x0000d40001157983 */ /* 0x000ea40000300800 */
[----:B------:R-:W2:Y:S01]  /*33e30*/  LDL.LU R22, [R1+0xd8] ;  /* 0x0000d80001167983 */ /* 0x000ea20000300800 */
[----:B------:R-:W2:Y:S04]  /*33e40*/  LDL.LU R23, [R1+0xdc] ;  /* 0x0000dc0001177983 */ /* 0x000ea80000300800 */
[----:B------:R-:W0:Y:S01]  /*33e50*/  LDSM.16.MT88.4 R12, [R0+0x23800] ;  /* 0x02380000000c783b */ /* 0x000e220000004200 */
[----:B---3--:R-:W-:Y:S02]  /*33e60*/  STL.64 [R1+0x1108], R6 ;  /* 0x0011080601007387 */ /* 0x008fe40000100a00 */
[----:B------:R2:W-:Y:S01]  /*33e70*/  STL.64 [R1+0x1100], R4 ;  /* 0x0011000401007387 */ /* 0x0005e20000100a00 */
[----:B0-----:R-:W-:Y:S01]  /*33e80*/  STL.64 [R1+0x1118], R14 ;  /* 0x0011180e01007387 */ /* 0x001fe20000100a00 */
[----:B------:R-:W-:Y:S01]  /*33e90*/  STL.64 [R1+0x1110], R12 ;  /* 0x0011100c01007387 */ /* 0x000fe20000100a00 */
[C---:B--2---:R-:W-:Y:S02]  /*33ea0*/  HMMA.16816.F32.BF16 R4, R8.reuse, R16, R20 ;  /* 0x000000100804723c */ /* 0x044fe40000041814 */
[----:B------:R0:W1:Y:S11]  /*33eb0*/  LDSM.16.MT88.4 R16, [R27+0x23800] ;  /* 0x023800001b10783b */ /* 0x0000760000004200 */
[----:B------:R-:W-:Y:S11]  /*33ec0*/  @!UPT UIADD3 URZ, URZ, URZ, URZ ;  /* 0x0000003f3f3ff290 */ /* 0x000ff6000fffe03f */
[----:B------:R-:W-:Y:S01]  /*33ed0*/  IMAD.MOV.U32 R0, RZ, RZ, R7 ;  /* 0x000000ffff007224 */ /* 0x000fe200078e0007 */
[----:B------:R2:W-:Y:S01]  /*33ee0*/  STL.64 [R1+0xd0], R4 ;  /* 0x0000d00401007387 */ /* 0x0005e20000100a00 */
[----:B------:R3:W-:Y:S02]  /*33ef0*/  STL [R1+0xd8], R6 ;  /* 0x0000d80601007387 */ /* 0x0007e40000100800 */
[----:B------:R-:W4:Y:S01]  /*33f00*/  LDL R23, [R1+0xd14] ;  /* 0x000d140001177983 */ /* 0x000f220000100800 */
[----:B------:R-:W-:Y:S01]  /*33f10*/  STL [R1+0xf28], R0 ;  /* 0x000f280001007387 */ /* 0x000fe20000100800 */
[----:B------:R-:W4:Y:S02]  /*33f20*/  LDL.LU R24, [R1+0xc0] ;  /* 0x0000c00001187983 */ /* 0x000f240000300800 */
[----:B------:R-:W4:Y:S02]  /*33f30*/  LDL.LU R25, [R1+0xc4] ;  /* 0x0000c40001197983 */ /* 0x000f240000300800 */
[----:B------:R-:W4:Y:S01]  /*33f40*/  LDL.LU R26, [R1+0xc8] ;  /* 0x0000c800011a7983 */ /* 0x000f220000300800 */
[----:B0-----:R-:W4:Y:S04]  /*33f50*/  LDL.LU R27, [R1+0xcc] ;  /* 0x0000cc00011b7983 */ /* 0x001f280000300800 */
[----:B--2---:R-:W2:Y:S01]  /*33f60*/  LDL.LU R4, [R1+0x270] ;  /* 0x0002700001047983 */ /* 0x004ea20000300800 */
[----:B------:R-:W2:Y:S02]  /*33f70*/  LDL.LU R5, [R1+0x274] ;  /* 0x0002740001057983 */ /* 0x000ea40000300800 */
[----:B---3--:R-:W3:Y:S02]  /*33f80*/  LDL.LU R6, [R1+0x278] ;  /* 0x0002780001067983 */ /* 0x008ee40000300800 */
[----:B------:R-:W3:Y:S01]  /*33f90*/  LDL.LU R7, [R1+0x27c] ;  /* 0x00027c0001077983 */ /* 0x000ee20000300800 */
[----:B----4-:R-:W0:Y:S04]  /*33fa0*/  LDSM.16.MT88.4 R20, [R23+0x23800] ;  /* 0x023800001714783b */ /* 0x010e280000004200 */
[----:B---3--:R3:W-:Y:S04]  /*33fb0*/  STL.64 [R1+0x1130], R6 ;  /* 0x0011300601007387 */ /* 0x0087e80000100a00 */
[----:B---3--:R-:W3:Y:S01]  /*33fc0*/  LDL R7, [R1+0xd10] ;  /* 0x000d100001077983 */ /* 0x008ee20000100800 */
[----:B--2---:R2:W-:Y:S03]  /*33fd0*/  STL.64 [R1+0x1128], R4 ;  /* 0x0011280401007387 */ /* 0x0045e60000100a00 */
[----:B--2---:R-:W2:Y:S01]  /*33fe0*/  LDL.LU R4, [R1+0x20] ;  /* 0x0000200001047983 */ /* 0x004ea20000300800 */
[----:B------:R-:W2:Y:S03]  /*33ff0*/  LDL.LU R5, [R1+0x24] ;  /* 0x0000240001057983 */ /* 0x000ea60000300800 */
[----:B--2---:R2:W-:Y:S04]  /*34000*/  STL.64 [R1+0x1138], R4 ;  /* 0x0011380401007387 */ /* 0x0045e80000100a00 */
[----:B--2---:R-:W2:Y:S01]  /*34010*/  LDL.LU R4, [R1+0x30] ;  /* 0x0000300001047983 */ /* 0x004ea20000300800 */
[----:B------:R-:W2:Y:S02]  /*34020*/  LDL.LU R5, [R1+0x34] ;  /* 0x0000340001057983 */ /* 0x000ea40000300800 */
[----:B---3--:R-:W-:Y:S01]  /*34030*/  STL [R1+0x1158], R7 ;  /* 0x0011580701007387 */ /* 0x008fe20000100800 */
[----:B--2---:R2:W-:Y:S04]  /*34040*/  STL.64 [R1+0x1150], R4 ;  /* 0x0011500401007387 */ /* 0x0045e80000100a00 */
[----:B--2---:R-:W2:Y:S01]  /*34050*/  LDL.LU R4, [R1+0x40] ;  /* 0x0000400001047983 */ /* 0x004ea20000300800 */
[----:B------:R-:W2:Y:S02]  /*34060*/  LDL.LU R5, [R1+0x44] ;  /* 0x0000440001057983 */ /* 0x000ea40000300800 */
[----:B------:R-:W3:Y:S02]  /*34070*/  LDL.LU R12, [R1+0x80] ;  /* 0x00008000010c7983 */ /* 0x000ee40000300800 */
[----:B------:R-:W3:Y:S01]  /*34080*/  LDL.LU R13, [R1+0x84] ;  /* 0x00008400010d7983 */ /* 0x000ee20000300800 */
[----:B------:R-:W4:Y:S01]  /*34090*/  LDL.LU R14, [R1+0x88] ;  /* 0x00008800010e7983 */ /* 0x000f220000300800 */
[----:B------:R-:W4:Y:S03]  /*340a0*/  LDL.LU R15, [R1+0x8c] ;  /* 0x00008c00010f7983 */ /* 0x000f260000300800 */
[----:B----4-:R-:W-:Y:S01]  /*340b0*/  STL.64 [R1+0x1148], R14 ;  /* 0x0011480e01007387 */ /* 0x010fe20000100a00 */
[----:B---3--:R3:W-:Y:S03]  /*340c0*/  STL.64 [R1+0x1140], R12 ;  /* 0x0011400c01007387 */ /* 0x0087e60000100a00 */
[----:B---3--:R-:W3:Y:S01]  /*340d0*/  LDL.LU R12, [R1+0xa0] ;  /* 0x0000a000010c7983 */ /* 0x008ee20000300800 */
[----:B------:R-:W3:Y:S02]  /*340e0*/  LDL.LU R13, [R1+0xa4] ;  /* 0x0000a400010d7983 */ /* 0x000ee40000300800 */
[----:B------:R-:W3:Y:S02]  /*340f0*/  LDL.LU R14, [R1+0xa8] ;  /* 0x0000a800010e7983 */ /* 0x000ee40000300800 */
[----:B------:R-:W3:Y:S01]  /*34100*/  LDL.LU R15, [R1+0xac] ;  /* 0x0000ac00010f7983 */ /* 0x000ee20000300800 */
[----:B-1----:R-:W-:Y:S01]  /*34110*/  STL.64 [R1+0x1058], R18 ;  /* 0x0010581201007387 */ /* 0x002fe20000100a00 */
[----:B------:R1:W-:Y:S03]  /*34120*/  STL.64 [R1+0x1050], R16 ;  /* 0x0010501001007387 */ /* 0x0003e60000100a00 */
[----:B-1----:R-:W4:Y:S01]  /*34130*/  LDL.LU R16, [R1+0x50] ;  /* 0x0000500001107983 */ /* 0x002f220000300800 */
[----:B------:R-:W4:Y:S02]  /*34140*/  LDL.LU R17, [R1+0x54] ;  /* 0x0000540001117983 */ /* 0x000f240000300800 */
[----:B----4-:R-:W-:Y:S01]  /*34150*/  HMMA.16816.F32.BF16 R16, R8, R16, R24 ;  /* 0x000000100810723c */ /* 0x010fe20000041818 */
[----:B------:R-:W4:Y:S01]  /*34160*/  LDL.LU.64 R26, [R1+0x1178] ;  /* 0x00117800011a7983 */ /* 0x000f220000300a00 */
[----:B------:R-:W2:Y:S11]  /*34170*/  LDL.LU.64 R24, [R1+0x1170] ;  /* 0x0011700001187983 */ /* 0x000eb60000300a00 */
[----:B------:R-:W-:Y:S10]  /*34180*/  @!UPT UIADD3 URZ, URZ, URZ, URZ ;  /* 0x0000003f3f3ff290 */ /* 0x000ff4000fffe03f */
[----:B------:R4:W-:Y:S01]  /*34190*/  STL.64 [R1+0xc0], R16 ;  /* 0x0000c01001007387 */ /* 0x0009e20000100a00 */
[----:B------:R1:W-:Y:S02]  /*341a0*/  STL.64 [R1+0xc8], R18 ;  /* 0x0000c81201007387 */ /* 0x0003e40000100a00 */
[----:B----4-:R-:W-:Y:S02]  /*341b0*/  IMAD.MOV.U32 R16, RZ, RZ, R26 ;  /* 0x000000ffff107224 */ /* 0x010fe400078e001a */
[----:B------:R-:W-:Y:S01]  /*341c0*/  IMAD.MOV.U32 R17, RZ, RZ, R27 ;  /* 0x000000ffff117224 */ /* 0x000fe200078e001b */
[----:B------:R-:W2:Y:S01]  /*341d0*/  LDL.LU R26, [R1+0x1168] ;  /* 0x00116800011a7983 */ /* 0x000ea20000300800 */
[----:B------:R-:W2:Y:S02]  /*341e0*/  LDL.LU R27, [R1+0x1164] ;  /* 0x00116400011b7983 */ /* 0x000ea40000300800 */
[----:B-1----:R-:W4:Y:S02]  /*341f0*/  LDL.LU R18, [R1+0x1f8] ;  /* 0x0001f80001127983 */ /* 0x002f240000300800 */
[----:B------:R-:W4:Y:S01]  /*34200*/  LDL.LU R19, [R1+0x1fc] ;  /* 0x0001fc0001137983 */ /* 0x000f220000300800 */
[----:B0-----:R-:W-:Y:S01]  /*34210*/  STL.64 [R1+0xfc8], R22 ;  /* 0x000fc81601007387 */ /* 0x001fe20000100a00 */
[----:B------:R0:W-:Y:S02]  /*34220*/  STL.64 [R1+0xfc0], R20 ;  /* 0x000fc01401007387 */ /* 0x0001e40000100a00 */
[----:B0-----:R-:W-:-:S02]  /*34230*/  IMAD.MOV.U32 R20, RZ, RZ, R29 ;  /* 0x000000ffff147224 */ /* 0x001fc400078e001d */
[----:B------:R-:W-:Y:S01]  /*34240*/  IMAD.MOV.U32 R21, RZ, RZ, R28 ;  /* 0x000000ffff157224 */ /* 0x000fe200078e001c */
[----:B------:R-:W3:Y:S01]  /*34250*/  LDL.LU R29, [R1+0x1160] ;  /* 0x00116000011d7983 */ /* 0x000ee20000300800 */
[----:B------:R-:W3:Y:S02]  /*34260*/  LDL.LU R28, [R1+0x115c] ;  /* 0x00115c00011c7983 */ /* 0x000ee40000300800 */
[----:B------:R-:W3:Y:S01]  /*34270*/  LDL.LU R7, [R1+0x1158] ;  /* 0x0011580001077983 */ /* 0x000ee20000300800 */
[C---:B--2---:R-:W-:Y:S01]  /*34280*/  HMMA.16816.F32.BF16 R24, R8.reuse, R4, R24 ;  /* 0x000000040818723c */ /* 0x044fe20000041818 */
[----:B------:R-:W2:Y:S11]  /*34290*/  LDL.LU.64 R4, [R1+0x1150] ;  /* 0x0011500001047983 */ /* 0x000eb60000300a00 */
[----:B------:R-:W-:Y:S11]  /*342a0*/  @!UPT UIADD3 URZ, URZ, URZ, URZ ;  /* 0x0000003f3f3ff290 */ /* 0x000ff6000fffe03f */
[----:B------:R-:W-:Y:S01]  /*342b0*/  STL.64 [R1+0xb0], R24 ;  /* 0x0000b01801007387 */ /* 0x000fe20000100a00 */
[----:B------:R-:W-:Y:S02]  /*342c0*/  STL [R1+0xb8], R26 ;  /* 0x0000b81a01007387 */ /* 0x000fe40000100800 */
[----:B------:R-:W-:Y:S02]  /*342d0*/  IMAD.MOV.U32 R0, RZ, RZ, R27 ;  /* 0x000000ffff007224 */ /* 0x000fe400078e001b */
[----:B---3--:R-:W0:Y:S04]  /*342e0*/  LDSM.16.MT88.4 R24, [R7+0x23800] ;  /* 0x023800000718783b */ /* 0x008e280000004200 */
[----:B------:R-:W-:Y:S04]  /*342f0*/  STL [R1+0xf2c], R0 ;  /* 0x000f2c0001007387 */ /* 0x000fe80000100800 */
[----:B0-----:R0:W-:Y:S01]  /*34300*/  STL [R1+0xf3c], R24 ;  /* 0x000f3c1801007387 */ /* 0x0011e20000100800 */
[----:B------:R1:W-:Y:S02]  /*34310*/  STL [R1+0xf38], R25 ;  /* 0x000f381901007387 */ /* 0x0003e40000100800 */
[----:B------:R3:W-:Y:S02]  /*34320*/  STL [R1+0xf34], R26 ;  /* 0x000f341a01007387 */ /* 0x0007e40000100800 */
[----:B------:R4:W-:Y:S01]  /*34330*/  STL [R1+0xf30], R27 ;  /* 0x000f301b01007387 */ /* 0x0009e20000100800 */
[----:B0-----:R-:W2:Y:S01]  /*34340*/  LDL.LU R24, [R1+0x90] ;  /* 0x0000900001187983 */ /* 0x001ea20000300800 */
[----:B-1----:R-:W2:Y:S02]  /*34350*/  LDL.LU R25, [R1+0x94] ;  /* 0x0000940001197983 */ /* 0x002ea40000300800 */
[----:B---3--:R-:W3:Y:S02]  /*34360*/  LDL.LU R26, [R1+0x98] ;  /* 0x00009800011a7983 */ /* 0x008ee40000300800 */
[----:B----4-:R-:W3:Y:S01]  /*34370*/  LDL.LU R27, [R1+0x9c] ;  /* 0x00009c00011b7983 */ /* 0x010ee20000300800 */
[C---:B--2---:R-:W-:Y:S01]  /*34380*/  HMMA.16816.F32.BF16 R4, R8.reuse, R4, R12 ;  /* 0x000000040804723c */ /* 0x044fe2000004180c */
[----:B------:R-:W2:Y:S01]  /*34390*/  LDL.LU.64 R14, [R1+0x1148] ;  /* 0x00114800010e7983 */ /* 0x000ea20000300a00 */
[----:B------:R-:W2:Y:S11]  /*343a0*/  LDL.LU.64 R12, [R1+0x1140] ;  /* 0x00114000010c7983 */ /* 0x000eb60000300a00 */
[----:B------:R-:W-:Y:S10]  /*343b0*/  @!UPT UIADD3 URZ, URZ, URZ, URZ ;  /* 0x0000003f3f3ff290 */ /* 0x000ff4000fffe03f */
[----:B------:R0:W-:Y:S01]  /*343c0*/  STL.64 [R1+0xa0], R4 ;  /* 0x0000a00401007387 */ /* 0x0001e20000100a00 */
[----:B------:R3:W-:Y:S03]  /*343d0*/  STL.64 [R1+0xa8], R6 ;  /* 0x0000a80601007387 */ /* 0x0007e60000100a00 */
[----:B0-----:R-:W3:Y:S02]  /*343e0*/  LDL.LU.64 R4, [R1+0x1138] ;  /* 0x0011380001047983 */ /* 0x001ee40000300a00 */
[----:B---3--:R-:W-:Y:S11]  /*343f0*/  HMMA.16816.F32.BF16 R4, R8, R4, R24 ;  /* 0x000000040804723c */ /* 0x008ff60000041818 */
        /* <DEDUP_REMOVED lines=8> */
[----:B------:R-:W-:Y:S02]  /*34480*/  STL [R1+0xf4c], R0 ;  /* 0x000f4c0001007387 */ /* 0x000fe40000100800 */
[----:B------:R-:W-:Y:S01]  /*34490*/  STL [R1+0xf48], R27 ;  /* 0x000f481b01007387 */ /* 0x000fe20000100800 */
[----:B------:R-:W-:Y:S01]  /*344a0*/  STL [R1+0xf44], R26 ;  /* 0x000f441a01007387 */ /* 0x000fe20000100800 */
[----:B------:R0:W-:Y:S02]  /*344b0*/  STL [R1+0xf40], R25 ;  /* 0x000f401901007387 */ /* 0x0001e40000100800 */
[----:B------:R-:W-:-:S02]  /*344c0*/  IMAD.MOV.U32 R24, RZ, RZ, R3 ;  /* 0x000000ffff187224 */ /* 0x000fc400078e0003 */
[----:B------:R-:W4:Y:S01]  /*344d0*/  LDL.LU R3, [R1+0x1124] ;  /* 0x0011240001037983 */ /* 0x000f220000300800 */
[----:B0-----:R-:W-:-:S03]  /*344e0*/  IMAD.MOV.U32 R25, RZ, RZ, R2 ;  /* 0x000000ffff197224 */ /* 0x001fc600078e0002 */
[----:B------:R-:W4:Y:S04]  /*344f0*/  LDL.LU R2, [R1+0x1120] ;  /* 0x0011200001027983 */ /* 0x000f280000300800 */
[C---:B--2---:R-:W-:Y:S01]  /*34500*/  HMMA.16816.F32.BF16 R24, R8.reuse, R24, R12 ;  /* 0x000000180818723c */ /* 0x044fe2000004180c */
[----:B------:R-:W2:Y:S01]  /*34510*/  LDL.LU.64 R14, [R1+0x1118] ;  /* 0x00111800010e7983 */ /* 0x000ea20000300a00 */
[----:B------:R-:W2:Y:S11]  /*34520*/  LDL.LU.64 R12, [R1+0x1110] ;  /* 0x00111000010c7983 */ /* 0x000eb60000300a00 */
[----:B------:R-:W-:Y:S10]  /*34530*/  @!UPT UIADD3 URZ, URZ, URZ, URZ ;  /* 0x0000003f3f3ff290 */ /* 0x000ff4000fffe03f */
[----:B------:R0:W-:Y:S01]  /*34540*/  STL.64 [R1+0x80], R24 ;  /* 0x0000801801007387 */ /* 0x0001e20000100a00 */
[----:B------:R1:W-:Y:S01]  /*34550*/  STL [R1+0x88], R26 ;  /* 0x0000881a01007387 */ /* 0x0003e20000100800 */
[----:B---3--:R-:W-:Y:S02]  /*34560*/  HMMA.16816.F32.BF16 R20, R8, R20, R4 ;  /* 0x000000140814723c */ /* 0x008fe40000041804 */
[----:B------:R-:W3:Y:S01]  /*34570*/  LDL.LU.64 R6, [R1+0x1108] ;  /* 0x0011080001067983 */ /* 0x000ee20000300a00 */
[----:B------:R-:W2:Y:S02]  /*34580*/  LDL.LU.64 R4, [R1+0x1100] ;  /* 0x0011000001047983 */ /* 0x000ea40000300a00 */
[----:B0-----:R-:W-:Y:S11]  /*34590*/  IMAD.MOV.U32 R24, RZ, RZ, R27 ;  /* 0x000000ffff187224 */ /* 0x001ff600078e001b */
[----:B------:R-:W-:Y:S08]  /*345a0*/  @!UPT UIADD3 URZ, URZ, URZ, URZ ;  /* 0x0000003f3f3ff290 */ /* 0x000ff0000fffe03f */
[----:B------:R-:W-:Y:S02]  /*345b0*/  IMAD.MOV.U32 R27, RZ, RZ, R21 ;  /* 0x000000ffff1b7224 */ /* 0x000fe400078e0015 */
[----:B-1----:R-:W-:Y:S02]  /*345c0*/  IMAD.MOV.U32 R26, RZ, RZ, R22 ;  /* 0x000000ffff1a7224 */ /* 0x002fe400078e0016 */
[----:B------:R-:W-:-:S03]  /*345d0*/  IMAD.MOV.U32 R25, RZ, RZ, R23 ;  /* 0x000000ffff197224 */ /* 0x000fc600078e0017 */
[----:B------:R0:W-:Y:S02]  /*345e0*/  STL.64 [R1+0xf58], R26 ;  /* 0x000f581a01007387 */ /* 0x0001e40000100a00 */
[----:B------:R-:W-:Y:S02]  /*345f0*/  STL.64 [R1+0xf50], R24 ;  /* 0x000f501801007387 */ /* 0x000fe40000100a00 */
[----:B0-----:R-:W4:Y:S01]  /*34600*/  LDL.LU.64 R26, [R1+0x68] ;  /* 0x00006800011a7983 */ /* 0x001f220000300a00 */
[----:B--2---:R-:W-:Y:S03]  /*34610*/  HMMA.16816.F32.BF16 R8, R8, R4, R16 ;  /* 0x000000040808723c */ /* 0x004fe60000041810 */
[----:B---3--:R-:W-:Y:S11]  /*34620*/  STL.64 [R1+0x10e0], R6 ;  /* 0x0010e00601007387 */ /* 0x008ff60000100a00 */
[----:B------:R-:W-:Y:S09]  /*34630*/  @!UPT UIADD3 URZ, URZ, URZ, URZ ;  /* 0x0000003f3f3ff290 */ /* 0x000ff2000fffe03f */
[----:B------:R0:W-:Y:S01]  /*34640*/  STL.64 [R1+0xe80], R10 ;  /* 0x000e800a01007387 */ /* 0x0001e20000100a00 */
[----:B------:R-:W-:Y:S03]  /*34650*/  STL.64 [R1+0xe78], R8 ;  /* 0x000e780801007387 */ /* 0x000fe60000100a00 */
[----:B0-----:R-:W2:Y:S01]  /*34660*/  LDL.LU R10, [R1+0x8] ;  /* 0x00000800010a7983 */ /* 0x001ea20000300800 */
[----:B------:R-:W2:Y:S02]  /*34670*/  LDL.LU R11, [R1+0xc] ;  /* 0x00000c00010b7983 */ /* 0x000ea40000300800 */
[----:B------:R-:W-:Y:S02]  /*34680*/  IMAD.MOV.U32 R0, RZ, RZ, R20 ;  /* 0x000000ffff007224 */ /* 0x000fe400078e0014 */
[----:B------:R-:W-:Y:S02]  /*34690*/  IMAD.MOV.U32 R20, RZ, RZ, R28 ;  /* 0x000000ffff147224 */ /* 0x000fe400078e001c */
[----:B------:R-:W-:Y:S01]  /*346a0*/  IMAD.MOV.U32 R21, RZ, RZ, R29 ;  /* 0x000000ffff157224 */ /* 0x000fe200078e001d */
[----:B--2---:R-:W-:Y:S01]  /*346b0*/  STL.64 [R1+0x10b0], R10 ;  /* 0x0010b00a01007387 */ /* 0x004fe20000100a00 */
[----:B------:R-:W2:Y:S02]  /*346c0*/  LDL.LU R28, [R1+0x10fc] ;  /* 0x0010fc00011c7983 */ /* 0x000ea40000300800 */
[----:B------:R-:W3:Y:S02]  /*346d0*/  LDL.LU R29, [R1+0x10f8] ;  /* 0x0010f800011d7983 */ /* 0x000ee40000300800 */
[----:B------:R-:W3:Y:S01]  /*346e0*/  LDL.LU R22, [R1+0x178] ;  /* 0x0001780001167983 */ /* 0x000ee20000300800 */
[----:B------:R-:W3:Y:S01]  /*346f0*/  LDL.LU R23, [R1+0x17c] ;  /* 0x00017c0001177983 */ /* 0x000ee20000300800 */
[----:B----4-:R-:W-:-:S02]  /*34700*/  IMAD.MOV.U32 R16, RZ, RZ, R2 ;  /* 0x000000ffff107224 */ /* 0x010fc400078e0002 */
[----:B------:R-:W4:Y:S02]  /*34710*/  LDL.LU R2, [R1+0x10f4] ;  /* 0x0010f40001027983 */ /* 0x000f240000300800 */
[----:B------:R-:W-:Y:S02]  /*34720*/  IMAD.MOV.U32 R17, RZ, RZ, R3 ;  /* 0x000000ffff117224 */ /* 0x000fe400078e0003 */
[----:B------:R-:W4:Y:S01]  /*34730*/  LDL.LU R3, [R1+0x10f0] ;  /* 0x0010f00001037983 */ /* 0x000f220000300800 */
[----:B--2---:R-:W-:Y:S02]  /*34740*/  IMAD.MOV.U32 R18, RZ, RZ, R28 ;  /* 0x000000ffff127224 */ /* 0x004fe400078e001c */
[----:B---3--:R-:W-:Y:S01]  /*34750*/  IMAD.MOV.U32 R19, RZ, RZ, R29 ;  /* 0x000000ffff137224 */ /* 0x008fe200078e001d */
[----:B------:R-:W2:Y:S01]  /*34760*/  LDL.LU R28, [R1+0x10ec] ;  /* 0x0010ec00011c7983 */ /* 0x000ea20000300800 */
[----:B------:R-:W3:Y:S03]  /*34770*/  LDL.LU R29, [R1+0x10e8] ;  /* 0x0010e800011d7983 */ /* 0x000ee60000300800 */
[----:B------:R-:W-:Y:S01]  /*34780*/  STL.64 [R1+0x1078], R18 ;  /* 0x0010781201007387 */ /* 0x000fe20000100a00 */
[----:B------:R0:W-:Y:S03]  /*34790*/  STL.64 [R1+0x1070], R16 ;  /* 0x0010701001007387 */ /* 0x0001e60000100a00 */
[----:B0-----:R-:W2:Y:S01]  /*347a0*/  LDL.LU R16, [R1+0x210] ;  /* 0x0002100001107983 */ /* 0x001ea20000300800 */
[----:B------:R-:W2:Y:S02]  /*347b0*/  LDL.LU R17, [R1+0x214] ;  /* 0x0002140001117983 */ /* 0x000ea40000300800 */
[----:B------:R-:W2:Y:S02]  /*347c0*/  LDL.LU R18, [R1+0x218] ;  /* 0x0002180001127983 */ /* 0x000ea40000300800 */
[----:B------:R-:W2:Y:S01]  /*347d0*/  LDL.LU R19, [R1+0x21c] ;  /* 0x00021c0001137983 */ /* 0x000ea20000300800 */
[----:B------:R-:W2:Y:S01]  /*347e0*/  LDL.LU R8, [R1+0x240] ;  /* 0x0002400001087983 */ /* 0x000ea20000300800 */
        /* <DEDUP_REMOVED lines=11> */
[----:B------:R-:W2:Y:S02]  /*348a0*/  LDL.LU R10, [R1+0x258] ;  /* 0x00025800010a7983 */ /* 0x000ea40000300800 */
[----:B------:R-:W2:Y:S01]  /*348b0*/  LDL.LU R11, [R1+0x25c] ;  /* 0x00025c00010b7983 */ /* 0x000ea20000300800 */
[----:B------:R0:W-:Y:S01]  /*348c0*/  STL.64 [R1+0x1088], R18 ;  /* 0x0010881201007387 */ /* 0x0001e20000100a00 */
[----:B------:R1:W-:Y:S03]  /*348d0*/  STL.64 [R1+0x1080], R16 ;  /* 0x0010801001007387 */ /* 0x0003e60000100a00 */
[----:B0-----:R-:W2:Y:S04]  /*348e0*/  LDL.64 R18, [R1+0x28] ;  /* 0x0000280001127983 */ /* 0x001ea80000100a00 */
[----:B--2---:R0:W-:Y:S01]  /*348f0*/  STL.64 [R1+0x1098], R18 ;  /* 0x0010981201007387 */ /* 0x0041e20000100a00 */
[----:B-1----:R-:W2:Y:S02]  /*34900*/  LDL.LU R16, [R1+0x230] ;  /* 0x0002300001107983 */ /* 0x002ea40000300800 */
[----:B------:R-:W2:Y:S01]  /*34910*/  LDL.LU R17, [R1+0x234] ;  /* 0x0002340001117983 */ /* 0x000ea20000300800 */
[----:B0-----:R-:W2:Y:S01]  /*34920*/  LDL.LU R18, [R1+0x238] ;  /* 0x0002380001127983 */ /* 0x001ea20000300800 */
[----:B------:R-:W2:Y:S03]  /*34930*/  LDL.LU R19, [R1+0x23c] ;  /* 0x00023c0001137983 */ /* 0x000ea60000300800 */
[----:B--2---:R0:W-:Y:S01]  /*34940*/  STL.64 [R1+0x10c0], R18 ;  /* 0x0010c01201007387 */ /* 0x0041e20000100a00 */
[----:B------:R-:W-:Y:S03]  /*34950*/  STL.64 [R1+0x10b8], R16 ;  /* 0x0010b81001007387 */ /* 0x000fe60000100a00 */
[----:B0-----:R-:W2:Y:S01]  /*34960*/  LDL.64 R18, [R1+0x48] ;  /* 0x0000480001127983 */ /* 0x001ea20000100a00 */
[----:B---3--:R-:W-:Y:S03]  /*34970*/  HMMA.16816.F32.BF16 R4, R12, R26, R4 ;  /* 0x0000001a0c04723c */ /* 0x008fe60000041804 */
[----:B--2---:R0:W-:Y:S04]  /*34980*/  STL.64 [R1+0x10d8], R18 ;  /* 0x0010d81201007387 */ /* 0x0041e80000100a00 */
[----:B0-----:R-:W2:Y:S01]  /*34990*/  LDL.64 R18, [R1+0x58] ;  /* 0x0000580001127983 */ /* 0x001ea20000100a00 */
[----:B------:R0:W-:Y:S02]  /*349a0*/  STL.64 [R1+0xfd8], R22 ;  /* 0x000fd81601007387 */ /* 0x0001e40000100a00 */
[----:B------:R1:W-:Y:S01]  /*349b0*/  STL.64 [R1+0xfd0], R20 ;  /* 0x000fd01401007387 */ /* 0x0003e20000100a00 */
[----:B0-----:R-:W3:Y:S04]  /*349c0*/  LDL R22, [R1+0x18] ;  /* 0x0000180001167983 */ /* 0x001ee80000100800 */
[----:B------:R-:W3:Y:S01]  /*349d0*/  LDL R23, [R1+0x1c] ;  /* 0x00001c0001177983 */ /* 0x000ee20000100800 */
[----:B-1----:R-:W-:-:S02]  /*349e0*/  IMAD.MOV.U32 R20, RZ, RZ, R29 ;  /* 0x000000ffff147224 */ /* 0x002fc400078e001d */
[----:B------:R-:W-:Y:S01]  /*349f0*/  IMAD.MOV.U32 R21, RZ, RZ, R28 ;  /* 0x000000ffff157224 */ /* 0x000fe200078e001c */
[----:B--2---:R-:W-:Y:S01]  /*34a00*/  HMMA.16816.F32.BF16 R8, R12, R18, R8 ;  /* 0x000000120c08723c */ /* 0x004fe20000041808 */
[----:B---3--:R4:W-:Y:S02]  /*34a10*/  STL.64 [R1+0x1090], R22 ;  /* 0x0010901601007387 */ /* 0x0089e40000100a00 */
[----:B----4-:R-:W-:Y:S02]  /*34a20*/  IMAD.MOV.U32 R22, RZ, RZ, R3 ;  /* 0x000000ffff167224 */ /* 0x010fe400078e0003 */
[----:B------:R-:W-:Y:S02]  /*34a30*/  IMAD.MOV.U32 R23, RZ, RZ, R2 ;  /* 0x000000ffff177224 */ /* 0x000fe400078e0002 */
[----:B------:R-:W-:-:S03]  /*34a40*/  IMAD.MOV.U32 R2, RZ, RZ, R4 ;  /* 0x000000ffff027224 */ /* 0x000fc600078e0004 */
[----:B------:R0:W-:Y:S01]  /*34a50*/  STL.64 [R1+0x10a8], R22 ;  /* 0x0010a81601007387 */ /* 0x0001e20000100a00 */
[----:B------:R-:W-:Y:S11]  /*34a60*/  STL.64 [R1+0x10a0], R20 ;  /* 0x0010a01401007387 */ /* 0x000ff60000100a00 */
[----:B------:R-:W-:Y:S02]  /*34a70*/  @!UPT UIADD3 URZ, URZ, URZ, URZ ;  /* 0x0000003f3f3ff290 */ /* 0x000fe4000fffe03f */
[----:B------:R-:W-:Y:S01]  /*34a80*/  IMAD.MOV.U32 R3, RZ, RZ, R8 ;  /* 0x000000ffff037224 */ /* 0x000fe200078e0008 */
[----:B0-----:R-:W2:Y:S01]  /*34a90*/  LDL.64 R22, [R1+0x38] ;  /* 0x0000380001167983 */ /* 0x001ea20000100a00 */
[----:B------:R-:W-:Y:S02]  /*34aa0*/  STL.64 [R1+0x3c0], R4 ;  /* 0x0003c00401007387 */ /* 0x000fe40000100a00 */
[----:B------:R0:W-:Y:S02]  /*34ab0*/  STL.64 [R1+0x3c8], R6 ;  /* 0x0003c80601007387 */ /* 0x0001e40000100a00 */
[----:B0-----:R-:W3:Y:S01]  /*34ac0*/  LDL.LU.64 R6, [R1+0x10e0] ;  /* 0x0010e00001067983 */ /* 0x001ee20000300a00 */
[----:B------:R0:W-:Y:S02]  /*34ad0*/  STL [R1+0xda8], R2 ;  /* 0x000da80201007387 */ /* 0x0001e40000100800 */
[----:B------:R-:W-:Y:S02]  /*34ae0*/  IMAD.MOV.U32 R4, RZ, RZ, R18 ;  /* 0x000000ffff047224 */ /* 0x000fe400078e0012 */
[----:B0-----:R-:W-:-:S02]  /*34af0*/  IMAD.MOV.U32 R2, RZ, RZ, R19 ;  /* 0x000000ffff027224 */ /* 0x001fc400078e0013 */
[----:B------:R-:W4:Y:S01]  /*34b00*/  LDL.LU.64 R18, [R1+0x10d8] ;  /* 0x0010d80001127983 */ /* 0x000f220000300a00 */
[----:B------:R-:W-:Y:S02]  /*34b10*/  STL.64 [R1+0x3b0], R8 ;  /* 0x0003b00801007387 */ /* 0x000fe40000100a00 */
[----:B------:R0:W-:Y:S02]  /*34b20*/  STL.64 [R1+0x3b8], R10 ;  /* 0x0003b80a01007387 */ /* 0x0001e40000100a00 */
[----:B0-----:R-:W2:Y:S01]  /*34b30*/  LDL.LU.64 R10, [R1+0x10d0] ;  /* 0x0010d000010a7983 */ /* 0x001ea20000300a00 */
[----:B------:R-:W2:Y:S02]  /*34b40*/  LDL.LU.64 R8, [R1+0x10c8] ;  /* 0x0010c80001087983 */ /* 0x000ea40000300a00 */
[----:B------:R0:W-:Y:S02]  /*34b50*/  STL [R1+0xdac], R3 ;  /* 0x000dac0301007387 */ /* 0x0001e40000100800 */
[----:B----4-:R-:W-:-:S02]  /*34b60*/  IMAD.MOV.U32 R5, RZ, RZ, R18 ;  /* 0x000000ffff057224 */ /* 0x010fc400078e0012 */
[----:B0-----:R-:W-:Y:S01]  /*34b70*/  IMAD.MOV.U32 R3, RZ, RZ, R19 ;  /* 0x000000ffff037224 */ /* 0x001fe200078e0013 */
[C---:B--2---:R-:W-:Y:S01]  /*34b80*/  HMMA.16816.F32.BF16 R8, R12.reuse, R18, R8 ;  /* 0x000000120c08723c */ /* 0x044fe20000041808 */
[----:B------:R-:W2:Y:S01]  /*34b90*/  LDL.LU.64 R18, [R1+0x10c0] ;  /* 0x0010c00001127983 */ /* 0x000ea20000300a00 */
[----:B------:R-:W2:Y:S11]  /*34ba0*/  LDL.LU.64 R16, [R1+0x10b8] ;  /* 0x0010b80001107983 */ /* 0x000eb60000300a00 */
[----:B------:R-:W-:Y:S11]  /*34bb0*/  @!UPT UIADD3 URZ, URZ, URZ, URZ ;  /* 0x0000003f3f3ff290 */ /* 0x000ff6000fffe03f */
[----:B------:R-:W-:Y:S01]  /*34bc0*/  IMAD.MOV.U32 R28, RZ, RZ, R8 ;  /* 0x000000ffff1c7224 */ /* 0x000fe200078e0008 */
[----:B------:R0:W-:Y:S01]  /*34bd0*/  STL.64 [R1+0x3a0], R8 ;  /* 0x0003a00801007387 */ /* 0x0001e20000100a00 */
[----:B------:R1:W-:Y:S02]  /*34be0*/  STL.64 [R1+0x3a8], R10 ;  /* 0x0003a80a01007387 */ /* 0x0003e40000100a00 */
[----:B0-----:R-:W-:Y:S01]  /*34bf0*/  IMAD.MOV.U32 R9, RZ, RZ, R22 ;  /* 0x000000ffff097224 */ /* 0x001fe200078e0016 */
[----:B-1----:R-:W4:Y:S01]  /*34c00*/  LDL.LU.64 R10, [R1+0x10b0] ;  /* 0x0010b000010a7983 */ /* 0x002f220000300a00 */
[----:B------:R-:W-:Y:S02]  /*34c10*/  STL [R1+0xdb0], R28 ;  /* 0x000db01c01007387 */ /* 0x000fe40000100800 */
[----:B------:R-:W-:Y:S01]  /*34c20*/  IMAD.MOV.U32 R8, RZ, RZ, R23 ;  /* 0x000000ffff087224 */ /* 0x000fe200078e0017 */
[----:B--2---:R-:W-:Y:S01]  /*34c30*/  HMMA.16816.F32.BF16 R16, R12, R22, R16 ;  /* 0x000000160c10723c */ /* 0x004fe20000041810 */
[----:B------:R-:W2:Y:S01]  /*34c40*/  LDL.LU.64 R22, [R1+0x10a8] ;  /* 0x0010a80001167983 */ /* 0x000ea20000300a00 */
[----:B------:R-:W2:Y:S11]  /*34c50*/  LDL.LU.64 R20, [R1+0x10a0] ;  /* 0x0010a00001147983 */ /* 0x000eb60000300a00 */
[----:B------:R-:W-:Y:S10]  /*34c60*/  @!UPT UIADD3 URZ, URZ, URZ, URZ ;  /* 0x0000003f3f3ff290 */ /* 0x000ff4000fffe03f */
[----:B------:R-:W-:Y:S01]  /*34c70*/  STL.64 [R1+0x390], R16 ;  /* 0x0003901001007387 */ /* 0x000fe20000100a00 */
[----:B------:R0:W-:Y:S03]  /*34c80*/  STL.64 [R1+0x398], R18 ;  /* 0x0003981201007387 */ /* 0x0001e60000100a00 */
[----:B0-----:R-:W2:Y:S01]  /*34c90*/  LDL.LU.64 R18, [R1+0x1098] ;  /* 0x0010980001127983 */ /* 0x001ea20000300a00 */
[----:B------:R-:W-:-:S05]  /*34ca0*/  IMAD.MOV.U32 R29, RZ, RZ, R16 ;  /* 0x000000ffff1d7224 */ /* 0x000fca00078e0010 */
[----:B------:R-:W-:Y:S01]  /*34cb0*/  STL [R1+0xdb4], R29 ;  /* 0x000db41d01007387 */ /* 0x000fe20000100800 */
[C---:B--2---:R-:W-:Y:S11]  /*34cc0*/  HMMA.16816.F32.BF16 R20, R12.reuse, R18, R20 ;  /* 0x000000120c14723c */ /* 0x044ff60000041814 */
[----:B------:R-:W-:Y:S11]  /*34cd0*/  @!UPT UIADD3 URZ, URZ, URZ, URZ ;  /* 0x0000003f3f3ff290 */ /* 0x000ff6000fffe03f */
[----:B------:R-:W-:Y:S01]  /*34ce0*/  @!UPT UIADD3 URZ, URZ, URZ, URZ ;  /* 0x0000003f3f3ff290 */ /* 0x000fe2000fffe03f */
[----:B------:R0:W-:Y:S01]  /*34cf0*/  STL.64 [R1+0x380], R20 ;  /* 0x0003801401007387 */ /* 0x0001e20000100a00 */
[----:B------:R1:W-:Y:S02]  /*34d00*/  STL.64 [R1+0x388], R22 ;  /* 0x0003881601007387 */ /* 0x0003e40000100a00 */
[----:B0-----:R-:W-:Y:S01]  /*34d10*/  IMAD.MOV.U32 R21, RZ, RZ, R18 ;  /* 0x000000ffff157224 */ /* 0x001fe200078e0012 */
[----:B-1----:R-:W2:Y:S01]  /*34d20*/  LDL.LU.64 R22, [R1+0x1090] ;  /* 0x0010900001167983 */ /* 0x002ea20000300a00 */
[----:B------:R-:W-:Y:S02]  /*34d30*/  IMAD.MOV.U32 R20, RZ, RZ, R19 ;  /* 0x000000ffff147224 */ /* 0x000fe400078e0013 */
[----:B------:R-:W2:Y:S02]  /*34d40*/  LDL.LU.64 R18, [R1+0x1088] ;  /* 0x0010880001127983 */ /* 0x000ea40000300a00 */
[----:B------:R-:W2:Y:S02]  /*34d50*/  LDL.LU.64 R16, [R1+0x1080] ;  /* 0x0010800001107983 */ /* 0x000ea40000300a00 */
[----:B--2---:R-:W-:Y:S11]  /*34d60*/  HMMA.16816.F32.BF16 R16, R12, R22, R16 ;  /* 0x000000160c10723c */ /* 0x004ff60000041810 */
[----:B------:R-:W-:Y:S11]  /*34d70*/  @!UPT UIADD3 URZ, URZ, URZ, URZ ;  /* 0x0000003f3f3ff290 */ /* 0x000ff6000fffe03f */
[----:B------:R-:W-:Y:S01]  /*34d80*/  @!UPT UIADD3 URZ, URZ, URZ, URZ ;  /* 0x0000003f3f3ff290 */ /* 0x000fe2000fffe03f */
[----:B------:R-:W-:Y:S01]  /*34d90*/  STL.64 [R1+0x3e0], R16 ;  /* 0x0003e01001007387 */ /* 0x000fe20000100a00 */
[----:B------:R0:W-:Y:S03]  /*34da0*/  STL.64 [R1+0x3e8], R18 ;  /* 0x0003e81201007387 */ /* 0x0001e60000100a00 */
[----:B0-----:R-:W4:Y:S01]  /*34db0*/  LDL.LU.64 R18, [R1+0x1078] ;  /* 0x0010780001127983 */ /* 0x001f220000300a00 */
[----:B------:R-:W4:Y:S02]  /*34dc0*/  LDL.LU.64 R16, [R1+0x1070] ;  /* 0x0010700001107983 */ /* 0x000f240000300a00 */
[----:B------:R0:W-:Y:S02]  /*34dd0*/  STL.64 [R1+0xfe8], R22 ;  /* 0x000fe81601007387 */ /* 0x0001e40000100a00 */
[----:B0-----:R-:W-:Y:S02]  /*34de0*/  IMAD.MOV.U32 R22, RZ, RZ, R21 ;  /* 0x000000ffff167224 */ /* 0x001fe400078e0015 */
[----:B------:R-:W-:-:S05]  /*34df0*/  IMAD.MOV.U32 R23, RZ, RZ, R20 ;  /* 0x000000ffff177224 */ /* 0x000fca00078e0014 */
        /* <DEDUP_REMOVED lines=8> */
[----:B------:R-:W-:Y:S01]  /*34e80*/  IMAD.MOV.U32 R23, RZ, RZ, R2 ;  /* 0x000000ffff177224 */ /* 0x000fe200078e0002 */
[----:B----4-:R-:W-:Y:S11]  /*34e90*/  HMMA.16816.F32.BF16 R16, R12, R10, R16 ;  /* 0x0000000a0c10723c */ /* 0x010ff60000041810 */
[----:B------:R-:W-:Y:S11]  /*34ea0*/  @!UPT UIADD3 URZ, URZ, URZ, URZ ;  /* 0x0000003f3f3ff290 */ /* 0x000ff6000fffe03f */
[----:B------:R-:W-:Y:S01]  /*34eb0*/  @!UPT UIADD3 URZ, URZ, URZ, URZ ;  /* 0x0000003f3f3ff290 */ /* 0x000fe2000fffe03f */
[----:B------:R0:W-:Y:S01]  /*34ec0*/  STL.64 [R1+0x3d0], R16 ;  /* 0x0003d01001007387 */ /* 0x0001e20000100a00 */
[----:B------:R1:W-:Y:S03]  /*34ed0*/  STL.64 [R1+0x3d8], R18 ;  /* 0x0003d81201007387 */ /* 0x0003e60000100a00 */
[----:B0-----:R-:W2:Y:S01]  /*34ee0*/  LDL.LU R16, [R1+0x1e0] ;  /* 0x0001e00001107983 */ /* 0x001ea20000300800 */
[----:B------:R-:W2:Y:S02]  /*34ef0*/  LDL.LU R17, [R1+0x1e4] ;  /* 0x0001e40001117983 */ /* 0x000ea40000300800 */
[----:B-1----:R-:W2:Y:S02]  /*34f00*/  LDL.LU R18, [R1+0x1e8] ;  /* 0x0001e80001127983 */ /* 0x002ea40000300800 */
[----:B------:R-:W2:Y:S01]  /*34f10*/  LDL.LU R19, [R1+0x1ec] ;  /* 0x0001ec0001137983 */ /* 0x000ea20000300800 */
[----:B------:R0:W-:Y:S01]  /*34f20*/  STL.64 [R1+0x1048], R22 ;  /* 0x0010481601007387 */ /* 0x0001e20000100a00 */
[----:B------:R-:W4:Y:S02]  /*34f30*/  LDL.LU R20, [R1+0x1d0] ;  /* 0x0001d00001147983 */ /* 0x000f240000300800 */
[----:B------:R-:W4:Y:S01]  /*34f40*/  LDL.LU R21, [R1+0x1d4] ;  /* 0x0001d40001157983 */ /* 0x000f220000300800 */
[----:B0-----:R-:W4:Y:S01]  /*34f50*/  LDL.LU R22, [R1+0x1d8] ;  /* 0x0001d80001167983 */ /* 0x001f220000300800 */
[----:B------:R-:W4:Y:S02]  /*34f60*/  LDL.LU R23, [R1+0x1dc] ;  /* 0x0001dc0001177983 */ /* 0x000f240000300800 */
[----:B------:R0:W-:Y:S02]  /*34f70*/  STL.64 [R1+0xfe0], R10 ;  /* 0x000fe00a01007387 */ /* 0x0001e40000100a00 */
        /* <DEDUP_REMOVED lines=27> */
[----:B--2---:R0:W-:Y:S01]  /*35130*/  STL.64 [R1+0x1038], R8 ;  /* 0x0010380801007387 */ /* 0x0041e20000100a00 */
[----:B---3--:R-:W-:Y:S03]  /*35140*/  HMMA.16816.F32.BF16 R12, R12, R6, R16 ;  /* 0x000000060c0c723c */ /* 0x008fe60000041810 */
[----:B0-----:R-:W2:Y:S01]  /*35150*/  LDL.LU R8, [R1+0x1c0] ;  /* 0x0001c00001087983 */ /* 0x001ea20000300800 */
[----:B------:R-:W2:Y:S02]  /*35160*/  LDL.LU R9, [R1+0x1c4] ;  /* 0x0001c40001097983 */ /* 0x000ea40000300800 */
[----:B------:R-:W2:Y:S02]  /*35170*/  LDL.LU R10, [R1+0x1c8] ;  /* 0x0001c800010a7983 */ /* 0x000ea40000300800 */
[----:B------:R-:W2:Y:S01]  /*35180*/  LDL.LU R11, [R1+0x1cc] ;  /* 0x0001cc00010b7983 */ /* 0x000ea20000300800 */
[----:B------:R-:W4:Y:S01]  /*35190*/  LDL.LU.64 R18, [R1+0x1058] ;  /* 0x0010580001127983 */ /* 0x000f220000300a00 */
[----:B------:R-:W4:Y:S11]  /*351a0*/  LDL.LU.64 R16, [R1+0x1050] ;  /* 0x0010500001107983 */ /* 0x000f360000300a00 */
[----:B------:R-:W-:Y:S02]  /*351b0*/  @!UPT UIADD3 URZ, URZ, URZ, URZ ;  /* 0x0000003f3f3ff290 */ /* 0x000fe4000fffe03f */
[----:B------:R0:W-:Y:S01]  /*351c0*/  STL.64 [R1+0x370], R12 ;  /* 0x0003700c01007387 */ /* 0x0001e20000100a00 */
[----:B------:R1:W-:Y:S03]  /*351d0*/  STL.64 [R1+0x378], R14 ;  /* 0x0003780e01007387 */ /* 0x0003e60000100a00 */
[----:B0-----:R-:W3:Y:S01]  /*351e0*/  LDL.LU R12, [R1+0x150] ;  /* 0x00015000010c7983 */ /* 0x001ee20000300800 */
[----:B------:R-:W3:Y:S02]  /*351f0*/  LDL.LU R13, [R1+0x154] ;  /* 0x00015400010d7983 */ /* 0x000ee40000300800 */
[----:B-1----:R-:W3:Y:S02]  /*35200*/  LDL.LU R14, [R1+0x158] ;  /* 0x00015800010e7983 */ /* 0x002ee40000300800 */
[----:B------:R-:W3:Y:S01]  /*35210*/  LDL.LU R15, [R1+0x15c] ;  /* 0x00015c00010f7983 */ /* 0x000ee20000300800 */
[----:B----4-:R-:W-:Y:S11]  /*35220*/  HMMA.16816.F32.BF16 R20, R16, R26, R20 ;  /* 0x0000001a1014723c */ /* 0x010ff60000041814 */
[----:B------:R-:W-:Y:S11]  /*35230*/  @!UPT UIADD3 URZ, URZ, URZ, URZ ;  /* 0x0000003f3f3ff290 */ /* 0x000ff6000fffe03f */
[----:B------:R-:W-:Y:S01]  /*35240*/  @!UPT UIADD3 URZ, URZ, URZ, URZ ;  /* 0x0000003f3f3ff290 */ /* 0x000fe2000fffe03f */
[----:B------:R-:W-:Y:S01]  /*35250*/  STL.64 [R1+0x360], R20 ;  /* 0x0003601401007387 */ /* 0x000fe20000100a00 */
[----:B------:R0:W-:Y:S03]  /*35260*/  STL.64 [R1+0x368], R22 ;  /* 0x0003681601007387 */ /* 0x0001e60000100a00 */
        /* <DEDUP_REMOVED lines=9> */
[----:B0-----:R-:W2:Y:S02]  /*35300*/  LDL.LU.64 R22, [R1+0x1030] ;  /* 0x0010300001167983 */ /* 0x001ea40000300a00 */
[----:B--2---:R-:W-:Y:S02]  /*35310*/  HMMA.16816.F32.BF16 R20, R16, R22, R8 ;  /* 0x000000161014723c */ /* 0x004fe40000041808 */
[----:B------:R-:W2:Y:S01]  /*35320*/  LDL.LU.64 R10, [R1+0x1028] ;  /* 0x00102800010a7983 */ /* 0x000ea20000300a00 */
[----:B------:R-:W2:Y:S11]  /*35330*/  LDL.LU.64 R8, [R1+0x1020] ;  /* 0x0010200001087983 */ /* 0x000eb60000300a00 */
[----:B------:R-:W-:Y:S09]  /*35340*/  @!UPT UIADD3 URZ, URZ, URZ, URZ ;  /* 0x0000003f3f3ff290 */ /* 0x000ff2000fffe03f */
        /* <DEDUP_REMOVED lines=20> */
[----:B------:R-:W2:Y:S11]  /*35490*/  LDL.LU.64 R10, [R1+0xfe0] ;  /* 0x000fe000010a7983 */ /* 0x000eb60000300a00 */
[----:B------:R-:W-:Y:S10]  /*354a0*/  @!UPT UIADD3 URZ, URZ, URZ, URZ ;  /* 0x0000003f3f3ff290 */ /* 0x000ff4000fffe03f */
        /* <DEDUP_REMOVED lines=8> */
[----:B------:R0:W-:Y:S03]  /*35530*/  STL.64 [R1+0x308], R22 ;  /* 0x0003081601007387 */ /* 0x0001e60000100a00 */
[----:B0-----:R-:W3:Y:S01]  /*35540*/  LDL.LU.64 R22, [R1+0xfc8] ;  /* 0x000fc80001167983 */ /* 0x001ee20000300a00 */
[----:B------:R-:W3:Y:S02]  /*35550*/  LDL.LU.64 R20, [R1+0xfc0] ;  /* 0x000fc00001147983 */ /* 0x000ee40000300a00 */
[----:B------:R0:W-:Y:S02]  /*35560*/  STL.64 [R1+0xfb8], R10 ;  /* 0x000fb80a01007387 */ /* 0x0001e40000100a00 */
[----:B------:R-:W2:Y:S01]  /*35570*/  LDL.LU R8, [R1+0x160] ;  /* 0x0001600001087983 */ /* 0x000ea20000300800 */
[----:B------:R-:W2:Y:S04]  /*35580*/  LDL.LU R9, [R1+0x164] ;  /* 0x0001640001097983 */ /* 0x000ea80000300800 */
[----:B0-----:R-:W2:Y:S01]  /*35590*/  LDL.LU R10, [R1+0x168] ;  /* 0x00016800010a7983 */ /* 0x001ea20000300800 */
[----:B------:R-:W2:Y:S02]  /*355a0*/  LDL.LU R11, [R1+0x16c] ;  /* 0x00016c00010b7983 */ /* 0x000ea40000300800 */
[----:B------:R-:W-:-:S02]  /*355b0*/  IMAD.MOV.U32 R3, RZ, RZ, R26 ;  /* 0x000000ffff037224 */ /* 0x000fc400078e001a */
[----:B------:R-:W-:Y:S01]  /*355c0*/  IMAD.MOV.U32 R2, RZ, RZ, R27 ;  /* 0x000000ffff027224 */ /* 0x000fe200078e001b */
[----:B--2---:R-:W-:Y:S08]  /*355d0*/  HMMA.16816.F32.BF16 R16, R16, R6, R8 ;  /* 0x000000061010723c */ /* 0x004ff00000041808 */
[----:B---3--:R-:W-:Y:S11]  /*355e0*/  HMMA.16816.F32.BF16 R8, R20, R26, R12 ;  /* 0x0000001a1408723c */ /* 0x008ff6000004180c */
[----:B------:R-:W-:Y:S04]  /*355f0*/  @!UPT UIADD3 URZ, URZ, URZ, URZ ;  /* 0x0000003f3f3ff290 */ /* 0x000fe8000fffe03f */
[----:B------:R-:W-:Y:S01]  /*35600*/  STL.64 [R1+0x2e0], R16 ;  /* 0x0002e01001007387 */ /* 0x000fe20000100a00 */
[----:B------:R-:W-:Y:S07]  /*35610*/  STL.64 [R1+0x2e8], R18 ;  /* 0x0002e81201007387 */ /* 0x000fee0000100a00 */
[----:B------:R-:W-:Y:S02]  /*35620*/  STL.64 [R1+0x270], R8 ;  /* 0x0002700801007387 */ /* 0x000fe40000100a00 */
[----:B------:R0:W-:Y:S01]  /*35630*/  STL.64 [R1+0x278], R10 ;  /* 0x0002780a01007387 */ /* 0x0001e20000100a00 */
[----:B------:R-:W2:Y:S01]  /*35640*/  LDL.LU R24, [R1+0xe0] ;  /* 0x0000e00001187983 */ /* 0x000ea20000300800 */
[----:B------:R-:W2:Y:S02]  /*35650*/  LDL.LU R25, [R1+0xe4] ;  /* 0x0000e40001197983 */ /* 0x000ea40000300800 */
[----:B------:R-:W3:Y:S02]  /*35660*/  LDL.LU R26, [R1+0xe8] ;  /* 0x0000e800011a7983 */ /* 0x000ee40000300800 */
[----:B------:R-:W3:Y:S01]  /*35670*/  LDL.LU R27, [R1+0xec] ;  /* 0x0000ec00011b7983 */ /* 0x000ee20000300800 */
[----:B0-----:R-:W4:Y:S01]  /*35680*/  LDL.LU.64 R10, [R1+0x58] ;  /* 0x00005800010a7983 */ /* 0x001f220000300a00 */
[----:B------:R-:W2:Y:S02]  /*35690*/  LDL.LU R16, [R1+0x110] ;  /* 0x0001100001107983 */ /* 0x000ea40000300800 */
[----:B------:R-:W2:Y:S02]  /*356a0*/  LDL.LU R17, [R1+0x114] ;  /* 0x0001140001117983 */ /* 0x000ea40000300800 */
[----:B------:R-:W2:Y:S01]  /*356b0*/  LDL.LU R18, [R1+0x118] ;  /* 0x0001180001127983 */ /* 0x000ea20000300800 */
[----:B------:R-:W2:Y:S04]  /*356c0*/  LDL.LU R19, [R1+0x11c] ;  /* 0x00011c0001137983 */ /* 0x000ea80000300800 */
[----:B--2---:R-:W-:Y:S01]  /*356d0*/  STL.64 [R1+0xf98], R18 ;  /* 0x000f981201007387 */ /* 0x004fe20000100a00 */
[----:B------:R0:W-:Y:S03]  /*356e0*/  STL.64 [R1+0xf90], R16 ;  /* 0x000f901001007387 */ /* 0x0001e60000100a00 */
[----:B0-----:R-:W2:Y:S01]  /*356f0*/  LDL.LU R16, [R1+0x120] ;  /* 0x0001200001107983 */ /* 0x001ea20000300800 */
[----:B------:R-:W2:Y:S02]  /*35700*/  LDL.LU R17, [R1+0x124] ;  /* 0x0001240001117983 */ /* 0x000ea40000300800 */
[----:B------:R-:W2:Y:S02]  /*35710*/  LDL.LU R18, [R1+0x128] ;  /* 0x0001280001127983 */ /* 0x000ea40000300800 */
[----:B------:R-:W2:Y:S02]  /*35720*/  LDL.LU R19, [R1+0x12c] ;  /* 0x00012c0001137983 */ /* 0x000ea40000300800 */
[----:B--2---:R0:W-:Y:S01]  /*35730*/  STL.64 [R1+0xfb0], R18 ;  /* 0x000fb01201007387 */ /* 0x0041e20000100a00 */
[----:B------:R-:W-:Y:S03]  /*35740*/  STL.64 [R1+0xfa8], R16 ;  /* 0x000fa81001007387 */ /* 0x000fe60000100a00 */
[----:B0-----:R-:W2:Y:S01]  /*35750*/  LDL.LU.64 R18, [R1+0x48] ;  /* 0x0000480001127983 */ /* 0x001ea20000300a00 */
[----:B---3--:R-:W-:Y:S02]  /*35760*/  STL.64 [R1+0xf68], R26 ;  /* 0x000f681a01007387 */ /* 0x008fe40000100a00 */
[----:B------:R0:W-:Y:S02]  /*35770*/  STL.64 [R1+0xf60], R24 ;  /* 0x000f601801007387 */ /* 0x0001e40000100a00 */
[----:B0-----:R-:W3:Y:S01]  /*35780*/  LDL.LU R24, [R1+0xf0] ;  /* 0x0000f00001187983 */ /* 0x001ee20000300800 */
[----:B------:R-:W3:Y:S02]  /*35790*/  LDL.LU R25, [R1+0xf4] ;  /* 0x0000f40001197983 */ /* 0x000ee40000300800 */
[----:B------:R-:W2:Y:S02]  /*357a0*/  LDL.LU R26, [R1+0xf8] ;  /* 0x0000f800011a7983 */ /* 0x000ea40000300800 */
[----:B------:R-:W2:Y:S02]  /*357b0*/  LDL.LU R27, [R1+0xfc] ;  /* 0x0000fc00011b7983 */ /* 0x000ea40000300800 */
[----:B--2---:R-:W-:Y:S01]  /*357c0*/  STL.64 [R1+0xf78], R26 ;  /* 0x000f781a01007387 */ /* 0x004fe20000100a00 */
[----:B---3--:R0:W-:Y:S03]  /*357d0*/  STL.64 [R1+0xf70], R24 ;  /* 0x000f701801007387 */ /* 0x0081e60000100a00 */
[----:B0-----:R-:W2:Y:S01]  /*357e0*/  LDL.LU R24, [R1+0x100] ;  /* 0x0001000001187983 */ /* 0x001ea20000300800 */
[----:B------:R-:W2:Y:S02]  /*357f0*/  LDL.LU R25, [R1+0x104] ;  /* 0x0001040001197983 */ /* 0x000ea40000300800 */
[----:B------:R-:W3:Y:S02]  /*35800*/  LDL.LU R26, [R1+0x108] ;  /* 0x00010800011a7983 */ /* 0x000ee40000300800 */
[----:B------:R-:W3:Y:S02]  /*35810*/  LDL.LU R27, [R1+0x10c] ;  /* 0x00010c00011b7983 */ /* 0x000ee40000300800 */
[----:B------:R-:W-:Y:S01]  /*35820*/  IMAD.MOV.U32 R13, RZ, RZ, R8 ;  /* 0x000000ffff0d7224 */ /* 0x000fe200078e0008 */
[----:B---3--:R0:W-:Y:S01]  /*35830*/  STL.64 [R1+0xf88], R26 ;  /* 0x000f881a01007387 */ /* 0x0081e20000100a00 */
[----:B--2---:R-:W-:Y:S03]  /*35840*/  STL.64 [R1+0xf80], R24 ;  /* 0x000f801801007387 */ /* 0x004fe60000100a00 */
[----:B0-----:R-:W2:Y:S04]  /*35850*/  LDL.LU.64 R26, [R1+0x28] ;  /* 0x00002800011a7983 */ /* 0x001ea80000300a00 */
[----:B--2---:R0:W-:Y:S04]  /*35860*/  STL.64 [R1+0xfa0], R26 ;  /* 0x000fa01a01007387 */ /* 0x0041e80000100a00 */
[----:B0-----:R-:W2:Y:S01]  /*35870*/  LDL.LU.64 R26, [R1+0x38] ;  /* 0x00003800011a7983 */ /* 0x001ea20000300a00 */
[----:B------:R0:W-:Y:S02]  /*35880*/  STL [R1+0xdc0], R13 ;  /* 0x000dc00d01007387 */ /* 0x0001e40000100800 */
[----:B------:R-:W3:Y:S01]  /*35890*/  LDL.LU R12, [R1+0x140] ;  /* 0x00014000010c7983 */ /* 0x000ee20000300800 */
[----:B0-----:R-:W3:Y:S01]  /*358a0*/  LDL.LU R13, [R1+0x144] ;  /* 0x00014400010d7983 */ /* 0x001ee20000300800 */
[----:B------:R-:W3:Y:S02]  /*358b0*/  LDL.LU R14, [R1+0x148] ;  /* 0x00014800010e7983 */ /* 0x000ee40000300800 */
[----:B------:R-:W3:Y:S02]  /*358c0*/  LDL.LU R15, [R1+0x14c] ;  /* 0x00014c00010f7983 */ /* 0x000ee40000300800 */
[----:B----4-:R-:W-:-:S02]  /*358d0*/  IMAD.MOV.U32 R5, RZ, RZ, R10 ;  /* 0x000000ffff057224 */ /* 0x010fc400078e000a */
[----:B------:R-:W-:Y:S01]  /*358e0*/  IMAD.MOV.U32 R4, RZ, RZ, R11 ;  /* 0x000000ffff047224 */ /* 0x000fe200078e000b */
[----:B---3--:R-:W-:Y:S01]  /*358f0*/  HMMA.16816.F32.BF16 R12, R20, R10, R12 ;  /* 0x0000000a140c723c */ /* 0x008fe2000004180c */
[----:B------:R-:W3:Y:S11]  /*35900*/  LDL.LU.64 R10, [R1+0xfb8] ;  /* 0x000fb800010a7983 */ /* 0x000ef60000300a00 */
[----:B------:R-:W-:Y:S11]  /*35910*/  @!UPT UIADD3 URZ, URZ, URZ, URZ ;  /* 0x0000003f3f3ff290 */ /* 0x000ff6000fffe03f */
[----:B------:R-:W-:Y:S01]  /*35920*/  STL.64 [R1+0x2d0], R12 ;  /* 0x0002d00c01007387 */ /* 0x000fe20000100a00 */
[----:B------:R-:W-:Y:S02]  /*35930*/  STL.64 [R1+0x2d8], R14 ;  /* 0x0002d80e01007387 */ /* 0x000fe40000100a00 */
[----:B------:R0:W-:Y:S02]  /*35940*/  STL [R1+0xdc4], R12 ;  /* 0x000dc40c01007387 */ /* 0x0001e40000100800 */
[----:B0-----:R-:W4:Y:S01]  /*35950*/  LDL.LU R12, [R1+0x130] ;  /* 0x00013000010c7983 */ /* 0x001f220000300800 */
[----:B------:R-:W4:Y:S02]  /*35960*/  LDL.LU R13, [R1+0x134] ;  /* 0x00013400010d7983 */ /* 0x000f240000300800 */
[----:B------:R-:W4:Y:S02]  /*35970*/  LDL.LU R14, [R1+0x138] ;  /* 0x00013800010e7983 */ /* 0x000f240000300800 */
[----:B------:R-:W4:Y:S02]  /*35980*/  LDL.LU R15, [R1+0x13c] ;  /* 0x00013c00010f7983 */ /* 0x000f240000300800 */
[----:B------:R-:W-:-:S02]  /*35990*/  IMAD.MOV.U32 R9, RZ, RZ, R18 ;  /* 0x000000ffff097224 */ /* 0x000fc400078e0012 */
[----:B------:R-:W-:Y:S01]  /*359a0*/  IMAD.MOV.U32 R8, RZ, RZ, R19 ;  /* 0x000000ffff087224 */ /* 0x000fe200078e0013 */
[C---:B----4-:R-:W-:Y:S01]  /*359b0*/  HMMA.16816.F32.BF16 R12, R20.reuse, R18, R12 ;  /* 0x00000012140c723c */ /* 0x050fe2000004180c */
[----:B------:R-:W4:Y:S01]  /*359c0*/  LDL.LU.64 R18, [R1+0xfb0] ;  /* 0x000fb00001127983 */ /* 0x000f220000300a00 */
[----:B------:R-:W4:Y:S11]  /*359d0*/  LDL.LU.64 R16, [R1+0xfa8] ;  /* 0x000fa80001107983 */ /* 0x000f360000300a00 */
[----:B------:R-:W-:Y:S10]  /*359e0*/  @!UPT UIADD3 URZ, URZ, URZ, URZ ;  /* 0x0000003f3f3ff290 */ /* 0x000ff4000fffe03f */
[----:B------:R-:W-:Y:S01]  /*359f0*/  STL.64 [R1+0x2c0], R12 ;  /* 0x0002c00c01007387 */ /* 0x000fe20000100a00 */
[----:B------:R0:W-:Y:S02]  /*35a00*/  STL.64 [R1+0x2c8], R14 ;  /* 0x0002c80e01007387 */ /* 0x0001e40000100a00 */
[----:B0-----:R-:W-:Y:S02]  /*35a10*/  IMAD.MOV.U32 R14, RZ, RZ, R12 ;  /* 0x000000ffff0e7224 */ /* 0x001fe400078e000c */
[----:B--2---:R-:W-:Y:S02]  /*35a20*/  IMAD.MOV.U32 R13, RZ, RZ, R26 ;  /* 0x000000ffff0d7224 */ /* 0x004fe400078e001a */
[----:B------:R-:W-:Y:S01]  /*35a30*/  IMAD.MOV.U32 R12, RZ, RZ, R27 ;  /* 0x000000ffff0c7224 */ /* 0x000fe200078e001b */
[----:B------:R-:W-:Y:S01]  /*35a40*/  STL [R1+0xdc8], R14 ;  /* 0x000dc80e01007387 */ /* 0x000fe20000100800 */
[----:B----4-:R-:W-:Y:S03]  /*35a50*/  HMMA.16816.F32.BF16 R16, R20, R26, R16 ;  /* 0x0000001a1410723c */ /* 0x010fe60000041810 */
[----:B------:R-:W2:Y:S11]  /*35a60*/  LDL.LU.64 R26, [R1+0xfa0] ;  /* 0x000fa000011a7983 */ /* 0x000eb60000300a00 */
[----:B------:R-:W-:Y:S09]  /*35a70*/  @!UPT UIADD3 URZ, URZ, URZ, URZ ;  /* 0x0000003f3f3ff290 */ /* 0x000ff2000fffe03f */
[----:B------:R-:W-:Y:S01]  /*35a80*/  STL.64 [R1+0x2b0], R16 ;  /* 0x0002b01001007387 */ /* 0x000fe20000100a00 */
[----:B------:R0:W-:Y:S02]  /*35a90*/  STL.64 [R1+0x2b8], R18 ;  /* 0x0002b81201007387 */ /* 0x0001e40000100a00 */
[----:B------:R-:W-:Y:S01]  /*35aa0*/  IMAD.MOV.U32 R15, RZ, RZ, R16 ;  /* 0x000000ffff0f7224 */ /* 0x000fe200078e0010 */
[----:B0-----:R-:W4:Y:S01]  /*35ab0*/  LDL.LU.64 R18, [R1+0xf98] ;  /* 0x000f980001127983 */ /* 0x001f220000300a00 */
[----:B------:R-:W4:Y:S03]  /*35ac0*/  LDL.LU.64 R16, [R1+0xf90] ;  /* 0x000f900001107983 */ /* 0x000f260000300a00 */
[----:B------:R2:W-:Y:S02]  /*35ad0*/  STL [R1+0xdcc], R15 ;  /* 0x000dcc0f01007387 */ /* 0x0005e40000100800 */
[----:B--2---:R-:W-:-:S02]  /*35ae0*/  IMAD.MOV.U32 R15, RZ, RZ, R26 ;  /* 0x000000ffff0f7224 */ /* 0x004fc400078e001a */
[----:B------:R-:W-:Y:S01]  /*35af0*/  IMAD.MOV.U32 R14, RZ, RZ, R27 ;  /* 0x000000ffff0e7224 */ /* 0x000fe200078e001b */
[C---:B----4-:R-:W-:Y:S01]  /*35b00*/  HMMA.16816.F32.BF16 R16, R20.reuse, R26, R16 ;  /* 0x0000001a1410723c */ /* 0x050fe20000041810 */
[----:B------:R-:W2:Y:S01]  /*35b10*/  LDL.LU.64 R26, [R1+0xf88] ;  /* 0x000f8800011a7983 */ /* 0x000ea20000300a00 */
[----:B------:R-:W2:Y:S11]  /*35b20*/  LDL.LU.64 R24, [R1+0xf80] ;  /* 0x000f800001187983 */ /* 0x000eb60000300a00 */
[----:B------:R-:W-:Y:S10]  /*35b30*/  @!UPT UIADD3 URZ, URZ, URZ, URZ ;  /* 0x0000003f3f3ff290 */ /* 0x000ff4000fffe03f */
[----:B------:R-:W-:Y:S01]  /*35b40*/  STL.64 [R1+0x2a0], R16 ;  /* 0x0002a01001007387 */ /* 0x000fe20000100a00 */
[----:B------:R0:W-:Y:S02]  /*35b50*/  STL.64 [R1+0x2a8], R18 ;  /* 0x0002a81201007387 */ /* 0x0001e40000100a00 */
[----:B------:R-:W-:Y:S01]  /*35b60*/  STL [R1+0xdd0], R16 ;  /* 0x000dd01001007387 */ /* 0x000fe20000100800 */
[----:B0-----:R-:W2:Y:S02]  /*35b70*/  LDL.LU.64 R18, [R1+0x18] ;  /* 0x0000180001127983 */ /* 0x001ea40000300a00 */
[C---:B--2---:R-:W-:Y:S11]  /*35b80*/  HMMA.16816.F32.BF16 R24, R20.reuse, R18, R24 ;  /* 0x000000121418723c */ /* 0x044ff60000041818 */
[----:B------:R-:W-:Y:S11]  /*35b90*/  @!UPT UIADD3 URZ, URZ, URZ, URZ ;  /* 0x0000003f3f3ff290 */ /* 0x000ff6000fffe03f */
[----:B------:R-:W-:Y:S01]  /*35ba0*/  @!UPT UIADD3 URZ, URZ, URZ, URZ ;  /* 0x0000003f3f3ff290 */ /* 0x000fe2000fffe03f */
[----:B------:R-:W-:Y:S01]  /*35bb0*/  STL.64 [R1+0x290], R24 ;  /* 0x0002901801007387 */ /* 0x000fe20000100a00 */
[----:B------:R0:W-:Y:S02]  /*35bc0*/  STL.64 [R1+0x298], R26 ;  /* 0x0002981a01007387 */ /* 0x0001e40000100a00 */
[----:B------:R-:W-:Y:S01]  /*35bd0*/  IMAD.MOV.U32 R17, RZ, RZ, R24 ;  /* 0x000000ffff117224 */ /* 0x000fe200078e0018 */
[----:B0-----:R-:W3:Y:S01]  /*35be0*/  LDL.LU.64 R26, [R1+0xf78] ;  /* 0x000f7800011a7983 */ /* 0x001ee20000300a00 */
[----:B------:R-:W3:Y:S03]  /*35bf0*/  LDL.LU.64 R24, [R1+0xf70] ;  /* 0x000f700001187983 */ /* 0x000ee60000300a00 */
[----:B------:R-:W-:Y:S02]  /*35c00*/  STL [R1+0xdd4], R17 ;  /* 0x000dd41101007387 */ /* 0x000fe40000100800 */
[----:B------:R-:W-:Y:S01]  /*35c10*/  IMAD.MOV.U32 R28, RZ, RZ, R18 ;  /* 0x000000ffff1c7224 */ /* 0x000fe200078e0012 */
[----:B---3--:R-:W-:Y:S11]  /*35c20*/  HMMA.16816.F32.BF16 R24, R20, R10, R24 ;  /* 0x0000000a1418723c */ /* 0x008ff60000041818 */
[----:B------:R-:W-:Y:S11]  /*35c30*/  @!UPT UIADD3 URZ, URZ, URZ, URZ ;  /* 0x0000003f3f3ff290 */ /* 0x000ff6000fffe03f */
[----:B------:R-:W-:Y:S01]  /*35c40*/  @!UPT UIADD3 URZ, URZ, URZ, URZ ;  /* 0x0000003f3f3ff290 */ /* 0x000fe2000fffe03f */
[----:B------:R-:W-:Y:S01]  /*35c50*/  STL.64 [R1+0x280], R24 ;  /* 0x0002801801007387 */ /* 0x000fe20000100a00 */
[----:B------:R0:W-:Y:S02]  /*35c60*/  STL.64 [R1+0x288], R26 ;  /* 0x0002881a01007387 */ /* 0x0001e40000100a00 */
[----:B------:R-:W-:Y:S01]  /*35c70*/  IMAD.MOV.U32 R18, RZ, RZ, R24 ;  /* 0x000000ffff127224 */ /* 0x000fe200078e0018 */
[----:B0-----:R-:W2:Y:S01]  /*35c80*/  LDL.LU.64 R26, [R1+0xf68] ;  /* 0x000f6800011a7983 */ /* 0x001ea20000300a00 */
[----:B------:R-:W2:Y:S02]  /*35c90*/  LDL.LU.64 R24, [R1+0xf60] ;  /* 0x000f600001187983 */ /* 0x000ea40000300a00 */
[----:B------:R-:W-:Y:S02]  /*35ca0*/  IMAD.MOV.U32 R16, RZ, RZ, R19 ;  /* 0x000000ffff107224 */ /* 0x000fe400078e0013 */
[----:B------:R0:W-:Y:S01]  /*35cb0*/  STL.64 [R1+0xe98], R10 ;  /* 0x000e980a01007387 */ /* 0x0001e20000100a00 */
[----:B------:R-:W-:Y:S01]  /*35cc0*/  STL [R1+0xdd8], R18 ;  /* 0x000dd81201007387 */ /* 0x000fe20000100800 */
[----:B0-----:R-:W-:-:S02]  /*35cd0*/  IMAD.MOV.U32 R10, RZ, RZ, R28 ;  /* 0x000000ffff0a7224 */ /* 0x001fc400078e001c */
[----:B------:R-:W-:Y:S01]  /*35ce0*/  IMAD.MOV.U32 R11, RZ, RZ, R16 ;  /* 0x000000ffff0b7224 */ /* 0x000fe200078e0010 */
[----:B--2---:R-:W-:Y:S01]  /*35cf0*/  HMMA.16816.F32.BF16 R20, R20, R6, R24 ;  /* 0x000000061414723c */ /* 0x004fe20000041818 */
[----:B------:R-:W2:Y:S01]  /*35d00*/  LDL.LU.64 R26, [R1+0xf58] ;  /* 0x000f5800011a7983 */ /* 0x000ea20000300a00 */
[----:B------:R-:W3:Y:S11]  /*35d10*/  LDL.LU.64 R24, [R1+0xf50] ;  /* 0x000f500001187983 */ /* 0x000ef60000300a00 */
[----:B------:R-:W-:Y:S10]  /*35d20*/  @!UPT UIADD3 URZ, URZ, URZ, URZ ;  /* 0x0000003f3f3ff290 */ /* 0x000ff4000fffe03f */
[----:B------:R-:W-:Y:S01]  /*35d30*/  STL.64 [R1+0x260], R20 ;  /* 0x0002601401007387 */ /* 0x000fe20000100a00 */
[----:B------:R-:W-:Y:S02]  /*35d40*/  STL.64 [R1+0x268], R22 ;  /* 0x0002681601007387 */ /* 0x000fe40000100a00 */
[----:B------:R0:W-:Y:S02]  /*35d50*/  STL.64 [R1+0xeb0], R10 ;  /* 0x000eb00a01007387 */ /* 0x0001e40000100a00 */
[----:B0-----:R-:W-:Y:S02]  /*35d60*/  IMAD.MOV.U32 R10, RZ, RZ, R15 ;  /* 0x000000ffff0a7224 */ /* 0x001fe400078e000f */
[----:B------:R-:W-:-:S05]  /*35d70*/  IMAD.MOV.U32 R11, RZ, RZ, R14 ;  /* 0x000000ffff0b7224 */ /* 0x000fca00078e000e */
[----:B------:R0:W-:Y:S01]  /*35d80*/  STL.64 [R1+0xec8], R10 ;  /* 0x000ec80a01007387 */ /* 0x0001e20000100a00 */
[----:B------:R-:W4:Y:S02]  /*35d90*/  LDL.LU R21, [R1+0x4fc] ;  /* 0x0004fc0001157983 */ /* 0x000f240000300800 */
[----:B------:R-:W2:Y:S02]  /*35da0*/  LDL.LU R22, [R1+0x468] ;  /* 0x0004680001167983 */ /* 0x000ea40000300800 */
[----:B------:R-:W2:Y:S02]  /*35db0*/  LDL.LU R23, [R1+0x4f4] ;  /* 0x0004f40001177983 */ /* 0x000ea40000300800 */
[----:B------:R-:W-:Y:S02]  /*35dc0*/  IMAD.MOV.U32 R19, RZ, RZ, R20 ;  /* 0x000000ffff137224 */ /* 0x000fe400078e0014 */
[----:B------:R-:W-:Y:S02]  /*35dd0*/  IMAD.MOV.U32 R20, RZ, RZ, R0 ;  /* 0x000000ffff147224 */ /* 0x000fe400078e0000 */
[----:B0-----:R-:W-:-:S02]  /*35de0*/  IMAD.MOV.U32 R10, RZ, RZ, R13 ;  /* 0x000000ffff0a7224 */ /* 0x001fc400078e000d */
[----:B------:R-:W-:Y:S01]  /*35df0*/  IMAD.MOV.U32 R11, RZ, RZ, R12 ;  /* 0x000000ffff0b7224 */ /* 0x000fe200078e000c */
[----:B--2---:R-:W-:Y:S01]  /*35e00*/  STL.64 [R1+0xe90], R22 ;  /* 0x000e901601007387 */ /* 0x004fe20000100a00 */
[----:B----4-:R0:W-:Y:S02]  /*35e10*/  STL [R1+0xe88], R21 ;  /* 0x000e881501007387 */ /* 0x0101e40000100800 */
[----:B------:R-:W2:Y:S02]  /*35e20*/  LDL.LU R0, [R1+0xf4c] ;  /* 0x000f4c0001007983 */ /* 0x000ea40000300800 */
[----:B0-----:R-:W-:Y:S02]  /*35e30*/  IMAD.MOV.U32 R21, RZ, RZ, R27 ;  /* 0x000000ffff157224 */ /* 0x001fe400078e001b */
[----:B------:R-:W-:Y:S02]  /*35e40*/  IMAD.MOV.U32 R22, RZ, RZ, R26 ;  /* 0x000000ffff167224 */ /* 0x000fe400078e001a */
[----:B---3--:R-:W-:Y:S01]  /*35e50*/  IMAD.MOV.U32 R23, RZ, RZ, R25 ;  /* 0x000000ffff177224 */ /* 0x008fe200078e0019 */
[----:B------:R-:W3:Y:S01]  /*35e60*/  LDL.LU R27, [R1+0xf48] ;  /* 0x000f4800011b7983 */ /* 0x000ee20000300800 */
[----:B------:R-:W4:Y:S02]  /*35e70*/  LDL.LU R26, [R1+0xf44] ;  /* 0x000f4400011a7983 */ /* 0x000f240000300800 */
[----:B------:R-:W2:Y:S02]  /*35e80*/  LDL.LU R25, [R1+0xf40] ;  /* 0x000f400001197983 */ /* 0x000ea40000300800 */
[----:B------:R-:W-:Y:S01]  /*35e90*/  STL.64 [R1+0xee0], R10 ;  /* 0x000ee00a01007387 */ /* 0x000fe20000100a00 */
        /* <DEDUP_REMOVED lines=9> */
[----:B------:R0:W-:Y:S02]  /*35f30*/  STL.64 [R1+0xef8], R10 ;  /* 0x000ef80a01007387 */ /* 0x0001e40000100a00 */
[----:B0-----:R-:W-:Y:S02]  /*35f40*/  IMAD.MOV.U32 R10, RZ, RZ, R5 ;  /* 0x000000ffff0a7224 */ /* 0x001fe400078e0005 */
[----:B------:R-:W-:-:S05]  /*35f50*/  IMAD.MOV.U32 R11, RZ, RZ, R4 ;  /* 0x000000ffff0b7224 */ /* 0x000fca00078e0004 */
[----:B------:R-:W-:Y:S04]  /*35f60*/  STL.64 [R1+0xf10], R10 ;  /* 0x000f100a01007387 */ /* 0x000fe80000100a00 */
[----:B--2---:R3:W-:Y:S01]  /*35f70*/  STL.64 [R1+0xec0], R22 ;  /* 0x000ec01601007387 */ /* 0x0047e20000100a00 */
[----:B------:R0:W-:Y:S02]  /*35f80*/  STL.64 [R1+0xeb8], R20 ;  /* 0x000eb81401007387 */ /* 0x0001e40000100a00 */
[----:B---3--:R-:W-:Y:S02]  /*35f90*/  IMAD.MOV.U32 R22, RZ, RZ, R27 ;  /* 0x000000ffff167224 */ /* 0x008fe400078e001b */
[----:B0-----:R-:W-:Y:S02]  /*35fa0*/  IMAD.MOV.U32 R20, RZ, RZ, R25 ;  /* 0x000000ffff147224 */ /* 0x001fe400078e0019 */
[----:B------:R-:W-:Y:S01]  /*35fb0*/  IMAD.MOV.U32 R23, RZ, RZ, R0 ;  /* 0x000000ffff177224 */ /* 0x000fe200078e0000 */
[----:B------:R-:W2:Y:S01]  /*35fc0*/  LDL.LU R25, [R1+0xf38] ;  /* 0x000f380001197983 */ /* 0x000ea20000300800 */
[----:B----4-:R-:W-:-:S02]  /*35fd0*/  IMAD.MOV.U32 R21, RZ, RZ, R26 ;  /* 0x000000ffff157224 */ /* 0x010fc400078e001a */
[----:B------:R-:W2:Y:S02]  /*35fe0*/  LDL.LU R26, [R1+0xf34] ;  /* 0x000f3400011a7983 */ /* 0x000ea40000300800 */
[----:B------:R-:W2:Y:S01]  /*35ff0*/  LDL.LU R27, [R1+0xf30] ;  /* 0x000f3000011b7983 */ /* 0x000ea20000300800 */
[----:B------:R-:W3:Y:S01]  /*36000*/  LDL.LU R0, [R1+0xf2c] ;  /* 0x000f2c0001007983 */ /* 0x000ee20000300800 */
[----:B------:R-:W-:Y:S02]  /*36010*/  STL.64 [R1+0xed8], R22 ;  /* 0x000ed81601007387 */ /* 0x000fe40000100a00 */
[----:B------:R0:W-:Y:S02]  /*36020*/  STL.64 [R1+0xed0], R20 ;  /* 0x000ed01401007387 */ /* 0x0001e40000100a00 */
        /* <DEDUP_REMOVED lines=9> */
[----:B---3--:R-:W-:-:S02]  /*360c0*/  IMAD.MOV.U32 R23, RZ, RZ, R0 ;  /* 0x000000ffff177224 */ /* 0x008fc400078e0000 */
[----:B------:R-:W3:Y:S04]  /*360d0*/  LDL.LU R0, [R1+0xf28] ;  /* 0x000f280001007983 */ /* 0x000ee80000300800 */
[----:B----4-:R-:W-:Y:S01]  /*360e0*/  STL.64 [R1+0xf08], R22 ;  /* 0x000f081601007387 */ /* 0x010fe20000100a00 */
[----:B--2---:R0:W-:Y:S03]  /*360f0*/  STL.64 [R1+0xf00], R20 ;  /* 0x000f001401007387 */ /* 0x0041e60000100a00 */
[----:B0-----:R-:W2:Y:S01]  /*36100*/  LDL.LU R20, [R1+0xc0] ;  /* 0x0000c00001147983 */ /* 0x001ea20000300800 */
[----:B------:R-:W2:Y:S02]  /*36110*/  LDL.LU R21, [R1+0xc4] ;  /* 0x0000c40001157983 */ /* 0x000ea40000300800 */
[----:B------:R-:W4:Y:S02]  /*36120*/  LDL.LU R22, [R1+0xc8] ;  /* 0x0000c80001167983 */ /* 0x000f240000300800 */
[----:B------:R-:W4:Y:S02]  /*36130*/  LDL.LU R23, [R1+0xcc] ;  /* 0x0000cc0001177983 */ /* 0x000f240000300800 */
[----:B------:R-:W-:-:S02]  /*36140*/  IMAD.MOV.U32 R10, RZ, RZ, R3 ;  /* 0x000000ffff0a7224 */ /* 0x000fc400078e0003 */
[----:B------:R-:W-:Y:S01]  /*36150*/  IMAD.MOV.U32 R11, RZ, RZ, R2 ;  /* 0x000000ffff0b7224 */ /* 0x000fe200078e0002 */
[----:B----4-:R-:W-:Y:S01]  /*36160*/  STL.64 [R1+0xf20], R22 ;  /* 0x000f201601007387 */ /* 0x010fe20000100a00 */
[----:B--2---:R0:W-:Y:S03]  /*36170*/  STL.64 [R1+0xf18], R20 ;  /* 0x000f181401007387 */ /* 0x0041e60000100a00 */
[----:B0-----:R-:W2:Y:S01]  /*36180*/  LDL.LU R20, [R1+0xd0] ;  /* 0x0000d00001147983 */ /* 0x001ea20000300800 */
[----:B------:R-:W2:Y:S02]  /*36190*/  LDL.LU R21, [R1+0xd4] ;  /* 0x0000d40001157983 */ /* 0x000ea40000300800 */
[----:B------:R-:W2:Y:S02]  /*361a0*/  LDL.LU R22, [R1+0xd8] ;  /* 0x0000d80001167983 */ /* 0x000ea40000300800 */
[----:B---3--:R-:W-:Y:S01]  /*361b0*/  IMAD.MOV.U32 R23, RZ, RZ, R0 ;  /* 0x000000ffff177224 */ /* 0x008fe200078e0000 */
[----:B------:R-:W3:Y:S01]  /*361c0*/  LDL.LU R18, [R1+0x4f0] ;  /* 0x0004f00001127983 */ /* 0x000ee20000300800 */
        /* <DEDUP_REMOVED lines=13> */
[----:B------:R0:W-:Y:S02]  /*362a0*/  STL [R1+0xddc], R19 ;  /* 0x000ddc1301007387 */ /* 0x0001e40000100800 */
[----:B0-----:R-:W3:Y:S01]  /*362b0*/  LDL R19, [R1+0xd08] ;  /* 0x000d080001137983 */ /* 0x001ee20000100800 */
        /* <DEDUP_REMOVED lines=42> */
[----:B--2---:R-:W-:Y:S02]  /*36560*/  HMMA.16816.F32.BF16 R8, R24, R10, R20 ;  /* 0x0000000a1808723c */ /* 0x004fe40000041814 */
[----:B------:R-:W2:Y:S01]  /*36570*/  LDL.LU.64 R22, [R1+0xe90] ;  /* 0x000e900001167983 */ /* 0x000ea20000300a00 */
[----:B------:R-:W2:Y:S11]  /*36580*/  LDL.LU R21, [R1+0xe88] ;  /* 0x000e880001157983 */ /* 0x000eb60000300800 */
[----:B------:R-:W-:Y:S09]  /*36590*/  @!UPT UIADD3 URZ, URZ, URZ, URZ ;  /* 0x0000003f3f3ff290 */ /* 0x000ff2000fffe03f */
[----:B------:R-:W-:Y:S01]  /*365a0*/  STL.64 [R1+0x240], R8 ;  /* 0x0002400801007387 */ /* 0x000fe20000100a00 */
[----:B------:R0:W-:Y:S02]  /*365b0*/  STL.64 [R1+0x248], R10 ;  /* 0x0002480a01007387 */ /* 0x0001e40000100a00 */
[----:B------:R-:W-:Y:S02]  /*365c0*/  IMAD.MOV.U32 R20, RZ, RZ, R11 ;  /* 0x000000ffff147224 */ /* 0x000fe400078e000b */
[----:B0-----:R-:W2:Y:S01]  /*365d0*/  LDL.LU.64 R10, [R1+0xe80] ;  /* 0x000e8000010a7983 */ /* 0x001ea20000300a00 */
[----:B------:R-:W2:Y:S02]  /*365e0*/  LDL.LU.64 R8, [R1+0xe78] ;  /* 0x000e780001087983 */ /* 0x000ea40000300a00 */
[----:B------:R-:W-:Y:S01]  /*365f0*/  STL [R1+0xde0], R20 ;  /* 0x000de01401007387 */ /* 0x000fe20000100800 */
[----:B---3--:R-:W-:Y:S02]  /*36600*/  IADD3 R18, P1, R18, UR12, RZ ;  /* 0x0000000c12127c10 */ /* 0x008fe4000ff3e0ff */
[----:B----4-:R-:W-:-:S02]  /*36610*/  IADD3 R17, P2, R17, UR12, RZ ;  /* 0x0000000c11117c10 */ /* 0x010fc4000ff5e0ff */
[----:B------:R-:W-:Y:S02]  /*36620*/  IADD3 R16, P3, R16, UR12, RZ ;  /* 0x0000000c10107c10 */ /* 0x000fe4000ff7e0ff */
[----:B------:R-:W-:Y:S01]  /*36630*/  IADD3.X R29, R29, UR6, RZ, P1, !PT ;  /* 0x000000061d1d7c10 */ /* 0x000fe20008ffe4ff */
[----:B------:R-:W-:Y:S01]  /*36640*/  IADD3 R28, P1, R28, UR12, RZ ;  /* 0x0000000c1c1c7c10 */ /* 0x000fe2000ff3e0ff */
[----:B--2---:R-:W-:Y:S02]  /*36650*/  IADD3 R22, P5, R22, UR12, RZ ;  /* 0x0000000c16167c10 */ /* 0x004fe4000ffbe0ff */
[----:B------:R-:W-:Y:S02]  /*36660*/  IADD3 R21, P4, R21, UR12, RZ ;  /* 0x0000000c15157c10 */ /* 0x000fe4000ff9e0ff */
[----:B------:R-:W-:Y:S02]  /*36670*/  IADD3 R23, P6, R23, UR12, RZ ;  /* 0x0000000c17177c10 */ /* 0x000fe4000ffde0ff */
[----:B------:R-:W-:Y:S01]  /*36680*/  IADD3.X R15, R15, UR6, RZ, P4, !PT ;  /* 0x000000060f0f7c10 */ /* 0x000fe2000a7fe4ff */
[----:B------:R-:W-:Y:S01]  /*36690*/  HMMA.16816.F32.BF16 R8, R24, R6, R8 ;  /* 0x000000061808723c */ /* 0x000fe20000041808 */
[----:B------:R-:W-:-:S02]  /*366a0*/  IADD3 R14, P4, R14, UR12, RZ ;  /* 0x0000000c0e0e7c10 */ /* 0x000fc4000ff9e0ff */
[----:B------:R-:W-:Y:S01]  /*366b0*/  IADD3.X R12, R12, UR6, RZ, P5, !PT ;  /* 0x000000060c0c7c10 */ /* 0x000fe2000affe4ff */
[----:B------:R-:W-:Y:S01]  /*366c0*/  IADD3 R13, P5, R13, UR12, RZ ;  /* 0x0000000c0d0d7c10 */ /* 0x000fe2000ffbe0ff */
[----:B------:R-:W-:Y:S01]  /*366d0*/  IADD3.X R5, R5, UR6, RZ, P6, !PT ;  /* 0x0000000605057c10 */ /* 0x000fe2000b7fe4ff */
[----:B------:R-:W-:Y:S11]  /*366e0*/  IADD3 R4, P6, R4, UR12, RZ ;  /* 0x0000000c04047c10 */ /* 0x000ff6000ffde0ff */
[----:B------:R-:W-:Y:S07]  /*366f0*/  @!UPT UIADD3 URZ, URZ, URZ, URZ ;  /* 0x0000003f3f3ff290 */ /* 0x000fee000fffe03f */
[----:B------:R-:W-:Y:S01]  /*36700*/  IMAD.MOV.U32 R6, RZ, RZ, R11 ;  /* 0x000000ffff067224 */ /* 0x000fe200078e000b */
[----:B------:R-:W-:Y:S01]  /*36710*/  STL.64 [R1+0x250], R8 ;  /* 0x0002500801007387 */ /* 0x000fe20000100a00 */
[----:B------:R-:W-:Y:S03]  /*36720*/  STL.64 [R1+0x258], R10 ;  /* 0x0002580a01007387 */ /* 0x000fe60000100a00 */
[----:B------:R0:W-:Y:S01]  /*36730*/  STL [R1+0xde4], R6 ;  /* 0x000de40601007387 */ /* 0x0001e20000100800 */
[----:B------:R-:W-:Y:S02]  /*36740*/  STL [R1+0x4fc], R21 ;  /* 0x0004fc1501007387 */ /* 0x000fe40000100800 */
[----:B------:R-:W-:Y:S02]  /*36750*/  STL [R1+0x468], R22 ;  /* 0x0004681601007387 */ /* 0x000fe40000100800 */
[----:B------:R-:W-:Y:S01]  /*36760*/  STL [R1+0x4f4], R23 ;  /* 0x0004f41701007387 */ /* 0x000fe20000100800 */
[----:B------:R-:W-:Y:S01]  /*36770*/  STL [R1+0x4f0], R18 ;  /* 0x0004f01201007387 */ /* 0x000fe20000100800 */
        /* <DEDUP_REMOVED lines=10> */
[----:B0-----:R-:W2:Y:S01]  /*36820*/  LDL.LU R6, [R1+0x4b0] ;  /* 0x0004b00001067983 */ /* 0x001ea20000300800 */
[----:B------:R-:W-:Y:S01]  /*36830*/  IADD3.X R3, R3, UR6, RZ, P2, !PT ;  /* 0x0000000603037c10 */ /* 0x000fe200097fe4ff */
[----:B------:R-:W-:-:S04]  /*36840*/  IADD3 R2, P2, R2, UR12, RZ ;  /* 0x0000000c02027c10 */ /* 0x000fc8000ff5e0ff */
[----:B------:R-:W-:Y:S04]  /*36850*/  STL [R1+0x458], R3 ;  /* 0x0004580301007387 */ /* 0x000fe80000100800 */
[----:B--2---:R0:W-:Y:S01]  /*36860*/  STL [R1+0xe70], R6 ;  /* 0x000e700601007387 */ /* 0x0041e20000100800 */
[----:B------:R-:W-:Y:S03]  /*36870*/  STL [R1+0x4c0], R2 ;  /* 0x0004c00201007387 */ /* 0x000fe60000100800 */
[----:B0-----:R-:W2:Y:S01]  /*36880*/  LDL.LU R6, [R1+0x4dc] ;  /* 0x0004dc0001067983 */ /* 0x001ea20000300800 */
[----:B------:R-:W-:-:S05]  /*36890*/  IADD3.X R0, R0, UR6, RZ, P3, !PT ;  /* 0x0000000600007c10 */ /* 0x000fca0009ffe4ff */
[----:B------:R-:W-:Y:S01]  /*368a0*/  STL [R1+0x4e4], R0 ;  /* 0x0004e40001007387 */ /* 0x000fe20000100800 */
[----:B------:R-:W-:-:S06]  /*368b0*/  UIADD3 UR4, UR4, 0x1, URZ ;  /* 0x0000000104047890 */ /* 0x000fcc000fffe03f */
[----:B------:R-:W-:Y:S01]  /*368c0*/  ISETP.NE.U32.AND P0, PT, R19, UR4, PT ;  /* 0x0000000413007c0c */ /* 0x000fe2000bf05070 */
[----:B--2---:R0:W-:Y:S04]  /*368d0*/  STL [R1+0xe74], R6 ;  /* 0x000e740601007387 */ /* 0x0041e80000100800 */
[----:B0-----:R-:W2:Y:S01]  /*368e0*/  LDL.LU R6, [R1+0x4b8] ;  /* 0x0004b80001067983 */ /* 0x001ea20000300800 */
[----:B------:R-:W3:Y:S02]  /*368f0*/  LDL.LU R24, [R1+0x4d4] ;  /* 0x0004d40001187983 */ /* 0x000ee40000300800 */
[----:B------:R-:W4:Y:S02]  /*36900*/  LDL.LU R25, [R1+0x4a8] ;  /* 0x0004a80001197983 */ /* 0x000f240000300800 */
        /* <DEDUP_REMOVED lines=26> */
[----:B--2---:R-:W-:-:S05]  /*36ab0*/  IADD3 R6, P3, R6, UR12, RZ ;  /* 0x0000000c06067c10 */ /* 0x004fca000ff7e0ff */
[----:B------:R0:W-:Y:S04]  /*36ac0*/  STL [R1+0x4b8], R6 ;  /* 0x0004b80601007387 */ /* 0x0001e80000100800 */
[----:B0-----:R-:W2:Y:S02]  /*36ad0*/  LDL.LU R6, [R1+0xe74] ;  /* 0x000e740001067983 */ /* 0x001ea40000300800 */
[----:B--2---:R-:W-:-:S05]  /*36ae0*/  IADD3.X R6, R6, UR6, RZ, P4, !PT ;  /* 0x0000000606067c10 */ /* 0x004fca000a7fe4ff */
[----:B------:R0:W-:Y:S04]  /*36af0*/  STL [R1+0x4dc], R6 ;  /* 0x0004dc0601007387 */ /* 0x0001e80000100800 */
[----:B0-----:R-:W2:Y:S01]  /*36b00*/  LDL.LU R6, [R1+0xe70] ;  /* 0x000e700001067983 */ /* 0x001ea20000300800 */
[----:B---3--:R-:W-:Y:S01]  /*36b10*/  IADD3.X R24, R24, UR6, RZ, P5, !PT ;  /* 0x0000000618187c10 */ /* 0x008fe2000affe4ff */
[----:B----4-:R-:W-:Y:S01]  /*36b20*/  IADD3 R25, P5, R25, UR12, RZ ;  /* 0x0000000c19197c10 */ /* 0x010fe2000ffbe0ff */
[----:B------:R-:W-:Y:S01]  /*36b30*/  IADD3.X R26, R26, UR6, RZ, P6, !PT ;  /* 0x000000061a1a7c10 */ /* 0x000fe2000b7fe4ff */
[----:B------:R-:W-:Y:S01]  /*36b40*/  IADD3 R27, P6, R27, UR12, RZ ;  /* 0x0000000c1b1b7c10 */ /* 0x000fe2000ffde0ff */
        /* <DEDUP_REMOVED lines=16> */
[----:B------:R-:W-:-:S02]  /*36c50*/  IADD3.X R28, R28, UR6, RZ, P5, !PT ;  /* 0x000000061c1c7c10 */ /* 0x000fc4000affe4ff */
[----:B--2---:R-:W-:-:S05]  /*36c60*/  IADD3 R6, P4, R6, UR12, RZ ;  /* 0x0000000c06067c10 */ /* 0x004fca000ff9e0ff */
[----:B------:R0:W-:Y:S01]  /*36c70*/  STL [R1+0x4b0], R6 ;  /* 0x0004b00601007387 */ /* 0x0001e20000100800 */
[----:B------:R-:W-:Y:S02]  /*36c80*/  STL [R1+0x4d4], R24 ;  /* 0x0004d41801007387 */ /* 0x000fe40000100800 */
[----:B------:R-:W-:Y:S02]  /*36c90*/  STL [R1+0x4a8], R25 ;  /* 0x0004a81901007387 */ /* 0x000fe40000100800 */
[----:B------:R-:W-:Y:S01]  /*36ca0*/  STL [R1+0x4cc], R26 ;  /* 0x0004cc1a01007387 */ /* 0x000fe20000100800 */
[----:B------:R-:W-:Y:S01]  /*36cb0*/  STL [R1+0x4a0], R27 ;  /* 0x0004a01b01007387 */ /* 0x000fe20000100800 */
[----:B------:R-:W-:Y:S02]  /*36cc0*/  STL [R1+0x4c4], R7 ;  /* 0x0004c40701007387 */ /* 0x000fe40000100800 */
[----:B------:R-:W-:Y:S01]  /*36cd0*/  STL [R1+0x498], R8 ;  /* 0x0004980801007387 */ /* 0x000fe20000100800 */
[----:B------:R-:W-:Y:S01]  /*36ce0*/  IADD3.X R19, R19, UR6, RZ, P4, !PT ;  /* 0x0000000613137c10 */ /* 0x000fe2000a7fe4ff */
[----:B------:R-:W-:Y:S01]  /*36cf0*/  STL [R1+0x4bc], R9 ;  /* 0x0004bc0901007387 */ /* 0x000fe20000100800 */
[----:B------:R-:W-:Y:S01]  /*36d00*/  IADD3 R21, P4, R21, UR12, RZ ;  /* 0x0000000c15157c10 */ /* 0x000fe2000ff9e0ff */
        /* <DEDUP_REMOVED lines=11> */
[----:B------:R-:W-:Y:S01]  /*36dc0*/  IADD3.X R4, R4, UR6, RZ, P4, !PT ;  /* 0x0000000604047c10 */ /* 0x000fe2000a7fe4ff */
[----:B------:R-:W-:Y:S01]  /*36dd0*/  STL [R1+0x48c], R14 ;  /* 0x00048c0e01007387 */ /* 0x000fe20000100800 */
[----:B------:R-:W-:Y:S01]  /*36de0*/  IADD3 R29, P4, R29, UR12, RZ ;  /* 0x0000000c1d1d7c10 */ /* 0x000fe2000ff9e0ff */
[----:B------:R-:W-:Y:S01]  /*36df0*/  STL [R1+0x44c], R12 ;  /* 0x00044c0c01007387 */ /* 0x000fe20000100800 */
[----:B------:R-:W-:Y:S02]  /*36e00*/  STL [R1+0x484], R13 ;  /* 0x0004840d01007387 */ /* 0x000fe40000100800 */
[----:B------:R-:W-:Y:S02]  /*36e10*/  STL [R1+0x444], R5 ;  /* 0x0004440501007387 */ /* 0x000fe40000100800 */
[----:B------:R-:W-:Y:S01]  /*36e20*/  STL [R1+0x47c], R4 ;  /* 0x00047c0401007387 */ /* 0x000fe20000100800 */
[----:B------:R-:W-:Y:S01]  /*36e30*/  STL [R1+0x43c], R29 ;  /* 0x00043c1d01007387 */ /* 0x000fe20000100800 */
[----:B------:R-:W-:Y:S02]  /*36e40*/  STL [R1+0x474], R28 ;  /* 0x0004741c01007387 */ /* 0x000fe40000100800 */
[----:B0-----:R-:W2:Y:S01]  /*36e50*/  LDL.LU R6, [R1+0x448] ;  /* 0x0004480001067983 */ /* 0x001ea20000300800 */
[----:B------:R-:W-:-:S02]  /*36e60*/  IADD3 R3, P5, R3, UR12, RZ ;  /* 0x0000000c03037c10 */ /* 0x000fc4000ffbe0ff */
[----:B------:R-:W-:-:S03]  /*36e70*/  IADD3.X R2, R2, UR6, RZ, P6, !PT ;  /* 0x0000000602027c10 */ /* 0x000fc6000b7fe4ff */
[----:B------:R-:W-:Y:S04]  /*36e80*/  STL [R1+0x434], R3 ;  /* 0x0004340301007387 */ /* 0x000fe80000100800 */
[----:B--2---:R0:W-:Y:S01]  /*36e90*/  STL [R1+0xe68], R6 ;  /* 0x000e680601007387 */ /* 0x0041e20000100800 */
[----:B------:R-:W-:Y:S03]  /*36ea0*/  STL [R1+0x46c], R2 ;  /* 0x00046c0201007387 */ /* 0x000fe60000100800 */
[----:B0-----:R-:W2:Y:S01]  /*36eb0*/  LDL.LU R6, [R1+0x424] ;  /* 0x0004240001067983 */ /* 0x001ea20000300800 */
[----:B------:R-:W-:-:S05]  /*36ec0*/  IADD3 R0, P6, R0, UR12, RZ ;  /* 0x0000000c00007c10 */ /* 0x000fca000ffde0ff */
[----:B------:R-:W-:Y:S04]  /*36ed0*/  STL [R1+0x42c], R0 ;  /* 0x00042c0001007387 */ /* 0x000fe80000100800 */
        /* <DEDUP_REMOVED lines=30> */
[----:B--2---:R-:W-:-:S05]  /*370c0*/  IADD3.X R6, R6, UR6, RZ, P1, !PT ;  /* 0x0000000606067c10 */ /* 0x004fca0008ffe4ff */
[----:B------:R0:W-:Y:S04]  /*370d0*/  STL [R1+0x450], R6 ;  /* 0x0004500601007387 */ /* 0x0001e80000100800 */
[----:B0-----:R-:W2:Y:S02]  /*370e0*/  LDL.LU R6, [R1+0xe6c] ;  /* 0x000e6c0001067983 */ /* 0x001ea40000300800 */
[----:B--2---:R-:W-:-:S05]  /*370f0*/  IADD3 R6, P1, R6, UR12, RZ ;  /* 0x0000000c06067c10 */ /* 0x004fca000ff3e0ff */
[----:B------:R0:W-:Y:S04]  /*37100*/  STL [R1+0x424], R6 ;  /* 0x0004240601007387 */ /* 0x0001e80000100800 */
[----:B0-----:R-:W2:Y:S01]  /*37110*/  LDL.LU R6, [R1+0xe68] ;  /* 0x000e680001067983 */ /* 0x001ea20000300800 */
[----:B----4-:R-:W-:Y:S01]  /*37120*/  IADD3.X R25, R25, UR6, RZ, P3, !PT ;  /* 0x0000000619197c10 */ /* 0x010fe20009ffe4ff */
[----:B---3--:R-:W-:Y:S01]  /*37130*/  IADD3 R26, P3, R26, UR12, RZ ;  /* 0x0000000c1a1a7c10 */ /* 0x008fe2000ff7e0ff */
        /* <DEDUP_REMOVED lines=18> */
[----:B--2---:R-:W-:Y:S01]  /*37260*/  IADD3.X R6, R6, UR6, RZ, P2, !PT ;  /* 0x0000000606067c10 */ /* 0x004fe200097fe4ff */
[----:B------:R-:W-:-:S04]  /*37270*/  IADD3 R24, P2, R24, UR12, RZ ;  /* 0x0000000c18187c10 */ /* 0x000fc8000ff5e0ff */
        /* <DEDUP_REMOVED lines=1543> */
[----:B--2---:R-:W-:Y:S01]  /*3d2f0*/  IADD3.X R6, R6, UR7, RZ, P4, !PT ;  /* 0x0000000706067c10 */ /* 0x004fe2000a7fe4ff */
[----:B------:R-:W-:-:S04]  /*3d300*/  IADD3 R20, P4, R20, UR9, RZ ;  /* 0x0000000914147c10 */ /* 0x000fc8000ff9e0ff */
[----:B------:R0:W-:Y:S04]  /*3d310*/  STL [R1+0x5a4], R6 ;  /* 0x0005a40601007387 */ /* 0x0001e80000100800 */
[----:B0-----:R0:W5:Y:S01]  /*3d320*/  LDL.LU R6, [R1+0xde4] ;  /* 0x000de40001067983 */ /* 0x0011620000300800 */
[----:B------:R1:W-:Y:S03]  /*3d330*/  STL [R1+0x578], R20 ;  /* 0x0005781401007387 */ /* 0x0003e60000100800 */
[----:B-1----:R0:W5:Y:S01]  /*3d340*/  LDL.LU R20, [R1+0xde0] ;  /* 0x000de00001147983 */ /* 0x0021620000300800 */
[----:B------:R1:W-:Y:S03]  /*3d350*/  STL [R1+0x59c], R19 ;  /* 0x00059c1301007387 */ /* 0x0003e60000100800 */
[----:B-1----:R0:W5:Y:S01]  /*3d360*/  LDL.LU R19, [R1+0xddc] ;  /* 0x000ddc0001137983 */ /* 0x0021620000300800 */
[----:B------:R1:W-:Y:S03]  /*3d370*/  STL [R1+0x570], R18 ;  /* 0x0005701201007387 */ /* 0x0003e60000100800 */
[----:B-1----:R0:W5:Y:S01]  /*3d380*/  LDL.LU R18, [R1+0xdd8] ;  /* 0x000dd80001127983 */ /* 0x0021620000300800 */
[----:B------:R1:W-:Y:S03]  /*3d390*/  STL [R1+0x594], R17 ;  /* 0x0005941101007387 */ /* 0x0003e60000100800 */
[----:B-1----:R0:W5:Y:S01]  /*3d3a0*/  LDL.LU R17, [R1+0xdd4] ;  /* 0x000dd40001117983 */ /* 0x0021620000300800 */
[----:B------:R1:W-:Y:S01]  /*3d3b0*/  STL [R1+0x568], R16 ;  /* 0x0005681001007387 */ /* 0x0003e20000100800 */
[----:B------:R-:W-:-:S02]  /*3d3c0*/  IADD3.X R29, R29, UR7, RZ, P4, !PT ;  /* 0x000000071d1d7c10 */ /* 0x000fc4000a7fe4ff */
[----:B-1----:R0:W5:Y:S01]  /*3d3d0*/  LDL.LU R16, [R1+0xdd0] ;  /* 0x000dd00001107983 */ /* 0x0021620000300800 */
[----:B------:R1:W-:Y:S01]  /*3d3e0*/  STL [R1+0x58c], R15 ;  /* 0x00058c0f01007387 */ /* 0x0003e20000100800 */
[----:B------:R-:W-:Y:S02]  /*3d3f0*/  IADD3 R28, P4, R28, UR9, RZ ;  /* 0x000000091c1c7c10 */ /* 0x000fe4000ff9e0ff */
[----:B-1----:R0:W5:Y:S01]  /*3d400*/  LDL.LU R15, [R1+0xdcc] ;  /* 0x000dcc00010f7983 */ /* 0x0021620000300800 */
        /* <DEDUP_REMOVED lines=19> */
[----:B-1----:R-:W2:Y:S01]  /*3d540*/  LDL.LU R0, [R1+0xda4] ;  /* 0x000da40001007983 */ /* 0x002ea20000300800 */
[----:B------:R-:W-:-:S02]  /*3d550*/  IADD3 R24, P6, R24, UR9, RZ ;  /* 0x0000000918187c10 */ /* 0x000fc4000ffde0ff */
[----:B------:R-:W-:Y:S01]  /*3d560*/  IADD3.X R25, R25, UR7, RZ, P1, !PT ;  /* 0x0000000719197c10 */ /* 0x000fe20008ffe4ff */
[----:B------:R-:W-:Y:S01]  /*3d570*/  IADD3 R26, P1, R26, UR9, RZ ;  /* 0x000000091a1a7c10 */ /* 0x000fe2000ff3e0ff */
[----:B------:R-:W-:Y:S01]  /*3d580*/  IADD3.X R27, R27, UR7, RZ, P2, !PT ;  /* 0x000000071b1b7c10 */ /* 0x000fe200097fe4ff */
[----:B------:R-:W-:Y:S01]  /*3d590*/  IADD3 R7, P2, R7, UR9, RZ ;  /* 0x0000000907077c10 */ /* 0x000fe2000ff5e0ff */
[----:B------:R-:W-:Y:S01]  /*3d5a0*/  STL [R1+0x538], R24 ;  /* 0x0005381801007387 */ /* 0x000fe20000100800 */
[----:B------:R-:W-:Y:S01]  /*3d5b0*/  IADD3.X R8, R8, UR7, RZ, P3, !PT ;  /* 0x0000000708087c10 */ /* 0x000fe20009ffe4ff */
[----:B------:R-:W-:Y:S01]  /*3d5c0*/  STL [R1+0x55c], R25 ;  /* 0x00055c1901007387 */ /* 0x000fe20000100800 */
[----:B------:R-:W-:Y:S01]  /*3d5d0*/  IADD3 R9, P3, R9, UR9, RZ ;  /* 0x0000000909097c10 */ /* 0x000fe2000ff7e0ff */
[----:B------:R-:W-:Y:S01]  /*3d5e0*/  STL [R1+0x530], R26 ;  /* 0x0005301a01007387 */ /* 0x000fe20000100800 */
[----:B------:R-:W-:Y:S01]  /*3d5f0*/  IADD3.X R10, R10, UR7, RZ, P4, !PT ;  /* 0x000000070a0a7c10 */ /* 0x000fe2000a7fe4ff */
[----:B------:R-:W-:Y:S01]  /*3d600*/  STL [R1+0x554], R27 ;  /* 0x0005541b01007387 */ /* 0x000fe20000100800 */
[----:B------:R-:W-:Y:S01]  /*3d610*/  IADD3.X R11, R11, UR7, RZ, P5, !PT ;  /* 0x000000070b0b7c10 */ /* 0x000fe2000affe4ff */
[----:B------:R-:W-:Y:S01]  /*3d620*/  STL [R1+0x528], R7 ;  /* 0x0005280701007387 */ /* 0x000fe20000100800 */
[----:B------:R-:W-:Y:S01]  /*3d630*/  IADD3.X R21, R21, UR7, RZ, P6, !PT ;  /* 0x0000000715157c10 */ /* 0x000fe2000b7fe4ff */
[----:B------:R-:W-:Y:S02]  /*3d640*/  STL [R1+0x54c], R8 ;  /* 0x00054c0801007387 */ /* 0x000fe40000100800 */
[----:B------:R-:W-:Y:S01]  /*3d650*/  STL [R1+0x520], R9 ;  /* 0x0005200901007387 */ /* 0x000fe20000100800 */
[----:B------:R-:W-:Y:S01]  /*3d660*/  IADD3.X R22, R22, UR7, RZ, P1, !PT ;  /* 0x0000000716167c10 */ /* 0x000fe20008ffe4ff */
[----:B------:R-:W-:Y:S01]  /*3d670*/  STL [R1+0x544], R10 ;  /* 0x0005440a01007387 */ /* 0x000fe20000100800 */
[----:B------:R-:W-:Y:S01]  /*3d680*/  IADD3.X R23, R23, UR7, RZ, P2, !PT ;  /* 0x0000000717177c10 */ /* 0x000fe200097fe4ff */
[----:B------:R-:W-:Y:S02]  /*3d690*/  STL [R1+0x53c], R11 ;  /* 0x00053c0b01007387 */ /* 0x000fe40000100800 */
[----:B------:R-:W-:Y:S01]  /*3d6a0*/  STL [R1+0x534], R21 ;  /* 0x0005341501007387 */ /* 0x000fe20000100800 */
[----:B--2---:R-:W-:-:S05]  /*3d6b0*/  IADD3.X R0, R0, UR7, RZ, P3, !PT ;  /* 0x0000000700007c10 */ /* 0x004fca0009ffe4ff */
[----:B------:R1:W-:Y:S01]  /*3d6c0*/  STL [R1+0x51c], R0 ;  /* 0x00051c0001007387 */ /* 0x0003e20000100800 */
[----:B------:R0:W-:Y:S03]  /*3d6d0*/  STL [R1+0x52c], R22 ;  /* 0x00052c1601007387 */ /* 0x0001e60000100800 */
[----:B-1----:R0:W5:Y:S01]  /*3d6e0*/  LDL.LU R0, [R1+0xda0] ;  /* 0x000da00001007983 */ /* 0x0021620000300800 */
[----:B------:R0:W-:Y:S01]  /*3d6f0*/  STL [R1+0x524], R23 ;  /* 0x0005241701007387 */ /* 0x0001e20000100800 */
[----:B------:R-:W-:Y:S01]  /*3d700*/  @!P0 CALL.REL.NOINC `(.L_x_2) ;  /* 0x0000001000008944 */ /* 0x000fe20003c00000 */
[----:B------:R-:W-:Y:S05]  /*3d710*/  BRA `(.L_x_3) ;  /* 0xfffdce0000007947 */ /* 0x000fea000383ffff */
.L_x_2:
[----:B-----5:R1:W-:Y:S04]  /*3d720*/  STL [R1+0xe50], R18 ;  /* 0x000e501201007387 */ /* 0x0203e80000100800 */
[----:B-1----:R-:W2:Y:S04]  /*3d730*/  LDL.LU R18, [R1+0x1e0] ;  /* 0x0001e00001127983 */ /* 0x002ea80000300800 */
[----:B--2---:R1:W-:Y:S04]  /*3d740*/  STL [R1+0xe58], R18 ;  /* 0x000e581201007387 */ /* 0x0043e80000100800 */
        /* <DEDUP_REMOVED lines=24> */
[----:B------:R2:W-:Y:S01]  /*3d8d0*/  STL [R1+0xe4c], R19 ;  /* 0x000e4c1301007387 */ /* 0x0005e20000100800 */
[----:B-1----:R-:W-:-:S03]  /*3d8e0*/  IMAD.MOV.U32 R18, RZ, RZ, R20 ;  /* 0x000000ffff127224 */ /* 0x002fc600078e0014 */
[----:B--2---:R-:W2:Y:S04]  /*3d8f0*/  LDL.LU R19, [R1+0x1f0] ;  /* 0x0001f00001137983 */ /* 0x004ea80000300800 */
        /* <DEDUP_REMOVED lines=30> */
[----:B------:R1:W-:Y:S04]  /*3dae0*/  STL [R1+0xe44], R17 ;  /* 0x000e441101007387 */ /* 0x0003e80000100800 */
[----:B-1----:R-:W3:Y:S04]  /*3daf0*/  LDL.LU R17, [R1+0x210] ;  /* 0x0002100001117983 */ /* 0x002ee80000300800 */
[----:B------:R1:W-:Y:S04]  /*3db00*/  STL [R1+0xe40], R14 ;  /* 0x000e400e01007387 */ /* 0x0003e80000100800 */
[----:B-1----:R-:W3:Y:S04]  /*3db10*/  LDL.LU R14, [R1+0x220] ;  /* 0x00022000010e7983 */ /* 0x002ee80000300800 */
[----:B------:R1:W-:Y:S04]  /*3db20*/  STL [R1+0xe3c], R15 ;  /* 0x000e3c0f01007387 */ /* 0x0003e80000100800 */
[----:B-1----:R-:W4:Y:S04]  /*3db30*/  LDL.LU R15, [R1+0x26c] ;  /* 0x00026c00010f7983 */ /* 0x002f280000300800 */
[----:B------:R1:W-:Y:S04]  /*3db40*/  STL [R1+0xe38], R13 ;  /* 0x000e380d01007387 */ /* 0x0003e80000100800 */
[----:B-1----:R-:W4:Y:S04]  /*3db50*/  LDL.LU R13, [R1+0x28c] ;  /* 0x00028c00010d7983 */ /* 0x002f280000300800 */
[----:B------:R1:W-:Y:S04]  /*3db60*/  STL [R1+0xe34], R12 ;  /* 0x000e340c01007387 */ /* 0x0003e80000100800 */
[----:B-1----:R-:W2:Y:S04]  /*3db70*/  LDL.LU R12, [R1+0x29c] ;  /* 0x00029c00010c7983 */ /* 0x002ea80000300800 */
        /* <DEDUP_REMOVED lines=13> */
[----:B0-----:R-:W2:Y:S04]  /*3dc50*/  LDL.LU R22, [R1+0x2d4] ;  /* 0x0002d40001167983 */ /* 0x001ea80000300800 */
[----:B------:R-:W2:Y:S04]  /*3dc60*/  LDL.LU R23, [R1+0x274] ;  /* 0x0002740001177983 */ /* 0x000ea80000300800 */
[----:B------:R0:W-:Y:S01]  /*3dc70*/  STL [R1+0xde4], R5 ;  /* 0x000de40501007387 */ /* 0x0001e20000100800 */
[----:B------:R-:W-:-:S03]  /*3dc80*/  F2FP.BF16.PACK_AB R18, R19, R18 ;  /* 0x000000121312723e */ /* 0x000fc600000010ff */
        /* <DEDUP_REMOVED lines=11> */
[----:B------:R-:W2:Y:S04]  /*3dd40*/  LDL.LU R19, [R1+0xebc] ;  /* 0x000ebc0001137983 */ /* 0x000ea80000300800 */
[----:B------:R0:W-:Y:S04]  /*3dd50*/  STL [R1+0x9c], R18 ;  /* 0x00009c1201007387 */ /* 0x0001e80000100800 */
[----:B0-----:R-:W2:Y:S02]  /*3dd60*/  LDL.LU R18, [R1+0xeb8] ;  /* 0x000eb80001127983 */ /* 0x001ea40000300800 */
[----:B--2---:R-:W-:-:S02]  /*3dd70*/  F2FP.BF16.PACK_AB R18, R19, R18 ;  /* 0x000000121312723e */ /* 0x004fc400000010ff */
        /* <DEDUP_REMOVED lines=50> */
[----:B0-----:R-:W2:Y:S01]  /*3e0a0*/  LDL.LU R18, [R1+0xe50] ;  /* 0x000e500001127983 */ /* 0x001ea20000300800 */
[----:B---3--:R-:W-:Y:S02]  /*3e0b0*/  F2FP.BF16.PACK_AB R14, R17, R14 ;  /* 0x0000000e110e723e */ /* 0x008fe400000010ff */
[----:B----4-:R-:W-:-:S02]  /*3e0c0*/  F2FP.BF16.PACK_AB R13, R15, R13 ;  /* 0x0000000d0f0d723e */ /* 0x010fc400000010ff */
[----:B------:R-:W-:Y:S02]  /*3e0d0*/  F2FP.BF16.PACK_AB R3, R12, R3 ;  /* 0x000000030c03723e */ /* 0x000fe400000010ff */
[----:B--2---:R-:W-:Y:S02]  /*3e0e0*/  F2FP.BF16.PACK_AB R16, R19, R16 ;  /* 0x000000101310723e */ /* 0x004fe400000010ff */
[----:B------:R-:W2:Y:S04]  /*3e0f0*/  LDL.LU R19, [R1+0xe4c] ;  /* 0x000e4c0001137983 */ /* 0x000ea80000300800 */
[----:B------:R0:W-:Y:S01]  /*3e100*/  STL [R1+0x64], R16 ;  /* 0x0000641001007387 */ /* 0x0001e20000100800 */
[----:B------:R-:W-:-:S03]  /*3e110*/  F2FP.BF16.PACK_AB R29, R2, R29 ;  /* 0x0000001d021d723e */ /* 0x000fc600000010ff */
[----:B0-----:R-:W3:Y:S04]  /*3e120*/  LDL.LU R16, [R1+0xe48] ;  /* 0x000e480001107983 */ /* 0x001ee80000300800 */
[----:B------:R-:W3:Y:S04]  /*3e130*/  LDL.LU R17, [R1+0xe44] ;  /* 0x000e440001117983 */ /* 0x000ee80000300800 */
[----:B------:R0:W-:Y:S04]  /*3e140*/  STL [R1+0x60], R14 ;  /* 0x0000600e01007387 */ /* 0x0001e80000100800 */
[----:B0-----:R-:W4:Y:S04]  /*3e150*/  LDL.LU R14, [R1+0xe40] ;  /* 0x000e4000010e7983 */ /* 0x001f280000300800 */
[----:B------:R-:W4:Y:S04]  /*3e160*/  LDL.LU R15, [R1+0xe3c] ;  /* 0x000e3c00010f7983 */ /* 0x000f280000300800 */
[----:B------:R0:W-:Y:S01]  /*3e170*/  STL [R1+0x5c], R13 ;  /* 0x00005c0d01007387 */ /* 0x0001e20000100800 */
[----:B------:R-:W-:-:S03]  /*3e180*/  F2FP.BF16.PACK_AB R2, R5, R0 ;  /* 0x000000000502723e */ /* 0x000fc600000010ff */
[----:B0-----:R-:W4:Y:S04]  /*3e190*/  LDL.LU R13, [R1+0xe38] ;  /* 0x000e3800010d7983 */ /* 0x001f280000300800 */
[----:B------:R-:W4:Y:S01]  /*3e1a0*/  LDL.LU R12, [R1+0xe34] ;  /* 0x000e3400010c7983 */ /* 0x000f220000300800 */
[----:B------:R-:W-:-:S03]  /*3e1b0*/  F2FP.BF16.PACK_AB R0, R24, R25 ;  /* 0x000000191800723e */ /* 0x000fc600000010ff */
[----:B------:R0:W-:Y:S04]  /*3e1c0*/  STL [R1+0x58], R3 ;  /* 0x0000580301007387 */ /* 0x0001e80000100800 */
[----:B------:R-:W-:Y:S01]  /*3e1d0*/  STL [R1+0x54], R29 ;  /* 0x0000541d01007387 */ /* 0x000fe20000100800 */
[----:B0-----:R-:W-:-:S05]  /*3e1e0*/  F2FP.BF16.PACK_AB R3, R28, R4 ;  /* 0x000000041c03723e */ /* 0x001fca00000010ff */
[----:B------:R0:W-:Y:S04]  /*3e1f0*/  STL [R1+0x50], R3 ;  /* 0x0000500301007387 */ /* 0x0001e80000100800 */
[----:B------:R1:W-:Y:S04]  /*3e200*/  STL [R1+0x4c], R2 ;  /* 0x00004c0201007387 */ /* 0x0003e80000100800 */
[----:B------:R1:W-:Y:S01]  /*3e210*/  STL [R1+0x48], R0 ;  /* 0x0000480001007387 */ /* 0x0003e20000100800 */
[----:B0-----:R-:W-:Y:S02]  /*3e220*/  F2FP.BF16.PACK_AB R3, R26, R27 ;  /* 0x0000001b1a03723e */ /* 0x001fe400000010ff */
[----:B-1----:R-:W-:-:S03]  /*3e230*/  F2FP.BF16.PACK_AB R2, R6, R7 ;  /* 0x000000070602723e */ /* 0x002fc600000010ff */
[----:B------:R0:W-:Y:S01]  /*3e240*/  STL [R1+0x44], R3 ;  /* 0x0000440301007387 */ /* 0x0001e20000100800 */
[----:B------:R-:W-:-:S03]  /*3e250*/  F2FP.BF16.PACK_AB R0, R8, R9 ;  /* 0x000000090800723e */ /* 0x000fc600000010ff */
        /* <DEDUP_REMOVED lines=8> */
[----:B--2---:R-:W-:-:S05]  /*3e2e0*/  F2FP.BF16.PACK_AB R3, R19, R18 ;  /* 0x000000121303723e */ /* 0x004fca00000010ff */
[----:B------:R-:W-:Y:S04]  /*3e2f0*/  STL [R1+0x2c], R3 ;  /* 0x00002c0301007387 */ /* 0x000fe80000100800 */
[----:B------:R-:W2:Y:S01]  /*3e300*/  LDL.LU R7, [R1+0x304] ;  /* 0x0003040001077983 */ /* 0x000ea20000300800 */
[----:B---3--:R-:W-:-:S05]  /*3e310*/  F2FP.BF16.PACK_AB R2, R17, R16 ;  /* 0x000000101102723e */ /* 0x008fca00000010ff */
[----:B------:R-:W-:Y:S01]  /*3e320*/  STL [R1+0x28], R2 ;  /* 0x0000280201007387 */ /* 0x000fe20000100800 */
[----:B----4-:R-:W-:-:S03]  /*3e330*/  F2FP.BF16.PACK_AB R0, R15, R14 ;  /* 0x0000000e0f00723e */ /* 0x010fc600000010ff */
[----:B--2---:R0:W-:Y:S04]  /*3e340*/  STL [R1+0xdec], R7 ;  /* 0x000dec0701007387 */ /* 0x0041e80000100800 */
[----:B------:R-:W-:Y:S04]  /*3e350*/  STL [R1+0x24], R0 ;  /* 0x0000240001007387 */ /* 0x000fe80000100800 */
[----:B0-----:R-:W2:Y:S04]  /*3e360*/  LDL.LU R7, [R1+0x368] ;  /* 0x0003680001077983 */ /* 0x001ea80000300800 */
[----:B--2---:R0:W-:Y:S04]  /*3e370*/  STL [R1+0xdf4], R7 ;  /* 0x000df40701007387 */ /* 0x0041e80000100800 */
        /* <DEDUP_REMOVED lines=13> */
[----:B--2---:R-:W-:Y:S04]  /*3e450*/  STL [R1+0xe2c], R7 ;  /* 0x000e2c0701007387 */ /* 0x004fe80000100800 */
[----:B------:R-:W2:Y:S04]  /*3e460*/  LDL.LU R5, [R1+0x314] ;  /* 0x0003140001057983 */ /* 0x000ea80000300800 */
        /* <DEDUP_REMOVED lines=20> */
[----:B------:R-:W3:Y:S04]  /*3e5b0*/  LDL.LU R4, [R1+0x334] ;  /* 0x0003340001047983 */ /* 0x000ee80000300800 */
[----:B------:R-:W4:Y:S04]  /*3e5c0*/  LDL.LU R11, [R1+0x300] ;  /* 0x00030000010b7983 */ /* 0x000f280000300800 */
[----:B----4-:R0:W-:Y:S04]  /*3e5d0*/  STL [R1+0xddc], R11 ;  /* 0x000ddc0b01007387 */ /* 0x0101e80000100800 */
[----:B0-----:R-:W4:Y:S04]  /*3e5e0*/  LDL.LU R11, [R1+0x354] ;  /* 0x00035400010b7983 */ /* 0x001f280000300800 */
[----:B------:R-:W2:Y:S04]  /*3e5f0*/  LDL.LU R10, [R1+0x320] ;  /* 0x00032000010a7983 */ /* 0x000ea80000300800 */
[----:B--2---:R0:W-:Y:S04]  /*3e600*/  STL [R1+0xdd8], R10 ;  /* 0x000dd80a01007387 */ /* 0x0041e80000100800 */
[----:B0-----:R-:W2:Y:S04]  /*3e610*/  LDL.LU R10, [R1+0x2e0] ;  /* 0x0002e000010a7983 */ /* 0x001ea80000300800 */
        /* <DEDUP_REMOVED lines=9> */
[----:B------:R-:W2:Y:S01]  /*3e6b0*/  LDL.LU R14, [R1+0x38c] ;  /* 0x00038c00010e7983 */ /* 0x000ea20000300800 */
[----:B------:R-:W-:-:S03]  /*3e6c0*/  IMAD.MOV.U32 R7, RZ, RZ, R13 ;  /* 0x000000ffff077224 */ /* 0x000fc600078e000d */
[----:B--2---:R0:W-:Y:S04]  /*3e6d0*/  STL [R1+0xdc8], R14 ;  /* 0x000dc80e01007387 */ /* 0x0041e80000100800 */
[----:B0-----:R-:W2:Y:S04]  /*3e6e0*/  LDL.LU R14, [R1+0x37c] ;  /* 0x00037c00010e7983 */ /* 0x001ea80000300800 */
[----:B------:R-:W2:Y:S01]  /*3e6f0*/  LDL.LU R13, [R1+0x3ac] ;  /* 0x0003ac00010d7983 */ /* 0x000ea20000300800 */
[----:B------:R-:W-:-:S03]  /*3e700*/  IMAD.MOV.U32 R5, RZ, RZ, R12 ;  /* 0x000000ffff057224 */ /* 0x000fc600078e000c */
        /* <DEDUP_REMOVED lines=15> */
[----:B------:R-:W-:-:S03]  /*3e800*/  F2FP.BF16.PACK_AB R7, R5, R7 ;  /* 0x000000070507723e */ /* 0x000fc600000010ff */
[----:B--2---:R0:W-:Y:S04]  /*3e810*/  STL [R1+0xdb0], R28 ;  /* 0x000db01c01007387 */ /* 0x0041e80000100800 */
        /* <DEDUP_REMOVED lines=47> */
[----:B------:R0:W-:Y:S04]  /*3eb10*/  STL [R1], R7 ;  /* 0x0000000701007387 */ /* 0x0001e80000100800 */
[----:B0-----:R-:W2:Y:S02]  /*3eb20*/  LDL.LU R7, [R1+0xdec] ;  /* 0x000dec0001077983 */ /* 0x001ea40000300800 */
[----:B--2---:R-:W-:-:S02]  /*3eb30*/  F2FP.BF16.PACK_AB R7, R5, R7 ;  /* 0x000000070507723e */ /* 0x004fc400000010ff */
[----:B------:R-:W2:Y:S02]  /*3eb40*/  LDL.LU R5, [R1+0xde8] ;  /* 0x000de80001057983 */ /* 0x000ea40000300800 */
[----:B--2---:R-:W-:Y:S02]  /*3eb50*/  F2FP.BF16.PACK_AB R6, R5, R6 ;  /* 0x000000060506723e */ /* 0x004fe400000010ff */
[----:B------:R-:W3:Y:S02]  /*3eb60*/  LDL.LU R5, [R1+0xde4] ;  /* 0x000de40001057983 */ /* 0x000ee40000300800 */
[----:B---3--:R-:W-:Y:S02]  /*3eb70*/  F2FP.BF16.PACK_AB R5, R4, R5 ;  /* 0x000000050405723e */ /* 0x008fe400000010ff */
[----:B------:R-:W4:Y:S02]  /*3eb80*/  LDL.LU R4, [R1+0xde0] ;  /* 0x000de00001047983 */ /* 0x000f240000300800 */
[----:B----4-:R-:W-:-:S02]  /*3eb90*/  F2FP.BF16.PACK_AB R4, R11, R4 ;  /* 0x000000040b04723e */ /* 0x010fc400000010ff */
[----:B------:R-:W2:Y:S02]  /*3eba0*/  LDL.LU R11, [R1+0xddc] ;  /* 0x000ddc00010b7983 */ /* 0x000ea40000300800 */
[----:B--2---:R-:W-:Y:S02]  /*3ebb0*/  F2FP.BF16.PACK_AB R11, R10, R11 ;  /* 0x0000000b0a0b723e */ /* 0x004fe400000010ff */
[----:B------:R-:W2:Y:S02]  /*3ebc0*/  LDL.LU R10, [R1+0xdd8] ;  /* 0x000dd800010a7983 */ /* 0x000ea40000300800 */
[----:B--2---:R-:W-:Y:S02]  /*3ebd0*/  F2FP.BF16.PACK_AB R10, R9, R10 ;  /* 0x0000000a090a723e */ /* 0x004fe400000010ff */
[----:B------:R-:W2:Y:S02]  /*3ebe0*/  LDL.LU R9, [R1+0xdd4] ;  /* 0x000dd40001097983 */ /* 0x000ea40000300800 */
[----:B--2---:R-:W-:-:S02]  /*3ebf0*/  F2FP.BF16.PACK_AB R9, R8, R9 ;  /* 0x000000090809723e */ /* 0x004fc400000010ff */
        /* <DEDUP_REMOVED lines=16> */
[----:B------:R-:W2:Y:S01]  /*3ed00*/  LDL.LU R28, [R1+0xdb0] ;  /* 0x000db000011c7983 */ /* 0x000ea20000300800 */
[----:B------:R-:W-:Y:S02]  /*3ed10*/  F2FP.BF16.PACK_AB R23, R29, R23 ;  /* 0x000000171d17723e */ /* 0x000fe400000010ff */
[----:B------:R-:W-:-:S02]  /*3ed20*/  F2FP.BF16.PACK_AB R22, R2, R22 ;  /* 0x000000160216723e */ /* 0x000fc400000010ff */
[----:B------:R-:W-:Y:S02]  /*3ed30*/  F2FP.BF16.PACK_AB R21, R3, R21 ;  /* 0x000000150315723e */ /* 0x000fe400000010ff */
[----:B--2---:R-:W-:Y:S02]  /*3ed40*/  F2FP.BF16.PACK_AB R16, R28, R16 ;  /* 0x000000101c10723e */ /* 0x004fe400000010ff */
[----:B------:R-:W2:Y:S04]  /*3ed50*/  LDL.LU R28, [R1+0xdac] ;  /* 0x000dac00011c7983 */ /* 0x000ea80000300800 */
[----:B------:R-:W2:Y:S04]  /*3ed60*/  LDL.LU R29, [R1+0xda8] ;  /* 0x000da800011d7983 */ /* 0x000ea80000300800 */
[----:B------:R-:W3:Y:S04]  /*3ed70*/  LDL.LU R2, [R1+0xda4] ;  /* 0x000da40001027983 */ /* 0x000ee80000300800 */
[----:B------:R-:W3:Y:S01]  /*3ed80*/  LDL.LU R3, [R1+0xda0] ;  /* 0x000da00001037983 */ /* 0x000ee20000300800 */
[----:B------:R-:W-:-:S02]  /*3ed90*/  F2FP.BF16.PACK_AB R27, R24, R27 ;  /* 0x0000001b181b723e */ /* 0x000fc400000010ff */
[----:B------:R-:W-:Y:S02]  /*3eda0*/  F2FP.BF16.PACK_AB R26, R25, R26 ;  /* 0x0000001a191a723e */ /* 0x000fe400000010ff */
[----:B------:R-:W-:Y:S02]  /*3edb0*/  F2FP.BF16.PACK_AB R20, R0, R20 ;  /* 0x000000140014723e */ /* 0x000fe400000010ff */
[----:B--2---:R-:W-:Y:S02]  /*3edc0*/  F2FP.BF16.PACK_AB R25, R29, R28 ;  /* 0x0000001c1d19723e */ /* 0x004fe400000010ff */
[----:B---3--:R-:W-:Y:S02]  /*3edd0*/  F2FP.BF16.PACK_AB R24, R3, R2 ;  /* 0x000000020318723e */ /* 0x008fe400000010ff */
.L_x_1:
[----:B0-----:R-:W2:Y:S04]  /*3ede0*/  LDL.LU R2, [R1+0xd1c] ;  /* 0x000d1c0001027983 */ /* 0x001ea80000300800 */
[----:B------:R-:W0:Y:S02]  /*3edf0*/  S2R R29, SR_TID.X ;  /* 0x00000000001d7919 */ /* 0x000e240000002100 */
[----:B01----:R-:W-:-:S02]  /*3ee00*/  IMAD.SHL.U32 R0, R29, 0x20, RZ ;  /* 0x000000201d007824 */ /* 0x003fc400078e00ff */
[C---:B------:R-:W-:Y:S02]  /*3ee10*/  IMAD.SHL.U32 R28, R29.reuse, 0x800, RZ ;  /* 0x000008001d1c7824 */ /* 0x040fe400078e00ff */
[----:B------:R-:W-:-:S03]  /*3ee20*/  IMAD.SHL.U32 R3, R29, 0x2000, RZ ;  /* 0x000020001d037824 */ /* 0x000fc600078e00ff */
[----:B------:R-:W-:Y:S02]  /*3ee30*/  LOP3.LUT R28, R28, 0xc000, RZ, 0xc0, !PT ;  /* 0x0000c0001c1c7812 */ /* 0x000fe400078ec0ff */
[----:B------:R-:W-:Y:S01]  /*3ee40*/  LOP3.LUT R3, R3, 0xc000, RZ, 0xc0, !PT ;  /* 0x0000c00003037812 */ /* 0x000fe200078ec0ff */
[----:B------:R-:W-:Y:S01]  /*3ee50*/  BAR.SYNC.DEFER_BLOCKING 0x0 ;  /* 0x0000000000007b1d */ /* 0x000fe20000010000 */
[----:B--2---:R-:W-:Y:S01]  /*3ee60*/  LOP3.LUT R0, R2, 0x60, R0, 0xf8, !PT ;  /* 0x0000006002007812 */ /* 0x004fe200078ef800 */
[C---:B------:R-:W-:Y:S01]  /*3ee70*/  IMAD.SHL.U32 R2, R29.reuse, 0x4, RZ ;  /* 0x000000041d027824 */ /* 0x040fe200078e00ff */
[----:B------:R-:W-:-:S04]  /*3ee80*/  LOP3.LUT R29, R29, 0x80, RZ, 0xc0, !PT ;  /* 0x000000801d1d7812 */ /* 0x000fc800078ec0ff */
[----:B------:R-:W-:Y:S02]  /*3ee90*/  LOP3.LUT R2, R0, 0x70, R2, 0x78, !PT ;  /* 0x0000007000027812 */ /* 0x000fe400078e7802 */
[----:B------:R-:W0:Y:S03]  /*3eea0*/  S2R R0, SR_TID.X ;  /* 0x0000000000007919 */ /* 0x000e260000002100 */
[----:B------:R-:W-:-:S05]  /*3eeb0*/  IMAD.IADD R2, R28, 0x1, R2 ;  /* 0x000000011c027824 */ /* 0x000fca00078e0202 */
[----:B------:R1:W-:Y:S01]  /*3eec0*/  STS.128 [R2], R24 ;  /* 0x0000001802007388 */ /* 0x0003e20000000c00 */
[----:B0-----:R-:W-:-:S05]  /*3eed0*/  LOP3.LUT R0, R0, 0x7f, RZ, 0xc0, !PT ;  /* 0x0000007f00007812 */ /* 0x001fca00078ec0ff */
[----:B------:R-:W-:Y:S01]  /*3eee0*/  IMAD R0, R0, 0x10, R3 ;  /* 0x0000001000007824 */ /* 0x000fe200078e0203 */
[----:B------:R-:W-:Y:S02]  /*3eef0*/  SHF.R.U32.HI R3, RZ, 0x2, R29 ;  /* 0x00000002ff037819 */ /* 0x000fe4000001161d */
[----:B------:R-:W2:Y:S02]  /*3ef00*/  LDL.LU R29, [R1+0xd20] ;  /* 0x000d2000011d7983 */ /* 0x000ea40000300800 */
[----:B------:R-:W-:Y:S02]  /*3ef10*/  LOP3.LUT R0, R0, R3, RZ, 0x3c, !PT ;  /* 0x0000000300007212 */ /* 0x000fe400078e3cff */
[----:B-1----:R-:W3:Y:S04]  /*3ef20*/  LDL.LU R27, [R1+0x3f4] ;  /* 0x0003f400011b7983 */ /* 0x002ee80000300800 */
[----:B---3--:R0:W-:Y:S04]  /*3ef30*/  STL [R1+0xde0], R27 ;  /* 0x000de01b01007387 */ /* 0x0081e80000100800 */
[----:B------:R-:W3:Y:S04]  /*3ef40*/  LDL.LU R24, [R1+0x40] ;  /* 0x0000400001187983 */ /* 0x000ee80000300800 */
[----:B------:R-:W3:Y:S04]  /*3ef50*/  LDL.LU R25, [R1+0x44] ;  /* 0x0000440001197983 */ /* 0x000ee80000300800 */
[----:B------:R-:W4:Y:S04]  /*3ef60*/  LDL.LU R26, [R1+0x48] ;  /* 0x00004800011a7983 */ /* 0x000f280000300800 */
[----:B0-----:R-:W4:Y:S04]  /*3ef70*/  LDL.LU R27, [R1+0x4c] ;  /* 0x00004c00011b7983 */ /* 0x001f280000300800 */
[----:B----4-:R-:W-:Y:S04]  /*3ef80*/  STL.64 [R1+0xdf0], R26 ;  /* 0x000df01a01007387 */ /* 0x010fe80000100a00 */
[----:B---3--:R0:W-:Y:S04]  /*3ef90*/  STL.64 [R1+0xde8], R24 ;  /* 0x000de81801007387 */ /* 0x0081e80000100a00 */
[----:B0-----:R-:W3:Y:S04]  /*3efa0*/  LDL.LU R24, [R1+0x30] ;  /* 0x0000300001187983 */ /* 0x001ee80000300800 */
[----:B------:R-:W3:Y:S04]  /*3efb0*/  LDL.LU R25, [R1+0x34] ;  /* 0x0000340001197983 */ /* 0x000ee80000300800 */
[----:B------:R-:W4:Y:S04]  /*3efc0*/  LDL.LU R26, [R1+0x38] ;  /* 0x00003800011a7983 */ /* 0x000f280000300800 */
[----:B------:R-:W4:Y:S04]  /*3efd0*/  LDL.LU R27, [R1+0x3c] ;  /* 0x00003c00011b7983 */ /* 0x000f280000300800 */
        /* <DEDUP_REMOVED lines=12> */
[----:B------:R-:W-:Y:S04]  /*3f0a0*/  STS.128 [R2+0x400], R20 ;  /* 0x0004001402007388 */ /* 0x000fe80000000c00 */
[----:B------:R-:W-:Y:S04]  /*3f0b0*/  STS.128 [R2+0x80], R16 ;  /* 0x0000801002007388 */ /* 0x000fe80000000c00 */
[----:B----4-:R-:W-:Y:S04]  /*3f0c0*/  STL.64 [R1+0xe20], R26 ;  /* 0x000e201a01007387 */ /* 0x010fe80000100a00 */
[----:B---3--:R0:W-:Y:S04]  /*3f0d0*/  STL.64 [R1+0xe18], R24 ;  /* 0x000e181801007387 */ /* 0x0081e80000100a00 */
[----:B0-----:R-:W3:Y:S04]  /*3f0e0*/  LDL.LU R24, [R1] ;  /* 0x0000000001187983 */ /* 0x001ee80000300800 */
[----:B------:R-:W3:Y:S04]  /*3f0f0*/  LDL.LU R25, [R1+0x4] ;  /* 0x0000040001197983 */ /* 0x000ee80000300800 */
[----:B------:R-:W3:Y:S04]  /*3f100*/  LDL.LU R26, [R1+0x8] ;  /* 0x00000800011a7983 */ /* 0x000ee80000300800 */
[----:B------:R-:W3:Y:S04]  /*3f110*/  LDL.LU R27, [R1+0xc] ;  /* 0x00000c00011b7983 */ /* 0x000ee80000300800 */
[----:B------:R-:W4:Y:S04]  /*3f120*/  LDL.LU R20, [R1+0x90] ;  /* 0x0000900001147983 */ /* 0x000f280000300800 */
[----:B------:R-:W4:Y:S04]  /*3f130*/  LDL.LU R21, [R1+0x94] ;  /* 0x0000940001157983 */ /* 0x000f280000300800 */
[----:B------:R-:W4:Y:S04]  /*3f140*/  LDL.LU R22, [R1+0x98] ;  /* 0x0000980001167983 */ /* 0x000f280000300800 */
[----:B------:R-:W4:Y:S04]  /*3f150*/  LDL.LU R23, [R1+0x9c] ;  /* 0x00009c0001177983 */ /* 0x000f280000300800 */
[----:B------:R-:W5:Y:S04]  /*3f160*/  LDL.LU R16, [R1+0x80] ;  /* 0x0000800001107983 */ /* 0x000f680000300800 */
[----:B------:R-:W5:Y:S04]  /*3f170*/  LDL.LU R17, [R1+0x84] ;  /* 0x0000840001117983 */ /* 0x000f680000300800 */
[----:B------:R-:W5:Y:S04]  /*3f180*/  LDL.LU R18, [R1+0x88] ;  /* 0x0000880001127983 */ /* 0x000f680000300800 */
[----:B------:R-:W5:Y:S04]  /*3f190*/  LDL.LU R19, [R1+0x8c] ;  /* 0x00008c0001137983 */ /* 0x000f680000300800 */
[----:B------:R0:W-:Y:S04]  /*3f1a0*/  STS.128 [R2+0x480], R12 ;  /* 0x0004800c02007388 */ /* 0x0001e80000000c00 */
[----:B------:R1:W-:Y:S04]  /*3f1b0*/  STS.128 [R2+0x100], R8 ;  /* 0x0001000802007388 */ /* 0x0003e80000000c00 */
[----:B------:R1:W-:Y:S04]  /*3f1c0*/  STS.128 [R2+0x500], R4 ;  /* 0x0005000402007388 */ /* 0x0003e80000000c00 */
[----:B0-----:R-:W2:Y:S04]  /*3f1d0*/  LDL.LU R12, [R1+0x70] ;  /* 0x00007000010c7983 */ /* 0x001ea80000300800 */
[----:B------:R-:W2:Y:S04]  /*3f1e0*/  LDL.LU R13, [R1+0x74] ;  /* 0x00007400010d7983 */ /* 0x000ea80000300800 */
[----:B------:R-:W2:Y:S04]  /*3f1f0*/  LDL.LU R14, [R1+0x78] ;  /* 0x00007800010e7983 */ /* 0x000ea80000300800 */
[----:B------:R-:W2:Y:S04]  /*3f200*/  LDL.LU R15, [R1+0x7c] ;  /* 0x00007c00010f7983 */ /* 0x000ea80000300800 */
        /* <DEDUP_REMOVED lines=8> */
[----:B---3--:R0:W-:Y:S04]  /*3f290*/  STS.128 [R2+0x180], R24 ;  /* 0x0001801802007388 */ /* 0x0081e80000000c00 */
[----:B0-----:R-:W3:Y:S04]  /*3f2a0*/  LDL.LU.64 R26, [R1+0xe20] ;  /* 0x000e2000011a7983 */ /* 0x001ee80000300a00 */
[----:B------:R-:W3:Y:S04]  /*3f2b0*/  LDL.LU.64 R24, [R1+0xe18] ;  /* 0x000e180001187983 */ /* 0x000ee80000300a00 */
        /* <DEDUP_REMOVED lines=9> */
[----:B--2---:R-:W-:Y:S04]  /*3f350*/  STS.128 [R2+0x680], R4 ;  /* 0x0006800402007388 */ /* 0x004fe80000000c00 */
[----:B------:R-:W-:Y:S04]  /*3f360*/  STS.128 [R2+0x300], R8 ;  /* 0x0003000802007388 */ /* 0x000fe80000000c00 */
[----:B------:R-:W-:Y:S04]  /*3f370*/  STS.128 [R2+0x700], R12 ;  /* 0x0007000c02007388 */ /* 0x000fe80000000c00 */
[----:B-----5:R-:W-:Y:S04]  /*3f380*/  STS.128 [R2+0x380], R16 ;  /* 0x0003801002007388 */ /* 0x020fe80000000c00 */
[----:B----4-:R-:W-:Y:S04]  /*3f390*/  STS.128 [R2+0x780], R20 ;  /* 0x0007801402007388 */ /* 0x010fe80000000c00 */
[----:B------:R-:W0:Y:S04]  /*3f3a0*/  S2R R28, SR_TID.X ;  /* 0x00000000001c7919 */ /* 0x000e280000002100 */
[----:B---3--:R1:W-:Y:S04]  /*3f3b0*/  STS.128 [R2+0x280], R24 ;  /* 0x0002801802007388 */ /* 0x0083e80000000c00 */
[----:B------:R-:W-:Y:S06]  /*3f3c0*/  BAR.SYNC.DEFER_BLOCKING 0x0 ;  /* 0x0000000000007b1d */ /* 0x000fec0000010000 */
[----:B-1----:R-:W2:Y:S01]  /*3f3d0*/  LDL.LU R27, [R1+0xde0] ;  /* 0x000de000011b7983 */ /* 0x002ea20000300800 */
[----:B0-----:R-:W-:-:S02]  /*3f3e0*/  SHF.R.U32.HI R23, RZ, 0x6, R28 ;  /* 0x00000006ff177819 */ /* 0x001fc4000001161c */
[----:B------:R-:W-:Y:S02]  /*3f3f0*/  ISETP.GE.AND P0, PT, R29, c[0x0][0x178], PT ;  /* 0x00005e001d007a0c */ /* 0x000fe40003f06270 */
[----:B------:R-:W-:Y:S02]  /*3f400*/  SGXT.U32 R23, R23, 0x2 ;  /* 0x000000021717781a */ /* 0x000fe40000000000 */
[----:B------:R-:W-:Y:S01]  /*3f410*/  LOP3.LUT R22, R0, 0x40, RZ, 0x3c, !PT ;  /* 0x0000004000167812 */ /* 0x000fe200078e3cff */
[----:B------:R-:W0:Y:S04]  /*3f420*/  LDS.128 R4, [R0] ;  /* 0x0000000000047984 */ /* 0x000e280000000c00 */
[----:B0-----:R0:W-:Y:S04]  /*3f430*/  STL.64 [R1+0x80], R4 ;  /* 0x0000800401007387 */ /* 0x0011e80000100a00 */
[----:B------:R1:W-:Y:S01]  /*3f440*/  STL.64 [R1+0x88], R6 ;  /* 0x0000880601007387 */ /* 0x0003e20000100a00 */
[----:B0-----:R-:W-:-:S02]  /*3f450*/  IMAD R5, R29, c[0x0][0x194], RZ ;  /* 0x000065001d057a24 */ /* 0x001fc400078e02ff */
[----:B-1----:R-:W-:-:S03]  /*3f460*/  IMAD.MOV.U32 R7, RZ, RZ, R4 ;  /* 0x000000ffff077224 */ /* 0x002fc600078e0004 */
[----:B------:R-:W-:-:S04]  /*3f470*/  LEA R3, P2, R5, c[0x0][0x170], 0x1 ;  /* 0x00005c0005037a11 */ /* 0x000fc800078408ff */
[----:B------:R-:W-:Y:S02]  /*3f480*/  LEA.HI.X.SX32 R2, R5, c[0x0][0x174], 0x1, P2 ;  /* 0x00005d0005027a11 */ /* 0x000fe400010f0eff */
[C---:B--2---:R-:W-:Y:S02]  /*3f490*/  LOP3.LUT R4, R27.reuse, R23, RZ, 0xfc, !PT ;  /* 0x000000171b047212 */ /* 0x044fe400078efcff */
[C-C-:B------:R-:W-:Y:S02]  /*3f4a0*/  LOP3.LUT R9, R27.reuse, 0x8, R23.reuse, 0xfe, !PT ;  /* 0x000000081b097812 */ /* 0x140fe400078efe17 */
[C---:B------:R-:W-:Y:S01]  /*3f4b0*/  ISETP.LT.AND P1, PT, R4.reuse, c[0x0][0x17c], !P0 ;  /* 0x00005f0004007a0c */ /* 0x040fe20004721270 */
[----:B------:R-:W-:Y:S01]  /*3f4c0*/  IMAD R6, R4, c[0x0][0x198], RZ ;  /* 0x0000660004067a24 */ /* 0x000fe200078e02ff */
[C-C-:B------:R-:W-:Y:S02]  /*3f4d0*/  LOP3.LUT R8, R27.reuse, 0x10, R23.reuse, 0xfe, !PT ;  /* 0x000000101b087812 */ /* 0x140fe400078efe17 */
[----:B------:R-:W-:-:S02]  /*3f4e0*/  LOP3.LUT R13, R27, 0x1b8, R23, 0xfe, !PT ;  /* 0x000001b81b0d7812 */ /* 0x000fc400078efe17 */
[C---:B------:R-:W-:Y:S01]  /*3f4f0*/  LEA R10, P2, R6.reuse, R3, 0x1 ;  /* 0x00000003060a7211 */ /* 0x040fe200078408ff */
[----:B------:R0:W-:Y:S01]  /*3f500*/  STL.64 [R1+0xdd8], R8 ;  /* 0x000dd80801007387 */ /* 0x0001e20000100a00 */
[C-C-:B------:R-:W-:Y:S02]  /*3f510*/  LOP3.LUT R12, R27.reuse, 0x1bc, R23.reuse, 0xfe, !PT ;  /* 0x000001bc1b0c7812 */ /* 0x140fe400078efe17 */
[----:B------:R-:W-:Y:S02]  /*3f520*/  LEA.HI.X.SX32 R11, R6, R2, 0x1, P2 ;  /* 0x00000002060b7211 */ /* 0x000fe400010f0eff */
[C-C-:B------:R-:W-:Y:S02]  /*3f530*/  LOP3.LUT R19, R27.reuse, 0x24, R23.reuse, 0xfe, !PT ;  /* 0x000000241b137812 */ /* 0x140fe400078efe17 */
[C-C-:B------:R-:W-:Y:S01]  /*3f540*/  LOP3.LUT R18, R27.reuse, 0x28, R23.reuse, 0xfe, !PT ;  /* 0x000000281b127812 */ /* 0x140fe200078efe17 */
[----:B------:R1:W-:Y:S01]  /*3f550*/  @P1 STG.E.U16 [R10.64], R7 ;  /* 0x000000070a001986 */ /* 0x0003e2000c10150a */
[----:B------:R-:W-:-:S02]  /*3f560*/  LOP3.LUT R6, R27, 0x4, R23, 0xfe, !PT ;  /* 0x000000041b067812 */ /* 0x000fc400078efe17 */
[C-C-:B------:R-:W-:Y:S02]  /*3f570*/  LOP3.LUT R15, R27.reuse, 0x14, R23.reuse, 0xfe, !PT ;  /* 0x000000141b0f7812 */ /* 0x140fe400078efe17 */
[C-C-:B0-----:R-:W-:Y:S02]  /*3f580*/  LOP3.LUT R9, R27.reuse, 0x34, R23.reuse, 0xfe, !PT ;  /* 0x000000341b097812 */ /* 0x141fe400078efe17 */
[C-C-:B------:R-:W-:Y:S02]  /*3f590*/  LOP3.LUT R8, R27.reuse, 0x38, R23.reuse, 0xfe, !PT ;  /* 0x000000381b087812 */ /* 0x140fe400078efe17 */
[C-C-:B------:R-:W-:Y:S01]  /*3f5a0*/  LOP3.LUT R14, R27.reuse, 0x18, R23.reuse, 0xfe, !PT ;  /* 0x000000181b0e7812 */ /* 0x140fe200078efe17 */
[----:B------:R0:W-:Y:S01]  /*3f5b0*/  STL [R1+0x40], R9 ;  /* 0x0000400901007387 */ /* 0x0001e20000100800 */
[C-C-:B------:R-:W-:Y:S02]  /*3f5c0*/  LOP3.LUT R5, R27.reuse, 0x1c, R23.reuse, 0xfe, !PT ;  /* 0x0000001c1b057812 */ /* 0x140fe400078efe17 */
[C-C-:B-1----:R-:W-:Y:S01]  /*3f5d0*/  LOP3.LUT R10, R27.reuse, 0x3c, R23.reuse, 0xfe, !PT ;  /* 0x0000003c1b0a7812 */ /* 0x142fe200078efe17 */
[----:B------:R1:W-:Y:S01]  /*3f5e0*/  STL [R1+0x44], R8 ;  /* 0x0000440801007387 */ /* 0x0003e20000100800 */
[----:B------:R-:W-:-:S02]  /*3f5f0*/  LOP3.LUT R7, R27, 0xc, R23, 0xfe, !PT ;  /* 0x0000000c1b077812 */ /* 0x000fc400078efe17 */
[C-C-:B------:R-:W-:Y:S01]  /*3f600*/  LOP3.LUT R4, R27.reuse, 0x20, R23.reuse, 0xfe, !PT ;  /* 0x000000201b047812 */ /* 0x140fe200078efe17 */
[----:B------:R2:W-:Y:S01]  /*3f610*/  STL [R1+0x48], R10 ;  /* 0x0000480a01007387 */ /* 0x0005e20000100800 */
[C-C-:B------:R-:W-:Y:S02]  /*3f620*/  LOP3.LUT R21, R27.reuse, 0x2c, R23.reuse, 0xfe, !PT ;  /* 0x0000002c1b157812 */ /* 0x140fe400078efe17 */
[C-C-:B0-----:R-:W-:Y:S02]  /*3f630*/  LOP3.LUT R9, R27.reuse, 0x40, R23.reuse, 0xfe, !PT ;  /* 0x000000401b097812 */ /* 0x141fe400078efe17 */
[C-C-:B------:R-:W-:Y:S02]  /*3f640*/  LOP3.LUT R29, R27.reuse, 0x30, R23.reuse, 0xfe, !PT ;  /* 0x000000301b1d7812 */ /* 0x140fe400078efe17 */
[C-C-:B-1----:R-:W-:Y:S01]  /*3f650*/  LOP3.LUT R8, R27.reuse, 0x44, R23.reuse, 0xfe, !PT ;  /* 0x000000441b087812 */ /* 0x142fe200078efe17 */
[----:B------:R0:W-:Y:S01]  /*3f660*/  STL [R1+0x4c], R9 ;  /* 0x00004c0901007387 */ /* 0x0001e20000100800 */
[----:B------:R-:W-:-:S02]  /*3f670*/  LOP3.LUT R28, R27, 0x84, R23, 0xfe, !PT ;  /* 0x000000841b1c7812 */ /* 0x000fc400078efe17 */
[C-C-:B--2---:R-:W-:Y:S01]  /*3f680*/  LOP3.LUT R10, R27.reuse, 0x48, R23.reuse, 0xfe, !PT ;  /* 0x000000481b0a7812 */ /* 0x144fe200078efe17 */
[----:B------:R1:W-:Y:S04]  /*3f690*/  STL [R1+0x50], R8 ;  /* 0x0000500801007387 */ /* 0x0003e80000100800 */
[----:B------:R2:W-:Y:S01]  /*3f6a0*/  STL [R1+0x54], R10 ;  /* 0x0000540a01007387 */ /* 0x0005e20000100800 */
[C-C-:B0-----:R-:W-:Y:S02]  /*3f6b0*/  LOP3.LUT R9, R27.reuse, 0x4c, R23.reuse, 0xfe, !PT ;  /* 0x0000004c1b097812 */ /* 0x141fe400078efe17 */
[----:B-1----:R-:W-:-:S03]  /*3f6c0*/  LOP3.LUT R8, R27, 0x50, R23, 0xfe, !PT ;  /* 0x000000501b087812 */ /* 0x002fc600078efe17 */
[----:B------:R0:W-:Y:S01]  /*3f6d0*/  STL [R1+0x58], R9 ;  /* 0x0000580901007387 */ /* 0x0001e20000100800 */
[----:B--2---:R-:W-:-:S03]  /*3f6e0*/  LOP3.LUT R10, R27, 0x54, R23, 0xfe, !PT ;  /* 0x000000541b0a7812 */ /* 0x004fc600078efe17 */
        /* <DEDUP_REMOVED lines=24> */
[----:B------:R1:W-:Y:S01]  /*3f870*/  STL [R1+0xfc], R8 ;  /* 0x0000fc0801007387 */ /* 0x0003e20000100800 */
[C-C-:B0-----:R-:W-:Y:S02]  /*3f880*/  LOP3.LUT R9, R27.reuse, 0x88, R23.reuse, 0xfe, !PT ;  /* 0x000000881b097812 */ /* 0x141fe400078efe17 */
[----:B-1----:R-:W-:-:S03]  /*3f890*/  LOP3.LUT R8, R27, 0x8c, R23, 0xfe, !PT ;  /* 0x0000008c1b087812 */ /* 0x002fc600078efe17 */
[----:B------:R0:W-:Y:S04]  /*3f8a0*/  STL [R1+0x100], R9 ;  /* 0x0001000901007387 */ /* 0x0001e80000100800 */
        /* <DEDUP_REMOVED lines=139> */
[----:B------:R-:W-:Y:S01]  /*40160*/  STL [R1+0x21c], R10 ;  /* 0x00021c0a01007387 */ /* 0x000fe20000100800 */
[C-C-:B0-----:R-:W-:Y:S02]  /*40170*/  LOP3.LUT R9, R27.reuse, 0x1a8, R23.reuse, 0xfe, !PT ;  /* 0x000001a81b097812 */ /* 0x141fe400078efe17 */
[----:B-1----:R-:W-:-:S03]  /*40180*/  LOP3.LUT R8, R27, 0x1ac, R23, 0xfe, !PT ;  /* 0x000001ac1b087812 */ /* 0x002fc600078efe17 */
[----:B------:R0:W-:Y:S04]  /*40190*/  STL [R1+0x220], R9 ;  /* 0x0002200901007387 */ /* 0x0001e80000100800 */
[----:B------:R1:W-:Y:S01]  /*401a0*/  STL [R1+0x224], R8 ;  /* 0x0002240801007387 */ /* 0x0003e20000100800 */
[C-C-:B0-----:R-:W-:Y:S02]  /*401b0*/  LOP3.LUT R9, R27.reuse, 0x1b0, R23.reuse, 0xfe, !PT ;  /* 0x000001b01b097812 */ /* 0x141fe400078efe17 */
[----:B-1----:R-:W-:-:S03]  /*401c0*/  LOP3.LUT R8, R27, 0x1b4, R23, 0xfe, !PT ;  /* 0x000001b41b087812 */ /* 0x002fc600078efe17 */
[----:B------:R-:W-:Y:S04]  /*401d0*/  STL [R1+0x228], R9 ;  /* 0x0002280901007387 */ /* 0x000fe80000100800 */
[----:B------:R-:W-:Y:S04]  /*401e0*/  STL [R1+0x22c], R8 ;  /* 0x00022c0801007387 */ /* 0x000fe80000100800 */
[----:B------:R-:W0:Y:S04]  /*401f0*/  LDS.128 R8, [R22] ;  /* 0x0000000016087984 */ /* 0x000e280000000c00 */
[----:B------:R1:W-:Y:S02]  /*40200*/  STL [R1+0x230], R13 ;  /* 0x0002300d01007387 */ /* 0x0003e40000100800 */
[----:B-1----:R-:W-:-:S02]  /*40210*/  LOP3.LUT R13, R27, 0x1c0, R23, 0xfe, !PT ;  /* 0x000001c01b0d7812 */ /* 0x002fc400078efe17 */
[----:B0-----:R-:W-:Y:S01]  /*40220*/  STL.64 [R1+0x60], R8 ;  /* 0x0000600801007387 */ /* 0x001fe20000100a00 */
[----:B------:R-:W-:-:S03]  /*40230*/  IMAD.MOV.U32 R26, RZ, RZ, R8 ;  /* 0x000000ffff1a7224 */ /* 0x000fc600078e0008 */
[----:B------:R0:W-:Y:S04]  /*40240*/  STL [R1+0x234], R12 ;  /* 0x0002340c01007387 */ /* 0x0001e80000100800 */
[----:B------:R-:W-:Y:S04]  /*40250*/  STL.64 [R1+0x68], R10 ;  /* 0x0000680a01007387 */ /* 0x000fe80000100a00 */
[----:B------:R-:W1:Y:S01]  /*40260*/  LDS.128 R8, [R0+0x800] ;  /* 0x0008000000087984 */ /* 0x000e620000000c00 */
[----:B0-----:R-:W-:-:S03]  /*40270*/  LOP3.LUT R12, R27, 0x1c4, R23, 0xfe, !PT ;  /* 0x000001c41b0c7812 */ /* 0x001fc600078efe17 */
[----:B------:R-:W-:Y:S04]  /*40280*/  STL [R1+0x238], R13 ;  /* 0x0002380d01007387 */ /* 0x000fe80000100800 */
[----:B-1----:R-:W-:Y:S01]  /*40290*/  STL.64 [R1+0xa0], R8 ;  /* 0x0000a00801007387 */ /* 0x002fe20000100a00 */
[----:B------:R-:W-:-:S03]  /*402a0*/  IMAD.MOV.U32 R20, RZ, RZ, R8 ;  /* 0x000000ffff147224 */ /* 0x000fc600078e0008 */
[----:B------:R0:W-:Y:S04]  /*402b0*/  STL [R1+0x23c], R12 ;  /* 0x00023c0c01007387 */ /* 0x0001e80000100800 */
[----:B------:R-:W-:Y:S04]  /*402c0*/  STL.64 [R1+0xa8], R10 ;  /* 0x0000a80a01007387 */ /* 0x000fe80000100a00 */
[----:B------:R-:W1:Y:S01]  /*402d0*/  LDS.128 R8, [R22+0x800] ;  /* 0x0008000016087984 */ /* 0x000e620000000c00 */
[----:B0-----:R-:W-:-:S03]  /*402e0*/  LOP3.LUT R12, R27, 0x1c8, R23, 0xfe, !PT ;  /* 0x000001c81b0c7812 */ /* 0x001fc600078efe17 */
[----:B-1----:R-:W-:Y:S01]  /*402f0*/  STL.64 [R1+0xb0], R8 ;  /* 0x0000b00801007387 */ /* 0x002fe20000100a00 */
[----:B------:R-:W-:-:S03]  /*40300*/  IMAD.MOV.U32 R17, RZ, RZ, R8 ;  /* 0x000000ffff117224 */ /* 0x000fc600078e0008 */
[----:B------:R0:W-:Y:S04]  /*40310*/  STL [R1+0x240], R12 ;  /* 0x0002400c01007387 */ /* 0x0001e80000100800 */
[----:B------:R-:W-:Y:S04]  /*40320*/  STL.64 [R1+0xb8], R10 ;  /* 0x0000b80a01007387 */ /* 0x000fe80000100a00 */
[----:B------:R-:W1:Y:S01]  /*40330*/  LDS.128 R8, [R0+0x1000] ;  /* 0x0010000000087984 */ /* 0x000e620000000c00 */
[----:B0-----:R-:W-:-:S03]  /*40340*/  LOP3.LUT R12, R27, 0x1cc, R23, 0xfe, !PT ;  /* 0x000001cc1b0c7812 */ /* 0x001fc600078efe17 */
[----:B-1----:R0:W-:Y:S01]  /*40350*/  STL.64 [R1+0xc0], R8 ;  /* 0x0000c00801007387 */ /* 0x0021e20000100a00 */
[----:B------:R-:W-:-:S03]  /*40360*/  IMAD.MOV.U32 R16, RZ, RZ, R8 ;  /* 0x000000ffff107224 */ /* 0x000fc600078e0008 */
[----:B------:R1:W-:Y:S04]  /*40370*/  STL [R1+0x244], R12 ;  /* 0x0002440c01007387 */ /* 0x0003e80000100800 */
[----:B------:R2:W-:Y:S04]  /*40380*/  STL.64 [R1+0xc8], R10 ;  /* 0x0000c80a01007387 */ /* 0x0005e80000100a00 */
[----:B0-----:R-:W3:Y:S01]  /*40390*/  LDL.LU.64 R8, [R1+0xdd8] ;  /* 0x000dd80001087983 */ /* 0x001ee20000300a00 */
[C---:B------:R-:W-:Y:S01]  /*403a0*/  ISETP.LT.AND P4, PT, R6.reuse, c[0x0][0x17c], !P0 ;  /* 0x00005f0006007a0c */ /* 0x040fe20004781270 */
[----:B------:R-:W-:Y:S01]  /*403b0*/  IMAD R6, R6, c[0x0][0x198], RZ ;  /* 0x0000660006067a24 */ /* 0x000fe200078e02ff */
[----:B-1----:R-:W-:Y:S01]  /*403c0*/  LOP3.LUT R12, R27, 0x1d8, R23, 0xfe, !PT ;  /* 0x000001d81b0c7812 */ /* 0x002fe200078efe17 */
[----:B------:R-:W-:Y:S01]  /*403d0*/  STL.64 [R1+0xdd0], R18 ;  /* 0x000dd01201007387 */ /* 0x000fe20000100a00 */
[C---:B------:R-:W-:Y:S01]  /*403e0*/  ISETP.LT.AND P2, PT, R7.reuse, c[0x0][0x17c], !P0 ;  /* 0x00005f0007007a0c */ /* 0x040fe20004741270 */
[----:B------:R-:W-:-:S02]  /*403f0*/  IMAD R7, R7, c[0x0][0x198], RZ ;  /* 0x0000660007077a24 */ /* 0x000fc400078e02ff */
[----:B------:R-:W-:Y:S01]  /*40400*/  STL.64 [R1+0xdc8], R16 ;  /* 0x000dc81001007387 */ /* 0x000fe20000100a00 */
[C-C-:B--2---:R-:W-:Y:S02]  /*40410*/  LOP3.LUT R11, R27.reuse, 0x1d0, R23.reuse, 0xfe, !PT ;  /* 0x000001d01b0b7812 */ /* 0x144fe400078efe17 */
[C-C-:B------:R-:W-:Y:S01]  /*40420*/  LOP3.LUT R10, R27.reuse, 0x1d4, R23.reuse, 0xfe, !PT ;  /* 0x000001d41b0a7812 */ /* 0x140fe200078efe17 */
[----:B------:R-:W0:Y:S04]  /*40430*/  LDS.128 R16, [R22+0x1000] ;  /* 0x0010000016107984 */ /* 0x000e280000000c00 */
[----:B------:R1:W-:Y:S04]  /*40440*/  STL [R1+0x248], R11 ;  /* 0x0002480b01007387 */ /* 0x0003e80000100800 */
[----:B------:R2:W-:Y:S04]  /*40450*/  STL [R1+0x24c], R10 ;  /* 0x00024c0a01007387 */ /* 0x0005e80000100800 */
[----:B------:R4:W-:Y:S01]  /*40460*/  STL [R1+0x250], R12 ;  /* 0x0002500c01007387 */ /* 0x0009e20000100800 */
[----:B-1----:R-:W-:-:S02]  /*40470*/  LOP3.LUT R11, R27, 0x1dc, R23, 0xfe, !PT ;  /* 0x000001dc1b0b7812 */ /* 0x002fc400078efe17 */
[----:B--2---:R-:W-:-:S03]  /*40480*/  LOP3.LUT R10, R27, 0x1e0, R23, 0xfe, !PT ;  /* 0x000001e01b0a7812 */ /* 0x004fc600078efe17 */
[----:B------:R1:W-:Y:S01]  /*40490*/  STL [R1+0x254], R11 ;  /* 0x0002540b01007387 */ /* 0x0003e20000100800 */
[----:B----4-:R-:W-:-:S03]  /*404a0*/  LOP3.LUT R12, R27, 0x1e4, R23, 0xfe, !PT ;  /* 0x000001e41b0c7812 */ /* 0x010fc600078efe17 */
[----:B------:R2:W-:Y:S04]  /*404b0*/  STL [R1+0x25c], R10 ;  /* 0x00025c0a01007387 */ /* 0x0005e80000100800 */
[----:B------:R4:W-:Y:S01]  /*404c0*/  STL [R1+0x260], R12 ;  /* 0x0002600c01007387 */ /* 0x0009e20000100800 */
[C-C-:B-1----:R-:W-:Y:S02]  /*404d0*/  LOP3.LUT R11, R27.reuse, 0x1e8, R23.reuse, 0xfe, !PT ;  /* 0x000001e81b0b7812 */ /* 0x142fe400078efe17 */
[----:B--2---:R-:W-:-:S03]  /*404e0*/  LOP3.LUT R10, R27, 0x1ec, R23, 0xfe, !PT ;  /* 0x000001ec1b0a7812 */ /* 0x004fc600078efe17 */
[----:B------:R1:W-:Y:S01]  /*404f0*/  STL [R1+0x264], R11 ;  /* 0x0002640b01007387 */ /* 0x0003e20000100800 */
[----:B----4-:R-:W-:-:S03]  /*40500*/  LOP3.LUT R12, R27, 0x1f0, R23, 0xfe, !PT ;  /* 0x000001f01b0c7812 */ /* 0x010fc600078efe17 */
[----:B------:R2:W-:Y:S01]  /*40510*/  STL [R1+0x268], R10 ;  /* 0x0002680a01007387 */ /* 0x0005e20000100800 */
[----:B0-----:R-:W-:-:S03]  /*40520*/  IMAD.MOV.U32 R25, RZ, RZ, R16 ;  /* 0x000000ffff197224 */ /* 0x001fc600078e0010 */
[----:B------:R-:W-:Y:S01]  /*40530*/  STL [R1+0x26c], R12 ;  /* 0x00026c0c01007387 */ /* 0x000fe20000100800 */
[C-C-:B-1----:R-:W-:Y:S02]  /*40540*/  LOP3.LUT R11, R27.reuse, 0x1f4, R23.reuse, 0xfe, !PT ;  /* 0x000001f41b0b7812 */ /* 0x142fe400078efe17 */
[----:B--2---:R-:W-:-:S03]  /*40550*/  LOP3.LUT R10, R27, 0x1f8, R23, 0xfe, !PT ;  /* 0x000001f81b0a7812 */ /* 0x004fc600078efe17 */
[----:B------:R-:W-:Y:S04]  /*40560*/  STL [R1+0x270], R11 ;  /* 0x0002700b01007387 */ /* 0x000fe80000100800 */
[----:B------:R0:W-:Y:S04]  /*40570*/  STL [R1+0x274], R10 ;  /* 0x0002740a01007387 */ /* 0x0001e80000100800 */
[----:B------:R-:W-:Y:S04]  /*40580*/  STL.64 [R1+0x90], R16 ;  /* 0x0000901001007387 */ /* 0x000fe80000100a00 */
[----:B------:R-:W-:Y:S01]  /*40590*/  STL.64 [R1+0x98], R18 ;  /* 0x0000981201007387 */ /* 0x000fe20000100a00 */
[----:B0-----:R-:W-:-:S03]  /*405a0*/  LEA R10, P6, R6, R3, 0x1 ;  /* 0x00000003060a7211 */ /* 0x001fc600078c08ff */
[----:B------:R-:W0:Y:S01]  /*405b0*/  LDS.128 R16, [R0+0x1800] ;  /* 0x0018000000107984 */ /* 0x000e220000000c00 */
[----:B------:R-:W-:Y:S02]  /*405c0*/  LEA.HI.X.SX32 R11, R6, R2, 0x1, P6 ;  /* 0x00000002060b7211 */ /* 0x000fe400030f0eff */
[----:B------:R-:W-:-:S04]  /*405d0*/  LEA R6, P6, R7, R3, 0x1 ;  /* 0x0000000307067211 */ /* 0x000fc800078c08ff */
[----:B------:R-:W-:Y:S01]  /*405e0*/  LEA.HI.X.SX32 R7, R7, R2, 0x1, P6 ;  /* 0x0000000207077211 */ /* 0x000fe200030f0eff */
[----:B0-----:R-:W-:Y:S01]  /*405f0*/  STL.64 [R1+0x70], R16 ;  /* 0x0000701001007387 */ /* 0x001fe20000100a00 */
[----:B------:R-:W-:-:S03]  /*40600*/  IMAD.MOV.U32 R24, RZ, RZ, R16 ;  /* 0x000000ffff187224 */ /* 0x000fc600078e0010 */
[----:B------:R-:W-:Y:S04]  /*40610*/  STL.64 [R1+0x78], R18 ;  /* 0x0000781201007387 */ /* 0x000fe80000100a00 */
[----:B------:R-:W0:Y:S04]  /*40620*/  LDS.128 R16, [R22+0x1800] ;  /* 0x0018000016107984 */ /* 0x000e280000000c00 */
[----:B------:R-:W-:Y:S04]  /*40630*/  STL.64 [R1+0xdc0], R24 ;  /* 0x000dc01801007387 */ /* 0x000fe80000100a00 */
[----:B0-----:R0:W-:Y:S04]  /*40640*/  STL.64 [R1+0x30], R16 ;  /* 0x0000301001007387 */ /* 0x0011e80000100a00 */
[----:B------:R-:W-:Y:S01]  /*40650*/  STL.64 [R1+0x38], R18 ;  /* 0x0000381201007387 */ /* 0x000fe20000100a00 */
[----:B0-----:R-:W-:-:S05]  /*40660*/  LOP3.LUT R16, R27, 0x1fc, R23, 0xfe, !PT ;  /* 0x000001fc1b107812 */ /* 0x001fca00078efe17 */
[----:B------:R-:W-:Y:S04]  /*40670*/  STL [R1+0x258], R16 ;  /* 0x0002581001007387 */ /* 0x000fe80000100800 */
[----:B------:R-:W0:Y:S04]  /*40680*/  LDS.128 R16, [R0+0x2000] ;  /* 0x0020000000107984 */ /* 0x000e280000000c00 */
[----:B0-----:R-:W-:Y:S01]  /*40690*/  STL.64 [R1+0x20], R16 ;  /* 0x0000201001007387 */ /* 0x001fe20000100a00 */
[----:B------:R-:W-:-:S03]  /*406a0*/  IMAD.MOV.U32 R23, RZ, RZ, R16 ;  /* 0x000000ffff177224 */ /* 0x000fc600078e0010 */
[----:B------:R0:W-:Y:S04]  /*406b0*/  STL.64 [R1+0x28], R18 ;  /* 0x0000281201007387 */ /* 0x0001e80000100a00 */
[----:B0-----:R-:W2:Y:S04]  /*406c0*/  LDL.LU.64 R18, [R1+0xdd0] ;  /* 0x000dd00001127983 */ /* 0x001ea80000300a00 */
[----:B------:R-:W4:Y:S04]  /*406d0*/  LDL.LU.64 R16, [R1+0xdc8] ;  /* 0x000dc80001107983 */ /* 0x000f280000300a00 */
[----:B------:R-:W-:Y:S01]  /*406e0*/  @P4 STG.E.U16 [R10.64], R26 ;  /* 0x0000001a0a004986 */ /* 0x000fe2000c10150a */
[----:B------:R-:W-:-:S03]  /*406f0*/  ISETP.LT.AND P4, PT, R14, c[0x0][0x17c], !P0 ;  /* 0x00005f000e007a0c */ /* 0x000fc60004781270 */
[----:B------:R-:W-:Y:S01]  /*40700*/  LDS.128 R24, [R0+0x2800] ;  /* 0x0028000000187984 */ /* 0x000fe20000000c00 */
[C---:B---3--:R-:W-:Y:S01]  /*40710*/  ISETP.LT.AND P3, PT, R9.reuse, c[0x0][0x17c], !P0 ;  /* 0x00005f0009007a0c */ /* 0x048fe20004761270 */
[----:B------:R-:W-:Y:S01]  /*40720*/  IMAD R9, R9, c[0x0][0x198], RZ ;  /* 0x0000660009097a24 */ /* 0x000fe200078e02ff */
[C---:B------:R-:W-:Y:S01]  /*40730*/  ISETP.LT.AND P1, PT, R8.reuse, c[0x0][0x17c], !P0 ;  /* 0x00005f0008007a0c */ /* 0x040fe20004721270 */
[----:B------:R-:W-:-:S03]  /*40740*/  IMAD R13, R8, c[0x0][0x198], RZ ;  /* 0x00006600080d7a24 */ /* 0x000fc600078e02ff */
[----:B------:R-:W-:-:S04]  /*40750*/  LEA R8, P5, R9, R3, 0x1 ;  /* 0x0000000309087211 */ /* 0x000fc800078a08ff */
[----:B------:R-:W-:Y:S02]  /*40760*/  LEA.HI.X.SX32 R9, R9, R2, 0x1, P5 ;  /* 0x0000000209097211 */ /* 0x000fe400028f0eff */
[----:B------:R-:W-:-:S04]  /*40770*/  LEA R12, P5, R13, R3, 0x1 ;  /* 0x000000030d0c7211 */ /* 0x000fc800078a08ff */
[----:B------:R-:W-:Y:S01]  /*40780*/  LEA.HI.X.SX32 R13, R13, R2, 0x1, P5 ;  /* 0x000000020d0d7211 */ /* 0x000fe200028f0eff */
[----:B------:R0:W-:Y:S02]  /*40790*/  @P3 STG.E.U16 [R8.64], R20 ;  /* 0x0000001408003986 */ /* 0x0001e4000c10150a */
[C---:B0-----:R-:W-:Y:S02]  /*407a0*/  IMAD R8, R15.reuse, c[0x0][0x198], RZ ;  /* 0x000066000f087a24 */ /* 0x041fe400078e02ff */
[----:B----4-:R0:W-:Y:S01]  /*407b0*/  @P2 STG.E.U16 [R6.64], R17 ;  /* 0x0000001106002986 */ /* 0x0101e2000c10150a */
[----:B------:R-:W-:-:S03]  /*407c0*/  ISETP.LT.AND P2, PT, R15, c[0x0][0x17c], !P0 ;  /* 0x00005f000f007a0c */ /* 0x000fc60004741270 */
[----:B------:R-:W-:Y:S01]  /*407d0*/  @P1 STG.E.U16 [R12.64], R16 ;  /* 0x000000100c001986 */ /* 0x000fe2000c10150a */
[----:B0-----:R-:W-:-:S03]  /*407e0*/  IMAD R7, R14, c[0x0][0x198], RZ ;  /* 0x000066000e077a24 */ /* 0x001fc600078e02ff */
[----:B------:R-:W0:Y:S04]  /*407f0*/  LDS.128 R12, [R22+0x2000] ;  /* 0x00200000160c7984 */ /* 0x000e280000000c00 */
[----:B0-----:R-:W-:Y:S04]  /*40800*/  STL [R1+0xdb0], R13 ;  /* 0x000db00d01007387 */ /* 0x001fe80000100800 */
[----:B------:R-:W-:Y:S04]  /*40810*/  STL [R1+0xda8], R14 ;  /* 0x000da80e01007387 */ /* 0x000fe80000100800 */
[----:B------:R-:W-:Y:S04]  /*40820*/  STL [R1+0xda0], R15 ;  /* 0x000da00f01007387 */ /* 0x000fe80000100800 */
[----:B------:R0:W-:Y:S04]  /*40830*/  STL.64 [R1+0x10], R24 ;  /* 0x0000101801007387 */ /* 0x0001e80000100a00 */
[----:B------:R-:W-:Y:S04]  /*40840*/  STL.64 [R1+0x18], R26 ;  /* 0x0000181a01007387 */ /* 0x000fe80000100a00 */
[----:B0-----:R-:W3:Y:S01]  /*40850*/  LDL.LU.64 R24, [R1+0xdc0] ;  /* 0x000dc00001187983 */ /* 0x001ee20000300a00 */
[----:B------:R-:W-:-:S02]  /*40860*/  LEA R16, P6, R8, R3, 0x1 ;  /* 0x0000000308107211 */ /* 0x000fc400078c08ff */
[C---:B------:R-:W-:Y:S02]  /*40870*/  LEA R6, P5, R7.reuse, R3, 0x1 ;  /* 0x0000000307067211 */ /* 0x040fe400078a08ff */
[-C--:B------:R-:W-:Y:S02]  /*40880*/  LEA.HI.X.SX32 R17, R8, R2.reuse, 0x1, P6 ;  /* 0x0000000208117211 */ /* 0x080fe400030f0eff */
[----:B------:R-:W-:Y:S01]  /*40890*/  LEA.HI.X.SX32 R7, R7, R2, 0x1, P5 ;  /* 0x0000000207077211 */ /* 0x000fe200028f0eff */
[----:B------:R-:W0:Y:S04]  /*408a0*/  LDS.128 R8, [R22+0x2800] ;  /* 0x0028000016087984 */ /* 0x000e280000000c00 */
[----:B0-----:R0:W-:Y:S04]  /*408b0*/  STL [R1+0xdb4], R9 ;  /* 0x000db40901007387 */ /* 0x0011e80000100800 */
[----:B0-----:R-:W4:Y:S04]  /*408c0*/  LDL.LU R9, [R1+0x10] ;  /* 0x0000100001097983 */ /* 0x001f280000300800 */
[----:B------:R-:W-:Y:S04]  /*408d0*/  STL [R1+0xdac], R10 ;  /* 0x000dac0a01007387 */ /* 0x000fe80000100800 */
[----:B------:R0:W-:Y:S04]  /*408e0*/  STL [R1+0xda4], R11 ;  /* 0x000da40b01007387 */ /* 0x0001e80000100800 */
[----:B0-----:R-:W5:Y:S04]  /*408f0*/  LDL.LU R11, [R1+0x40] ;  /* 0x00004000010b7983 */ /* 0x001f680000300800 */
[----:B---3--:R-:W-:Y:S04]  /*40900*/  @P2 STG.E.U16 [R16.64], R25 ;  /* 0x0000001910002986 */ /* 0x008fe8000c10150a */
[----:B------:R-:W-:Y:S04]  /*40910*/  @P4 STG.E.U16 [R6.64], R24 ;  /* 0x0000001806004986 */ /* 0x000fe8000c10150a */
[----:B------:R-:W0:Y:S02]  /*40920*/  LDS.128 R24, [R0+0x3000] ;  /* 0x0030000000187984 */ /* 0x000e240000000c00 */
[----:B0-----:R-:W-:-:S02]  /*40930*/  IMAD.MOV.U32 R15, RZ, RZ, R26 ;  /* 0x000000ffff0f7224 */ /* 0x001fc400078e001a */
[----:B------:R-:W-:Y:S01]  /*40940*/  IMAD.MOV.U32 R14, RZ, RZ, R25 ;  /* 0x000000ffff0e7224 */ /* 0x000fe200078e0019 */
[----:B------:R-:W-:Y:S04]  /*40950*/  STL [R1+0xc], R27 ;  /* 0x00000c1b01007387 */ /* 0x000fe80000100800 */
[----:B------:R-:W3:Y:S04]  /*40960*/  LDL.LU R10, [R1+0x48] ;  /* 0x00004800010a7983 */ /* 0x000ee80000300800 */
[----:B------:R-:W-:Y:S04]  /*40970*/  STL [R1+0xdbc], R15 ;  /* 0x000dbc0f01007387 */ /* 0x000fe80000100800 */
[----:B------:R0:W-:Y:S04]  /*40980*/  STL [R1+0xdb8], R14 ;  /* 0x000db80e01007387 */ /* 0x0001e80000100800 */
[----:B0-----:R-:W3:Y:S01]  /*40990*/  LDL.LU R14, [R1+0x30] ;  /* 0x00003000010e7983 */ /* 0x001ee20000300800 */
[C---:B------:R-:W-:Y:S01]  /*409a0*/  ISETP.LT.AND P3, PT, R5.reuse, c[0x0][0x17c], !P0 ;  /* 0x00005f0005007a0c */ /* 0x040fe20004761270 */
[----:B------:R-:W-:-:S02]  /*409b0*/  IMAD R5, R5, c[0x0][0x198], RZ ;  /* 0x0000660005057a24 */ /* 0x000fc400078e02ff */
[C---:B------:R-:W-:Y:S01]  /*409c0*/  IMAD R20, R4.reuse, c[0x0][0x198], RZ ;  /* 0x0000660004147a24 */ /* 0x040fe200078e02ff */
[----:B------:R-:W-:Y:S01]  /*409d0*/  ISETP.LT.AND P1, PT, R4, c[0x0][0x17c], !P0 ;  /* 0x00005f0004007a0c */ /* 0x000fe20004721270 */
[----:B------:R-:W-:Y:S01]  /*409e0*/  IMAD.MOV.U32 R13, RZ, RZ, R24 ;  /* 0x000000ffff0d7224 */ /* 0x000fe200078e0018 */
[CC--:B------:R-:W-:Y:S01]  /*409f0*/  LEA R4, P6, R5.reuse, R3.reuse, 0x1 ;  /* 0x0000000305047211 */ /* 0x0c0fe200078c08ff */
[----:B--2---:R-:W-:Y:S01]  /*40a00*/  IMAD R27, R18, c[0x0][0x198], RZ ;  /* 0x00006600121b7a24 */ /* 0x004fe200078e02ff */
[C---:B------:R-:W-:Y:S01]  /*40a10*/  LEA R16, P2, R20.reuse, R3, 0x1 ;  /* 0x0000000314107211 */ /* 0x040fe200078408ff */
[----:B------:R-:W2:Y:S01]  /*40a20*/  LDL.LU R15, [R1+0x50] ;  /* 0x00005000010f7983 */ /* 0x000ea20000300800 */
[-C--:B------:R-:W-:Y:S02]  /*40a30*/  LEA.HI.X.SX32 R5, R5, R2.reuse, 0x1, P6 ;  /* 0x0000000205057211 */ /* 0x080fe400030f0eff */
[----:B------:R-:W-:Y:S01]  /*40a40*/  LEA.HI.X.SX32 R17, R20, R2, 0x1, P2 ;  /* 0x0000000214117211 */ /* 0x000fe200010f0eff */
[C---:B------:R-:W-:Y:S01]  /*40a50*/  IMAD R20, R19.reuse, c[0x0][0x198], RZ ;  /* 0x0000660013147a24 */ /* 0x040fe200078e02ff */
[----:B------:R-:W-:-:S02]  /*40a60*/  ISETP.LT.AND P2, PT, R19, c[0x0][0x17c], !P0 ;  /* 0x00005f0013007a0c */ /* 0x000fc40004741270 */
[----:B------:R-:W-:Y:S02]  /*40a70*/  ISETP.LT.AND P5, PT, R18, c[0x0][0x17c], !P0 ;  /* 0x00005f0012007a0c */ /* 0x000fe400047a1270 */
[----:B------:R-:W-:-:S04]  /*40a80*/  LEA R24, P4, R20, R3, 0x1 ;  /* 0x0000000314187211 */ /* 0x000fc800078808ff */
[----:B------:R-:W-:Y:S02]  /*40a90*/  LEA.HI.X.SX32 R25, R20, R2, 0x1, P4 ;  /* 0x0000000214197211 */ /* 0x000fe400020f0eff */
[----:B------:R-:W-:Y:S01]  /*40aa0*/  ISETP.LT.AND P4, PT, R28, c[0x0][0x17c], !P0 ;  /* 0x00005f001c007a0c */ /* 0x000fe20004781270 */
[----:B---3--:R-:W-:Y:S04]  /*40ab0*/  @P3 STG.E.U16 [R4.64], R14 ;  /* 0x0000000e04003986 */ /* 0x008fe8000c10150a */
[----:B------:R-:W-:Y:S01]  /*40ac0*/  @P1 STG.E.U16 [R16.64], R23 ;  /* 0x0000001710001986 */ /* 0x000fe2000c10150a */
[----:B------:R-:W-:-:S03]  /*40ad0*/  ISETP.LT.AND P1, PT, R21, c[0x0][0x17c], !P0 ;  /* 0x00005f0015007a0c */ /* 0x000fc60004721270 */
[----:B------:R0:W-:Y:S01]  /*40ae0*/  LDS.128 R16, [R0+0x3800] ;  /* 0x0038000000107984 */ /* 0x0001e20000000c00 */
[----:B------:R-:W-:-:S03]  /*40af0*/  LEA R26, P3, R27, R3, 0x1 ;  /* 0x000000031b1a7211 */ /* 0x000fc600078608ff */
[----:B------:R-:W1:Y:S01]  /*40b00*/  LDS.128 R4, [R22+0x3000] ;  /* 0x0030000016047984 */ /* 0x000e620000000c00 */
[----:B0-----:R-:W-:Y:S01]  /*40b10*/  IMAD R0, R21, c[0x0][0x198], RZ ;  /* 0x0000660015007a24 */ /* 0x001fe200078e02ff */
[-C--:B------:R-:W-:Y:S02]  /*40b20*/  LEA.HI.X.SX32 R27, R27, R2.reuse, 0x1, P3 ;  /* 0x000000021b1b7211 */ /* 0x080fe400018f0eff */
[----:B------:R0:W-:Y:S02]  /*40b30*/  @P2 STG.E.U16 [R24.64], R12 ;  /* 0x0000000c18002986 */ /* 0x0001e4000c10150a */
[C---:B------:R-:W-:Y:S02]  /*40b40*/  LEA R28, P6, R0.reuse, R3, 0x1 ;  /* 0x00000003001c7211 */ /* 0x040fe400078c08ff */
[----:B------:R-:W3:Y:S01]  /*40b50*/  LDS.128 R20, [R22+0x3800] ;  /* 0x0038000016147984 */ /* 0x000ee20000000c00 */
[----:B------:R-:W-:Y:S02]  /*40b60*/  ISETP.LT.AND P3, PT, R29, c[0x0][0x17c], !P0 ;  /* 0x00005f001d007a0c */ /* 0x000fe40004761270 */
[----:B-----5:R-:W-:Y:S01]  /*40b70*/  ISETP.LT.AND P2, PT, R11, c[0x0][0x17c], !P0 ;  /* 0x00005f000b007a0c */ /* 0x020fe20004741270 */
[----:B0-----:R-:W-:Y:S01]  /*40b80*/  IMAD R25, R29, c[0x0][0x198], RZ ;  /* 0x000066001d197a24 */ /* 0x001fe200078e02ff */
[----:B------:R-:W-:Y:S01]  /*40b90*/  LEA.HI.X.SX32 R29, R0, R2, 0x1, P6 ;  /* 0x00000002001d7211 */ /* 0x000fe200030f0eff */
[----:B----4-:R-:W-:Y:S01]  /*40ba0*/  @P5 STG.E.U16 [R26.64], R9 ;  /* 0x000000091a005986 */ /* 0x010fe2000c10150a */
[----:B------:R-:W-:-:S03]  /*40bb0*/  IMAD R0, R11, c[0x0][0x198], RZ ;  /* 0x000066000b007a24 */ /* 0x000fc600078e02ff */
[----:B------:R-:W4:Y:S04]  /*40bc0*/  LDL.LU R11, [R1+0x60] ;  /* 0x00006000010b7983 */ /* 0x000f280000300800 */
[----:B------:R0:W-:Y:S04]  /*40bd0*/  @P1 STG.E.U16 [R28.64], R8 ;  /* 0x000000081c001986 */ /* 0x0001e8000c10150a */
[----:B0-----:R-:W5:Y:S01]  /*40be0*/  LDL.LU R28, [R1+0x44] ;  /* 0x00004400011c7983 */ /* 0x001f620000300800 */
[CC--:B------:R-:W-:Y:S02]  /*40bf0*/  LEA R24, P5, R25.reuse, R3.reuse, 0x1 ;  /* 0x0000000319187211 */ /* 0x0c0fe400078a08ff */
[----:B------:R-:W-:Y:S01]  /*40c00*/  LEA R26, P6, R0, R3, 0x1 ;  /* 0x00000003001a7211 */ /* 0x000fe200078c08ff */
[----:B------:R-:W2:Y:S01]  /*40c10*/  LDL.LU R29, [R1+0x80] ;  /* 0x00008000011d7983 */ /* 0x000ea20000300800 */
[----:B------:R-:W-:-:S02]  /*40c20*/  LEA.HI.X.SX32 R25, R25, R2, 0x1, P5 ;  /* 0x0000000219197211 */ /* 0x000fc400028f0eff */
[----:B------:R-:W-:-:S03]  /*40c30*/  LEA.HI.X.SX32 R27, R0, R2, 0x1, P6 ;  /* 0x00000002001b7211 */ /* 0x000fc600030f0eff */
[----:B------:R-:W-:Y:S01]  /*40c40*/  @P3 STG.E.U16 [R24.64], R13 ;  /* 0x0000000d18003986 */ /* 0x000fe2000c10150a */
[C---:B------:R-:W-:Y:S01]  /*40c50*/  ISETP.LT.AND P5, PT, R10.reuse, c[0x0][0x17c], !P0 ;  /* 0x00005f000a007a0c */ /* 0x040fe200047a1270 */
[----:B------:R-:W-:Y:S02]  /*40c60*/  IMAD R0, R10, c[0x0][0x198], RZ ;  /* 0x000066000a007a24 */ /* 0x000fe400078e02ff */
[----:B------:R-:W2:Y:S04]  /*40c70*/  LDL.LU R10, [R1+0xb0] ;  /* 0x0000b000010a7983 */ /* 0x000ea80000300800 */
[----:B-1----:R0:W-:Y:S04]  /*40c80*/  @P2 STG.E.U16 [R26.64], R4 ;  /* 0x000000041a002986 */ /* 0x0021e8000c10150a */
[----:B0-----:R-:W3:Y:S01]  /*40c90*/  LDL.LU R27, [R1+0x4c] ;  /* 0x00004c00011b7983 */ /* 0x001ee20000300800 */
[C---:B-----5:R-:W-:Y:S01]  /*40ca0*/  ISETP.LT.AND P1, PT, R28.reuse, c[0x0][0x17c], !P0 ;  /* 0x00005f001c007a0c */ /* 0x060fe20004721270 */
[----:B------:R-:W-:-:S05]  /*40cb0*/  IMAD R28, R28, c[0x0][0x198], RZ ;  /* 0x000066001c1c7a24 */ /* 0x000fca00078e02ff */
[----:B------:R-:W-:-:S04]  /*40cc0*/  LEA R24, P3, R28, R3, 0x1 ;  /* 0x000000031c187211 */ /* 0x000fc800078608ff */
[----:B------:R-:W-:Y:S02]  /*40cd0*/  LEA.HI.X.SX32 R25, R28, R2, 0x1, P3 ;  /* 0x000000021c197211 */ /* 0x000fe400018f0eff */
[----:B------:R-:W5:Y:S01]  /*40ce0*/  LDL.LU R28, [R1+0x100] ;  /* 0x00010000011c7983 */ /* 0x000f620000300800 */
[----:B------:R-:W-:-:S03]  /*40cf0*/  LEA R26, P6, R0, R3, 0x1 ;  /* 0x00000003001a7211 */ /* 0x000fc600078c08ff */
[----:B------:R-:W-:Y:S01]  /*40d00*/  @P1 STG.E.U16 [R24.64], R16 ;  /* 0x0000001018001986 */ /* 0x000fe2000c10150a */
[----:B--2---:R-:W-:Y:S02]  /*40d10*/  ISETP.LT.AND P1, PT, R15, c[0x0][0x17c], !P0 ;  /* 0x00005f000f007a0c */ /* 0x004fe40004721270 */
[----:B------:R-:W-:Y:S02]  /*40d20*/  PRMT R4, R29, 0x7632, R4 ;  /* 0x000076321d047816 */ /* 0x000fe40000000004 */
[C---:B---3--:R-:W-:Y:S02]  /*40d30*/  ISETP.LT.AND P2, PT, R27.reuse, c[0x0][0x17c], !P0 ;  /* 0x00005f001b007a0c */ /* 0x048fe40004741270 */
[----:B-----5:R-:W-:Y:S01]  /*40d40*/  ISETP.LT.AND P3, PT, R28, c[0x0][0x17c], !P0 ;  /* 0x00005f001c007a0c */ /* 0x020fe20004761270 */
[----:B------:R-:W-:Y:S01]  /*40d50*/  IMAD R28, R27, c[0x0][0x198], RZ ;  /* 0x000066001b1c7a24 */ /* 0x000fe200078e02ff */
[----:B------:R-:W-:Y:S01]  /*40d60*/  LEA.HI.X.SX32 R27, R0, R2, 0x1, P6 ;  /* 0x00000002001b7211 */ /* 0x000fe200030f0eff */
[----:B------:R-:W-:-:S02]  /*40d70*/  IMAD R0, R15, c[0x0][0x198], RZ ;  /* 0x000066000f007a24 */ /* 0x000fc400078e02ff */
[----:B------:R-:W2:Y:S04]  /*40d80*/  LDL.LU R15, [R1+0xc0] ;  /* 0x0000c000010f7983 */ /* 0x000ea80000300800 */
[----:B------:R0:W-:Y:S04]  /*40d90*/  @P5 STG.E.U16 [R26.64], R20 ;  /* 0x000000141a005986 */ /* 0x0001e8000c10150a */
[----:B------:R-:W3:Y:S04]  /*40da0*/  LDL.LU R29, [R1+0xd4] ;  /* 0x0000d400011d7983 */ /* 0x000ee80000300800 */
[----:B0-----:R-:W5:Y:S01]  /*40db0*/  LDL.LU R27, [R1+0x54] ;  /* 0x00005400011b7983 */ /* 0x001f620000300800 */
[----:B------:R-:W-:-:S02]  /*40dc0*/  LEA R24, P6, R28, R3, 0x1 ;  /* 0x000000031c187211 */ /* 0x000fc400078c08ff */
[----:B------:R-:W-:Y:S02]  /*40dd0*/  LEA R26, P5, R0, R3, 0x1 ;  /* 0x00000003001a7211 */ /* 0x000fe400078a08ff */
[----:B------:R-:W-:-:S05]  /*40de0*/  LEA.HI.X.SX32 R25, R28, R2, 0x1, P6 ;  /* 0x000000021c197211 */ /* 0x000fca00030f0eff */
[----:B------:R0:W-:Y:S01]  /*40df0*/  @P2 STG.E.U16 [R24.64], R4 ;  /* 0x0000000418002986 */ /* 0x0001e2000c10150a */
[C---:B-----5:R-:W-:Y:S01]  /*40e00*/  ISETP.LT.AND P6, PT, R27.reuse, c[0x0][0x17c], !P0 ;  /* 0x00005f001b007a0c */ /* 0x060fe200047c1270 */
[----:B------:R-:W-:Y:S01]  /*40e10*/  IMAD R28, R27, c[0x0][0x198], RZ ;  /* 0x000066001b1c7a24 */ /* 0x000fe200078e02ff */
[----:B------:R-:W-:Y:S02]  /*40e20*/  LEA.HI.X.SX32 R27, R0, R2, 0x1, P5 ;  /* 0x00000002001b7211 */ /* 0x000fe400028f0eff */
[----:B----4-:R-:W-:Y:S02]  /*40e30*/  PRMT R0, R11, 0x7632, R0 ;  /* 0x000076320b007816 */ /* 0x010fe40000000000 */
[----:B------:R-:W4:Y:S04]  /*40e40*/  LDL.LU R11, [R1+0xdc] ;  /* 0x0000dc00010b7983 */ /* 0x000f280000300800 */
[----:B0-----:R-:W5:Y:S04]  /*40e50*/  LDL.LU R25, [R1+0x58] ;  /* 0x0000580001197983 */ /* 0x001f680000300800 */
[----:B------:R0:W-:Y:S04]  /*40e60*/  @P1 STG.E.U16 [R26.64], R0 ;  /* 0x000000001a001986 */ /* 0x0001e8000c10150a */
[----:B0-----:R-:W2:Y:S01]  /*40e70*/  LDL.LU R26, [R1+0xa0] ;  /* 0x0000a000011a7983 */ /* 0x001ea20000300800 */
[----:B------:R-:W-:-:S03]  /*40e80*/  LEA R24, P5, R28, R3, 0x1 ;  /* 0x000000031c187211 */ /* 0x000fc600078a08ff */
[----:B------:R-:W3:Y:S01]  /*40e90*/  LDL.LU R27, [R1+0x5c] ;  /* 0x00005c00011b7983 */ /* 0x000ee20000300800 */
[C---:B-----5:R-:W-:Y:S01]  /*40ea0*/  ISETP.LT.AND P2, PT, R25.reuse, c[0x0][0x17c], !P0 ;  /* 0x00005f0019007a0c */ /* 0x060fe20004741270 */
[----:B------:R-:W-:Y:S01]  /*40eb0*/  IMAD R0, R25, c[0x0][0x198], RZ ;  /* 0x0000660019007a24 */ /* 0x000fe200078e02ff */
[----:B------:R-:W-:Y:S02]  /*40ec0*/  LEA.HI.X.SX32 R25, R28, R2, 0x1, P5 ;  /* 0x000000021c197211 */ /* 0x000fe400028f0eff */
[----:B--2---:R-:W-:-:S05]  /*40ed0*/  PRMT R4, R26, 0x7632, R4 ;  /* 0x000076321a047816 */ /* 0x004fca0000000004 */
[----:B------:R0:W-:Y:S02]  /*40ee0*/  @P6 STG.E.U16 [R24.64], R4 ;  /* 0x0000000418006986 */ /* 0x0001e4000c10150a */
[----:B0-----:R-:W-:Y:S02]  /*40ef0*/  PRMT R4, R10, 0x7632, R4 ;  /* 0x000076320a047816 */ /* 0x001fe40000000004 */
[----:B------:R-:W2:Y:S04]  /*40f00*/  LDL.LU R10, [R1+0xe0] ;  /* 0x0000e000010a7983 */ /* 0x000ea80000300800 */
[----:B------:R-:W5:Y:S01]  /*40f10*/  LDL.LU R25, [R1+0xd0] ;  /* 0x0000d00001197983 */ /* 0x000f620000300800 */
[C---:B---3--:R-:W-:Y:S01]  /*40f20*/  IMAD R28, R27.reuse, c[0x0][0x198], RZ ;  /* 0x000066001b1c7a24 */ /* 0x048fe200078e02ff */
[----:B------:R-:W-:-:S02]  /*40f30*/  ISETP.LT.AND P1, PT, R27, c[0x0][0x17c], !P0 ;  /* 0x00005f001b007a0c */ /* 0x000fc40004721270 */
[-C--:B------:R-:W-:Y:S02]  /*40f40*/  LEA R26, P5, R0, R3.reuse, 0x1 ;  /* 0x00000003001a7211 */ /* 0x080fe400078a08ff */
[----:B------:R-:W-:Y:S02]  /*40f50*/  LEA R24, P6, R28, R3, 0x1 ;  /* 0x000000031c187211 */ /* 0x000fe400078c08ff */
[----:B------:R-:W-:Y:S02]  /*40f60*/  LEA.HI.X.SX32 R27, R0, R2, 0x1, P5 ;  /* 0x00000002001b7211 */ /* 0x000fe400028f0eff */
[----:B------:R-:W-:-:S03]  /*40f70*/  PRMT R8, R15, 0x7632, R8 ;  /* 0x000076320f087816 */ /* 0x000fc60000000008 */
[----:B------:R0:W-:Y:S01]  /*40f80*/  @P2 STG.E.U16 [R26.64], R4 ;  /* 0x000000041a002986 */ /* 0x0001e2000c10150a */
[----:B------:R-:W-:Y:S01]  /*40f90*/  ISETP.LT.AND P2, PT, R29, c[0x0][0x17c], !P0 ;  /* 0x00005f001d007a0c */ /* 0x000fe20004741270 */
[C---:B-----5:R-:W-:Y:S01]  /*40fa0*/  IMAD R0, R25.reuse, c[0x0][0x198], RZ ;  /* 0x0000660019007a24 */ /* 0x060fe200078e02ff */
[----:B------:R-:W-:Y:S02]  /*40fb0*/  ISETP.LT.AND P5, PT, R25, c[0x0][0x17c], !P0 ;  /* 0x00005f0019007a0c */ /* 0x000fe400047a1270 */
[-C--:B------:R-:W-:Y:S02]  /*40fc0*/  LEA.HI.X.SX32 R25, R28, R2.reuse, 0x1, P6 ;  /* 0x000000021c197211 */ /* 0x080fe400030f0eff */
[C---:B0-----:R-:W-:Y:S01]  /*40fd0*/  LEA R26, P6, R0.reuse, R3, 0x1 ;  /* 0x00000003001a7211 */ /* 0x041fe200078c08ff */
[----:B------:R-:W3:Y:S04]  /*40fe0*/  LDL.LU R28, [R1+0x70] ;  /* 0x00007000011c7983 */ /* 0x000ee80000300800 */
[----:B------:R-:W5:Y:S01]  /*40ff0*/  LDL.LU R15, [R1+0xdbc] ;  /* 0x000dbc00010f7983 */ /* 0x000f620000300800 */
[----:B------:R-:W-:-:S03]  /*41000*/  LEA.HI.X.SX32 R27, R0, R2, 0x1, P6 ;  /* 0x00000002001b7211 */ /* 0x000fc600030f0eff */
[----:B------:R0:W-:Y:S04]  /*41010*/  @P1 STG.E.U16 [R24.64], R8 ;  /* 0x0000000818001986 */ /* 0x0001e8000c10150a */
[----:B0-----:R-:W2:Y:S01]  /*41020*/  LDL.LU R24, [R1+0xd8] ;  /* 0x0000d80001187983 */ /* 0x001ea20000300800 */
[----:B------:R-:W-:-:S03]  /*41030*/  IMAD R25, R29, c[0x0][0x198], RZ ;  /* 0x000066001d197a24 */ /* 0x000fc600078e02ff */
[----:B------:R-:W3:Y:S04]  /*41040*/  LDL.LU R29, [R1+0xe8] ;  /* 0x0000e800011d7983 */ /* 0x000ee80000300800 */
[----:B------:R-:W3:Y:S01]  /*41050*/  LDL.LU R0, [R1+0x90] ;  /* 0x0000900001007983 */ /* 0x000ee20000300800 */
[----:B--2---:R-:W-:Y:S02]  /*41060*/  ISETP.LT.AND P1, PT, R24, c[0x0][0x17c], !P0 ;  /* 0x00005f0018007a0c */ /* 0x004fe40004721270 */
[----:B---3--:R-:W-:Y:S01]  /*41070*/  PRMT R4, R0, 0x7632, R4 ;  /* 0x0000763200047816 */ /* 0x008fe20000000004 */
[----:B------:R-:W-:Y:S01]  /*41080*/  IMAD R0, R24, c[0x0][0x198], RZ ;  /* 0x0000660018007a24 */ /* 0x000fe200078e02ff */
[----:B------:R-:W-:-:S03]  /*41090*/  LEA R24, P6, R25, R3, 0x1 ;  /* 0x0000000319187211 */ /* 0x000fc600078c08ff */
[----:B------:R0:W-:Y:S01]  /*410a0*/  @P5 STG.E.U16 [R26.64], R4 ;  /* 0x000000041a005986 */ /* 0x0001e2000c10150a */
[-C--:B------:R-:W-:Y:S02]  /*410b0*/  LEA.HI.X.SX32 R25, R25, R2.reuse, 0x1, P6 ;  /* 0x0000000219197211 */ /* 0x080fe400030f0eff */
[C---:B----4-:R-:W-:Y:S02]  /*410c0*/  ISETP.LT.AND P6, PT, R11.reuse, c[0x0][0x17c], !P0 ;  /* 0x00005f000b007a0c */ /* 0x050fe400047c1270 */
[-C--:B0-----:R-:W-:Y:S02]  /*410d0*/  LEA R26, P5, R0, R3.reuse, 0x1 ;  /* 0x00000003001a7211 */ /* 0x081fe400078a08ff */
[----:B------:R-:W-:Y:S02]  /*410e0*/  PRMT R4, R28, 0x7632, R4 ;  /* 0x000076321c047816 */ /* 0x000fe40000000004 */
[----:B------:R-:W-:Y:S02]  /*410f0*/  LEA.HI.X.SX32 R27, R0, R2, 0x1, P5 ;  /* 0x00000002001b7211 */ /* 0x000fe400028f0eff */
[----:B------:R-:W-:Y:S01]  /*41100*/  PRMT R0, R14, 0x7632, R0 ;  /* 0x000076320e007816 */ /* 0x000fe20000000000 */
[----:B------:R-:W-:Y:S01]  /*41110*/  IMAD R28, R11, c[0x0][0x198], RZ ;  /* 0x000066000b1c7a24 */ /* 0x000fe200078e02ff */
[----:B------:R-:W-:Y:S04]  /*41120*/  @P2 STG.E.U16 [R24.64], R4 ;  /* 0x0000000418002986 */ /* 0x000fe8000c10150a */
[----:B------:R-:W2:Y:S04]  /*41130*/  LDL.LU R11, [R1+0xf0] ;  /* 0x0000f000010b7983 */ /* 0x000ea80000300800 */
[----:B------:R-:W3:Y:S04]  /*41140*/  LDL.LU R14, [R1+0xdb8] ;  /* 0x000db800010e7983 */ /* 0x000ee80000300800 */
[----:B------:R0:W-:Y:S04]  /*41150*/  @P1 STG.E.U16 [R26.64], R0 ;  /* 0x000000001a001986 */ /* 0x0001e8000c10150a */
[----:B0-----:R-:W4:Y:S04]  /*41160*/  LDL.LU R0, [R1+0x20] ;  /* 0x0000200001007983 */ /* 0x001f280000300800 */
[----:B------:R-:W2:Y:S01]  /*41170*/  LDL.LU R26, [R1+0xe4] ;  /* 0x0000e400011a7983 */ /* 0x000ea20000300800 */
[----:B------:R-:W-:Y:S01]  /*41180*/  LEA R24, P5, R28, R3, 0x1 ;  /* 0x000000031c187211 */ /* 0x000fe200078a08ff */
[C---:B------:R-:W-:Y:S01]  /*41190*/  IMAD R27, R10.reuse, c[0x0][0x198], RZ ;  /* 0x000066000a1b7a24 */ /* 0x040fe200078e02ff */
[----:B------:R-:W-:-:S02]  /*411a0*/  ISETP.LT.AND P2, PT, R10, c[0x0][0x17c], !P0 ;  /* 0x00005f000a007a0c */ /* 0x000fc40004741270 */
[----:B------:R-:W3:Y:S01]  /*411b0*/  LDL.LU R10, [R1+0xf4] ;  /* 0x0000f400010a7983 */ /* 0x000ee20000300800 */
[----:B------:R-:W-:-:S03]  /*411c0*/  LEA.HI.X.SX32 R25, R28, R2, 0x1, P5 ;  /* 0x000000021c197211 */ /* 0x000fc600028f0eff */
[----:B------:R-:W3:Y:S01]  /*411d0*/  LDL.LU R28, [R1+0xec] ;  /* 0x0000ec00011c7983 */ /* 0x000ee20000300800 */
[----:B----4-:R-:W-:Y:S01]  /*411e0*/  PRMT R4, R0, 0x7632, R4 ;  /* 0x0000763200047816 */ /* 0x010fe20000000004 */
[C---:B--2---:R-:W-:Y:S01]  /*411f0*/  IMAD R0, R26.reuse, c[0x0][0x198], RZ ;  /* 0x000066001a007a24 */ /* 0x044fe200078e02ff */
[----:B------:R-:W-:-:S03]  /*41200*/  ISETP.LT.AND P1, PT, R26, c[0x0][0x17c], !P0 ;  /* 0x00005f001a007a0c */ /* 0x000fc60004721270 */
[----:B------:R0:W-:Y:S01]  /*41210*/  @P6 STG.E.U16 [R24.64], R4 ;  /* 0x0000000418006986 */ /* 0x0001e2000c10150a */
[----:B------:R-:W-:-:S04]  /*41220*/  LEA R26, P5, R27, R3, 0x1 ;  /* 0x000000031b1a7211 */ /* 0x000fc800078a08ff */
[-C--:B------:R-:W-:Y:S02]  /*41230*/  LEA.HI.X.SX32 R27, R27, R2.reuse, 0x1, P5 ;  /* 0x000000021b1b7211 */ /* 0x080fe400028f0eff */
[----:B0-----:R-:W-:Y:S02]  /*41240*/  LEA R24, P6, R0, R3, 0x1 ;  /* 0x0000000300187211 */ /* 0x001fe400078c08ff */
[----:B------:R-:W-:Y:S01]  /*41250*/  PRMT R4, R12, 0x7632, R4 ;  /* 0x000076320c047816 */ /* 0x000fe20000000004 */
[----:B------:R-:W-:Y:S01]  /*41260*/  IMAD R12, R29, c[0x0][0x198], RZ ;  /* 0x000066001d0c7a24 */ /* 0x000fe200078e02ff */
[----:B------:R-:W-:Y:S02]  /*41270*/  LEA.HI.X.SX32 R25, R0, R2, 0x1, P6 ;  /* 0x0000000200197211 */ /* 0x000fe400030f0eff */
[----:B------:R-:W-:Y:S02]  /*41280*/  PRMT R0, R9, 0x7632, R0 ;  /* 0x0000763209007816 */ /* 0x000fe40000000000 */
[----:B------:R-:W-:Y:S01]  /*41290*/  ISETP.LT.AND P5, PT, R29, c[0x0][0x17c], !P0 ;  /* 0x00005f001d007a0c */ /* 0x000fe200047a1270 */
[----:B------:R0:W-:Y:S01]  /*412a0*/  @P2 STG.E.U16 [R26.64], R4 ;  /* 0x000000041a002986 */ /* 0x0001e2000c10150a */
[----:B---3--:R-:W-:-:S03]  /*412b0*/  ISETP.LT.AND P2, PT, R28, c[0x0][0x17c], !P0 ;  /* 0x00005f001c007a0c */ /* 0x008fc60004741270 */
[----:B------:R1:W-:Y:S04]  /*412c0*/  @P1 STG.E.U16 [R24.64], R0 ;  /* 0x0000000018001986 */ /* 0x0003e8000c10150a */
[----:B------:R-:W2:Y:S01]  /*412d0*/  LDL.LU R29, [R1+0xfc] ;  /* 0x0000fc00011d7983 */ /* 0x000ea20000300800 */
[----:B0-----:R-:W-:-:S03]  /*412e0*/  LEA R26, P6, R12, R3, 0x1 ;  /* 0x000000030c1a7211 */ /* 0x001fc600078c08ff */
[----:B------:R-:W3:Y:S01]  /*412f0*/  LDL.LU R9, [R1+0xdb4] ;  /* 0x000db40001097983 */ /* 0x000ee20000300800 */
[----:B-1----:R-:W-:Y:S01]  /*41300*/  IMAD R0, R28, c[0x0][0x198], RZ ;  /* 0x000066001c007a24 */ /* 0x002fe200078e02ff */
[----:B------:R-:W-:Y:S02]  /*41310*/  LEA.HI.X.SX32 R27, R12, R2, 0x1, P6 ;  /* 0x000000020c1b7211 */ /* 0x000fe400030f0eff */
[----:B------:R-:W4:Y:S01]  /*41320*/  LDL.LU R28, [R1+0x104] ;  /* 0x00010400011c7983 */ /* 0x000f220000300800 */
[----:B------:R-:W-:Y:S01]  /*41330*/  PRMT R4, R8, 0x7632, R4 ;  /* 0x0000763208047816 */ /* 0x000fe20000000004 */
[----:B------:R-:W-:Y:S01]  /*41340*/  IMAD R8, R11, c[0x0][0x198], RZ ;  /* 0x000066000b087a24 */ /* 0x000fe200078e02ff */
[----:B------:R-:W-:-:S03]  /*41350*/  LEA R24, P6, R0, R3, 0x1 ;  /* 0x0000000300187211 */ /* 0x000fc600078c08ff */
[----:B------:R0:W-:Y:S01]  /*41360*/  @P5 STG.E.U16 [R26.64], R4 ;  /* 0x000000041a005986 */ /* 0x0001e2000c10150a */
[-C--:B------:R-:W-:Y:S02]  /*41370*/  LEA.HI.X.SX32 R25, R0, R2.reuse, 0x1, P6 ;  /* 0x0000000200197211 */ /* 0x080fe400030f0eff */
[----:B------:R-:W-:Y:S02]  /*41380*/  ISETP.LT.AND P1, PT, R11, c[0x0][0x17c], !P0 ;  /* 0x00005f000b007a0c */ /* 0x000fe40004721270 */
[----:B------:R-:W3:Y:S01]  /*41390*/  LDL.LU R11, [R1+0x108] ;  /* 0x00010800010b7983 */ /* 0x000ee20000300800 */
[C---:B------:R-:W-:Y:S01]  /*413a0*/  ISETP.LT.AND P6, PT, R10.reuse, c[0x0][0x17c], !P0 ;  /* 0x00005f000a007a0c */ /* 0x040fe200047c1270 */
[----:B------:R-:W-:Y:S01]  /*413b0*/  IMAD R0, R10, c[0x0][0x198], RZ ;  /* 0x000066000a007a24 */ /* 0x000fe200078e02ff */
[----:B0-----:R-:W-:Y:S02]  /*413c0*/  PRMT R4, R13, 0x7632, R4 ;  /* 0x000076320d047816 */ /* 0x001fe40000000004 */
[C---:B------:R-:W-:Y:S01]  /*413d0*/  LEA R26, P5, R8.reuse, R3, 0x1 ;  /* 0x00000003081a7211 */ /* 0x040fe200078a08ff */
[----:B------:R-:W3:Y:S03]  /*413e0*/  LDL.LU R13, [R1+0xdb0] ;  /* 0x000db000010d7983 */ /* 0x000ee60000300800 */
[----:B------:R-:W-:Y:S01]  /*413f0*/  LEA.HI.X.SX32 R27, R8, R2, 0x1, P5 ;  /* 0x00000002081b7211 */ /* 0x000fe200028f0eff */
[----:B------:R-:W3:Y:S01]  /*41400*/  LDL R12, [R1+0x64] ;  /* 0x00006400010c7983 */ /* 0x000ee20000100800 */
[----:B------:R-:W-:-:S03]  /*41410*/  PRMT R8, R4, 0x7632, R8 ;  /* 0x0000763204087816 */ /* 0x000fc60000000008 */
[----:B------:R-:W3:Y:S04]  /*41420*/  LDL.LU R10, [R1+0x110] ;  /* 0x00011000010a7983 */ /* 0x000ee80000300800 */
[----:B------:R0:W-:Y:S04]  /*41430*/  @P2 STG.E.U16 [R24.64], R4 ;  /* 0x0000000418002986 */ /* 0x0001e8000c10150a */
[----:B0-----:R-:W3:Y:S01]  /*41440*/  LDL.LU R4, [R1+0xf8] ;  /* 0x0000f80001047983 */ /* 0x001ee20000300800 */
[----:B------:R-:W-:-:S03]  /*41450*/  LEA R24, P5, R0, R3, 0x1 ;  /* 0x0000000300187211 */ /* 0x000fc600078a08ff */
[----:B------:R-:W-:Y:S01]  /*41460*/  @P1 STG.E.U16 [R26.64], R8 ;  /* 0x000000081a001986 */ /* 0x000fe2000c10150a */
[----:B------:R-:W-:Y:S02]  /*41470*/  LEA.HI.X.SX32 R25, R0, R2, 0x1, P5 ;  /* 0x0000000200197211 */ /* 0x000fe400028f0eff */
[----:B------:R-:W-:Y:S02]  /*41480*/  PRMT R16, R16, 0x7632, R16 ;  /* 0x0000763210107816 */ /* 0x000fe40000000010 */
[----:B------:R-:W-:-:S03]  /*41490*/  PRMT R20, R20, 0x7632, R20 ;  /* 0x0000763214147816 */ /* 0x000fc60000000014 */
[----:B------:R0:W-:Y:S01]  /*414a0*/  @P6 STG.E.U16 [R24.64], R16 ;  /* 0x0000001018006986 */ /* 0x0001e2000c10150a */
[C---:B--2---:R-:W-:Y:S01]  /*414b0*/  ISETP.LT.AND P5, PT, R29.reuse, c[0x0][0x17c], !P0 ;  /* 0x00005f001d007a0c */ /* 0x044fe200047a1270 */
[----:B------:R-:W-:Y:S02]  /*414c0*/  IMAD R0, R29, c[0x0][0x198], RZ ;  /* 0x000066001d007a24 */ /* 0x000fe400078e02ff */
[----:B------:R-:W-:-:S03]  /*414d0*/  IMAD.MOV.U32 R29, RZ, RZ, c[0x0][0x198] ;  /* 0x00006600ff1d7624 */ /* 0x000fc600078e00ff */
[----:B0-----:R-:W-:-:S04]  /*414e0*/  LEA R24, P6, R0, R3, 0x1 ;  /* 0x0000000300187211 */ /* 0x001fc800078c08ff */
[----:B------:R-:W-:Y:S02]  /*414f0*/  LEA.HI.X.SX32 R25, R0, R2, 0x1, P6 ;  /* 0x0000000200197211 */ /* 0x000fe400030f0eff */
[C---:B---3--:R-:W-:Y:S01]  /*41500*/  ISETP.LT.AND P2, PT, R4.reuse, c[0x0][0x17c], !P0 ;  /* 0x00005f0004007a0c */ /* 0x048fe20004741270 */
[----:B------:R-:W-:-:S05]  /*41510*/  IMAD R4, R4, c[0x0][0x198], RZ ;  /* 0x0000660004047a24 */ /* 0x000fca00078e02ff */
[----:B------:R-:W-:-:S04]  /*41520*/  LEA R26, P1, R4, R3, 0x1 ;  /* 0x00000003041a7211 */ /* 0x000fc800078208ff */
[----:B------:R-:W-:Y:S01]  /*41530*/  LEA.HI.X.SX32 R27, R4, R2, 0x1, P1 ;  /* 0x00000002041b7211 */ /* 0x000fe200008f0eff */
[----:B------:R-:W-:Y:S01]  /*41540*/  IMAD R4, R29, 0x4, R0 ;  /* 0x000000041d047824 */ /* 0x000fe200078e0200 */
[----:B----4-:R-:W-:-:S03]  /*41550*/  ISETP.LT.AND P1, PT, R28, c[0x0][0x17c], !P0 ;  /* 0x00005f001c007a0c */ /* 0x010fc60004721270 */
[----:B------:R0:W-:Y:S01]  /*41560*/  @P2 STG.E.U16 [R26.64], R20 ;  /* 0x000000141a002986 */ /* 0x0001e2000c10150a */
[----:B------:R-:W-:Y:S01]  /*41570*/  ISETP.LT.AND P2, PT, R11, c[0x0][0x17c], !P0 ;  /* 0x00005f000b007a0c */ /* 0x000fe20004741270 */
[----:B------:R-:W-:Y:S02]  /*41580*/  IMAD R0, R29, 0x4, R4 ;  /* 0x000000041d007824 */ /* 0x000fe400078e0204 */
[----:B0-----:R-:W2:Y:S01]  /*41590*/  LDL.LU R20, [R1+0x118] ;  /* 0x0001180001147983 */ /* 0x001ea20000300800 */
[----:B------:R-:W-:-:S03]  /*415a0*/  LEA R26, P6, R4, R3, 0x1 ;  /* 0x00000003041a7211 */ /* 0x000fc600078c08ff */
[----:B------:R-:W3:Y:S04]  /*415b0*/  LDL.LU R11, [R1+0x120] ;  /* 0x00012000010b7983 */ /* 0x000ee80000300800 */
[----:B------:R-:W4:Y:S01]  /*415c0*/  LDL.LU R28, [R1+0x74] ;  /* 0x00007400011c7983 */ /* 0x000f220000300800 */
[----:B------:R-:W-:-:S03]  /*415d0*/  LEA.HI.X.SX32 R27, R4, R2, 0x1, P6 ;  /* 0x00000002041b7211 */ /* 0x000fc600030f0eff */
[----:B------:R-:W2:Y:S04]  /*415e0*/  LDL R29, [R1+0x84] ;  /* 0x00008400011d7983 */ /* 0x000ea80000100800 */
[----:B------:R-:W3:Y:S04]  /*415f0*/  LDL.LU R4, [R1+0x10c] ;  /* 0x00010c0001047983 */ /* 0x000ee80000300800 */
[----:B--2---:R0:W-:Y:S01]  /*41600*/  @P5 STG.E.U16 [R24.64], R29 ;  /* 0x0000001d18005986 */ /* 0x0041e2000c10150a */
[----:B---3--:R-:W-:-:S03]  /*41610*/  ISETP.LT.AND P5, PT, R4, c[0x0][0x17c], !P0 ;  /* 0x00005f0004007a0c */ /* 0x008fc600047a1270 */
[----:B------:R1:W-:Y:S01]  /*41620*/  @P4 STG.E.U16 [R26.64], R12 ;  /* 0x0000000c1a004986 */ /* 0x0003e2000c10150a */
[----:B0-----:R-:W-:Y:S01]  /*41630*/  IMAD.MOV.U32 R29, RZ, RZ, c[0x0][0x198] ;  /* 0x00006600ff1d7624 */ /* 0x001fe200078e00ff */
[----:B------:R-:W-:-:S03]  /*41640*/  LEA R24, P6, R0, R3, 0x1 ;  /* 0x0000000300187211 */ /* 0x000fc600078c08ff */
[C---:B------:R-:W-:Y:S01]  /*41650*/  IMAD R4, R29.reuse, 0x4, R0 ;  /* 0x000000041d047824 */ /* 0x040fe200078e0200 */
[-C--:B------:R-:W-:Y:S01]  /*41660*/  LEA.HI.X.SX32 R25, R0, R2.reuse, 0x1, P6 ;  /* 0x0000000200197211 */ /* 0x080fe200030f0eff */
[----:B-1----:R-:W2:Y:S01]  /*41670*/  LDL.LU R12, [R1+0x128] ;  /* 0x00012800010c7983 */ /* 0x002ea20000300800 */
[----:B------:R-:W-:Y:S01]  /*41680*/  ISETP.LT.AND P4, PT, R10, c[0x0][0x17c], !P0 ;  /* 0x00005f000a007a0c */ /* 0x000fe20004781270 */
[----:B------:R-:W-:Y:S01]  /*41690*/  IMAD R0, R29, 0x4, R4 ;  /* 0x000000041d007824 */ /* 0x000fe200078e0204 */
[C---:B------:R-:W-:Y:S01]  /*416a0*/  LEA R26, P6, R4.reuse, R3, 0x1 ;  /* 0x00000003041a7211 */ /* 0x040fe200078c08ff */
[----:B------:R-:W3:Y:S04]  /*416b0*/  LDL.LU R10, [R1+0x24] ;  /* 0x00002400010a7983 */ /* 0x000ee80000300800 */
[----:B------:R-:W2:Y:S01]  /*416c0*/  LDL R29, [R1+0xa4] ;  /* 0x0000a400011d7983 */ /* 0x000ea20000100800 */
[----:B------:R-:W-:-:S03]  /*416d0*/  LEA.HI.X.SX32 R27, R4, R2, 0x1, P6 ;  /* 0x00000002041b7211 */ /* 0x000fc600030f0eff */
[----:B------:R-:W3:Y:S04]  /*416e0*/  LDL.LU R4, [R1+0x114] ;  /* 0x0001140001047983 */ /* 0x000ee80000300800 */
[----:B--2---:R0:W-:Y:S01]  /*416f0*/  @P3 STG.E.U16 [R24.64], R29 ;  /* 0x0000001d18003986 */ /* 0x0041e2000c10150a */
[----:B---3--:R-:W-:Y:S01]  /*41700*/  ISETP.LT.AND P3, PT, R4, c[0x0][0x17c], !P0 ;  /* 0x00005f0004007a0c */ /* 0x008fe20004761270 */
[----:B0-----:R-:W-:Y:S01]  /*41710*/  IMAD.MOV.U32 R29, RZ, RZ, c[0x0][0x198] ;  /* 0x00006600ff1d7624 */ /* 0x001fe200078e00ff */
[----:B------:R-:W-:-:S03]  /*41720*/  LEA R24, P6, R0, R3, 0x1 ;  /* 0x0000000300187211 */ /* 0x000fc600078c08ff */
[----:B------:R-:W-:Y:S01]  /*41730*/  IMAD R4, R29, 0x4, R0 ;  /* 0x000000041d047824 */ /* 0x000fe200078e0200 */
[----:B------:R-:W-:Y:S02]  /*41740*/  LEA.HI.X.SX32 R25, R0, R2, 0x1, P6 ;  /* 0x0000000200197211 */ /* 0x000fe400030f0eff */
[----:B------:R-:W2:Y:S04]  /*41750*/  LDL R0, [R1+0xb4] ;  /* 0x0000b40001007983 */ /* 0x000ea80000100800 */
[----:B--2---:R0:W-:Y:S01]  /*41760*/  @P1 STG.E.U16 [R26.64], R0 ;  /* 0x000000001a001986 */ /* 0x0041e2000c10150a */
[----:B------:R-:W-:-:S03]  /*41770*/  ISETP.LT.AND P1, PT, R20, c[0x0][0x17c], !P0 ;  /* 0x00005f0014007a0c */ /* 0x000fc60004721270 */
[----:B------:R-:W2:Y:S01]  /*41780*/  LDL.LU R20, [R1+0x14] ;  /* 0x0000140001147983 */ /* 0x000ea20000300800 */
[C---:B0-----:R-:W-:Y:S01]  /*41790*/  LEA R26, P6, R4.reuse, R3, 0x1 ;  /* 0x00000003041a7211 */ /* 0x041fe200078c08ff */
[----:B------:R-:W-:Y:S02]  /*417a0*/  IMAD R0, R29, 0x4, R4 ;  /* 0x000000041d007824 */ /* 0x000fe400078e0204 */
[----:B------:R-:W3:Y:S01]  /*417b0*/  LDL R29, [R1+0xc4] ;  /* 0x0000c400011d7983 */ /* 0x000ee20000100800 */
[----:B------:R-:W-:-:S03]  /*417c0*/  LEA.HI.X.SX32 R27, R4, R2, 0x1, P6 ;  /* 0x00000002041b7211 */ /* 0x000fc600030f0eff */
[----:B------:R-:W2:Y:S04]  /*417d0*/  LDL.LU R4, [R1+0x11c] ;  /* 0x00011c0001047983 */ /* 0x000ea80000300800 */
[----:B---3--:R0:W-:Y:S01]  /*417e0*/  @P2 STG.E.U16 [R24.64], R29 ;  /* 0x0000001d18002986 */ /* 0x0081e2000c10150a */
[----:B--2---:R-:W-:Y:S01]  /*417f0*/  ISETP.LT.AND P2, PT, R4, c[0x0][0x17c], !P0 ;  /* 0x00005f0004007a0c */ /* 0x004fe20004741270 */
        /* <DEDUP_REMOVED lines=8> */
[----:B0-----:R-:W-:Y:S01]  /*41880*/  LEA R26, P6, R4, R3, 0x1 ;  /* 0x00000003041a7211 */ /* 0x001fe200078c08ff */
[----:B------:R-:W-:-:S03]  /*41890*/  IMAD R0, R29, 0x4, R4 ;  /* 0x000000041d007824 */ /* 0x000fc600078e0204 */
[----:B------:R-:W-:Y:S02]  /*418a0*/  LEA.HI.X.SX32 R27, R4, R2, 0x1, P6 ;  /* 0x00000002041b7211 */ /* 0x000fe400030f0eff */
[----:B------:R-:W3:Y:S04]  /*418b0*/  LDL.LU R4, [R1+0x124] ;  /* 0x0001240001047983 */ /* 0x000ee80000300800 */
[----:B----4-:R0:W-:Y:S02]  /*418c0*/  @P4 STG.E.U16 [R24.64], R28 ;  /* 0x0000001c18004986 */ /* 0x0101e4000c10150a */
[----:B0-----:R-:W-:-:S04]  /*418d0*/  LEA R24, P6, R0, R3, 0x1 ;  /* 0x0000000300187211 */ /* 0x001fc800078c08ff */
[----:B------:R-:W-:Y:S02]  /*418e0*/  LEA.HI.X.SX32 R25, R0, R2, 0x1, P6 ;  /* 0x0000000200197211 */ /* 0x000fe400030f0eff */
[----:B---3--:R-:W-:Y:S01]  /*418f0*/  ISETP.LT.AND P4, PT, R4, c[0x0][0x17c], !P0 ;  /* 0x00005f0004007a0c */ /* 0x008fe20004781270 */
[----:B------:R-:W-:Y:S02]  /*41900*/  IMAD R4, R29, 0x4, R0 ;  /* 0x000000041d047824 */ /* 0x000fe400078e0200 */
[----:B------:R-:W3:Y:S04]  /*41910*/  LDL R0, [R1+0x34] ;  /* 0x0000340001007983 */ /* 0x000ee80000100800 */
[----:B---3--:R0:W-:Y:S01]  /*41920*/  @P3 STG.E.U16 [R26.64], R0 ;  /* 0x000000001a003986 */ /* 0x0081e2000c10150a */
[----:B------:R-:W-:-:S03]  /*41930*/  ISETP.LT.AND P3, PT, R12, c[0x0][0x17c], !P0 ;  /* 0x00005f000c007a0c */ /* 0x000fc60004761270 */
[----:B------:R-:W3:Y:S01]  /*41940*/  LDL.LU R12, [R1+0x144] ;  /* 0x00014400010c7983 */ /* 0x000ee20000300800 */
[----:B0-----:R-:W-:Y:S01]  /*41950*/  LEA R26, P6, R4, R3, 0x1 ;  /* 0x00000003041a7211 */ /* 0x001fe200078c08ff */
[----:B------:R-:W-:-:S03]  /*41960*/  IMAD R0, R29, 0x4, R4 ;  /* 0x000000041d007824 */ /* 0x000fc600078e0204 */
[----:B------:R-:W-:Y:S02]  /*41970*/  LEA.HI.X.SX32 R27, R4, R2, 0x1, P6 ;  /* 0x00000002041b7211 */ /* 0x000fe400030f0eff */
[----:B------:R-:W4:Y:S04]  /*41980*/  LDL.LU R4, [R1+0x12c] ;  /* 0x00012c0001047983 */ /* 0x000f280000300800 */
[----:B------:R0:W-:Y:S02]  /*41990*/  @P1 STG.E.U16 [R24.64], R10 ;  /* 0x0000000a18001986 */ /* 0x0001e4000c10150a */
[----:B0-----:R-:W-:-:S04]  /*419a0*/  LEA R24, P6, R0, R3, 0x1 ;  /* 0x0000000300187211 */ /* 0x001fc800078c08ff */
[----:B------:R-:W-:Y:S02]  /*419b0*/  LEA.HI.X.SX32 R25, R0, R2, 0x1, P6 ;  /* 0x0000000200197211 */ /* 0x000fe400030f0eff */
[----:B----4-:R-:W-:Y:S01]  /*419c0*/  ISETP.LT.AND P1, PT, R4, c[0x0][0x17c], !P0 ;  /* 0x00005f0004007a0c */ /* 0x010fe20004721270 */
[----:B------:R-:W-:Y:S02]  /*419d0*/  IMAD R4, R29, 0x4, R0 ;  /* 0x000000041d047824 */ /* 0x000fe400078e0200 */
[----:B------:R-:W4:Y:S04]  /*419e0*/  LDL.LU R0, [R1+0x130] ;  /* 0x0001300001007983 */ /* 0x000f280000300800 */
[----:B------:R0:W-:Y:S02]  /*419f0*/  @P2 STG.E.U16 [R26.64], R13 ;  /* 0x0000000d1a002986 */ /* 0x0001e4000c10150a */
[----:B0-----:R-:W-:-:S04]  /*41a00*/  LEA R26, P6, R4, R3, 0x1 ;  /* 0x00000003041a7211 */ /* 0x001fc800078c08ff */
[----:B------:R-:W-:Y:S02]  /*41a10*/  LEA.HI.X.SX32 R27, R4, R2, 0x1, P6 ;  /* 0x00000002041b7211 */ /* 0x000fe400030f0eff */
[----:B----4-:R-:W-:Y:S01]  /*41a20*/  ISETP.LT.AND P2, PT, R0, c[0x0][0x17c], !P0 ;  /* 0x00005f0000007a0c */ /* 0x010fe20004741270 */
[----:B------:R-:W-:Y:S02]  /*41a30*/  IMAD R0, R29, 0x4, R4 ;  /* 0x000000041d007824 */ /* 0x000fe400078e0204 */
[----:B------:R-:W4:Y:S04]  /*41a40*/  LDL.LU R4, [R1+0x134] ;  /* 0x0001340001047983 */ /* 0x000f280000300800 */
[----:B------:R0:W-:Y:S04]  /*41a50*/  @P5 STG.E.U16 [R24.64], R20 ;  /* 0x0000001418005986 */ /* 0x0001e8000c10150a */
[----:B------:R1:W-:Y:S01]  /*41a60*/  @P4 STG.E.U16 [R26.64], R9 ;  /* 0x000000091a004986 */ /* 0x0003e2000c10150a */
[----:B0-----:R-:W-:-:S04]  /*41a70*/  LEA R24, P6, R0, R3, 0x1 ;  /* 0x0000000300187211 */ /* 0x001fc800078c08ff */
[----:B------:R-:W-:Y:S02]  /*41a80*/  LEA.HI.X.SX32 R25, R0, R2, 0x1, P6 ;  /* 0x0000000200197211 */ /* 0x000fe400030f0eff */
[----:B--2---:R-:W-:Y:S02]  /*41a90*/  ISETP.LT.AND P4, PT, R11, c[0x0][0x17c], !P0 ;  /* 0x00005f000b007a0c */ /* 0x004fe40004781270 */
[----:B------:R-:W2:Y:S01]  /*41aa0*/  LDL.LU R11, [R1+0x150] ;  /* 0x00015000010b7983 */ /* 0x000ea20000300800 */
[----:B----4-:R-:W-:Y:S01]  /*41ab0*/  ISETP.LT.AND P5, PT, R4, c[0x0][0x17c], !P0 ;  /* 0x00005f0004007a0c */ /* 0x010fe200047a1270 */
[----:B------:R-:W-:-:S05]  /*41ac0*/  IMAD R4, R29, 0x4, R0 ;  /* 0x000000041d047824 */ /* 0x000fca00078e0200 */
[----:B-1----:R-:W-:Y:S01]  /*41ad0*/  LEA R26, P6, R4, R3, 0x1 ;  /* 0x00000003041a7211 */ /* 0x002fe200078c08ff */
[----:B------:R-:W-:-:S03]  /*41ae0*/  IMAD R0, R29, 0x4, R4 ;  /* 0x000000041d007824 */ /* 0x000fc600078e0204 */
[----:B------:R-:W-:Y:S02]  /*41af0*/  LEA.HI.X.SX32 R27, R4, R2, 0x1, P6 ;  /* 0x00000002041b7211 */ /* 0x000fe400030f0eff */
[----:B------:R-:W4:Y:S04]  /*41b00*/  LDL.LU R4, [R1+0x13c] ;  /* 0x00013c0001047983 */ /* 0x000f280000300800 */
[----:B------:R0:W-:Y:S02]  /*41b10*/  @P3 STG.E.U16 [R24.64], R14 ;  /* 0x0000000e18003986 */ /* 0x0001e4000c10150a */
[----:B0-----:R-:W-:-:S04]  /*41b20*/  LEA R24, P6, R0, R3, 0x1 ;  /* 0x0000000300187211 */ /* 0x001fc800078c08ff */
[----:B------:R-:W-:Y:S01]  /*41b30*/  LEA.HI.X.SX32 R25, R0, R2, 0x1, P6 ;  /* 0x0000000200197211 */ /* 0x000fe200030f0eff */
[----:B------:R-:W-:Y:S04]  /*41b40*/  @P1 STG.E.U16 [R26.64], R5 ;  /* 0x000000051a001986 */ /* 0x000fe8000c10150a */
[----:B------:R0:W-:Y:S01]  /*41b50*/  @P2 STG.E.U16 [R24.64], R17 ;  /* 0x0000001118002986 */ /* 0x0001e2000c10150a */
[----:B---3--:R-:W-:Y:S02]  /*41b60*/  ISETP.LT.AND P2, PT, R12, c[0x0][0x17c], !P0 ;  /* 0x00005f000c007a0c */ /* 0x008fe40004741270 */
[----:B----4-:R-:W-:Y:S01]  /*41b70*/  ISETP.LT.AND P3, PT, R4, c[0x0][0x17c], !P0 ;  /* 0x00005f0004007a0c */ /* 0x010fe20004761270 */
[----:B------:R-:W-:Y:S02]  /*41b80*/  IMAD R4, R29, 0x4, R0 ;  /* 0x000000041d047824 */ /* 0x000fe400078e0200 */
[----:B------:R-:W3:Y:S04]  /*41b90*/  LDL.LU R0, [R1+0x140] ;  /* 0x0001400001007983 */ /* 0x000ee80000300800 */
[----:B------:R-:W4:Y:S04]  /*41ba0*/  LDL.LU R12, [R1+0x158] ;  /* 0x00015800010c7983 */ /* 0x000f280000300800 */
[----:B0-----:R-:W2:Y:S01]  /*41bb0*/  LDL.LU R25, [R1+0x148] ;  /* 0x0001480001197983 */ /* 0x001ea20000300800 */
[----:B------:R-:W-:-:S04]  /*41bc0*/  LEA R26, P6, R4, R3, 0x1 ;  /* 0x00000003041a7211 */ /* 0x000fc800078c08ff */
[----:B------:R-:W-:-:S05]  /*41bd0*/  LEA.HI.X.SX32 R27, R4, R2, 0x1, P6 ;  /* 0x00000002041b7211 */ /* 0x000fca00030f0eff */
[----:B------:R0:W-:Y:S01]  /*41be0*/  @P5 STG.E.U16 [R26.64], R21 ;  /* 0x000000151a005986 */ /* 0x0001e2000c10150a */
[----:B---3--:R-:W-:Y:S01]  /*41bf0*/  ISETP.LT.AND P1, PT, R0, c[0x0][0x17c], !P0 ;  /* 0x00005f0000007a0c */ /* 0x008fe20004721270 */
[----:B------:R-:W-:-:S05]  /*41c00*/  IMAD R0, R29, 0x4, R4 ;  /* 0x000000041d007824 */ /* 0x000fca00078e0204 */
[CC--:B------:R-:W-:Y:S01]  /*41c10*/  LEA R24, P6, R0.reuse, R3.reuse, 0x1 ;  /* 0x0000000300187211 */ /* 0x0c0fe200078c08ff */
[----:B------:R-:W-:Y:S01]  /*41c20*/  IMAD R4, R29, 0x4, R0 ;  /* 0x000000041d047824 */ /* 0x000fe200078e0200 */
[----:B--2---:R-:W-:Y:S02]  /*41c30*/  ISETP.LT.AND P5, PT, R25, c[0x0][0x17c], !P0 ;  /* 0x00005f0019007a0c */ /* 0x004fe400047a1270 */
[----:B------:R-:W-:Y:S02]  /*41c40*/  LEA.HI.X.SX32 R25, R0, R2, 0x1, P6 ;  /* 0x0000000200197211 */ /* 0x000fe400030f0eff */
[----:B------:R-:W2:Y:S04]  /*41c50*/  LDL.LU R0, [R1+0x64] ;  /* 0x0000640001007983 */ /* 0x000ea80000300800 */
[----:B0-----:R-:W3:Y:S01]  /*41c60*/  LDL.LU R27, [R1+0x84] ;  /* 0x00008400011b7983 */ /* 0x001ee20000300800 */
[----:B------:R-:W-:-:S02]  /*41c70*/  LEA R26, P6, R4, R3, 0x1 ;  /* 0x00000003041a7211 */ /* 0x000fc400078c08ff */
[----:B--2---:R-:W-:Y:S02]  /*41c80*/  PRMT R5, R0, 0x7632, R5 ;  /* 0x0000763200057816 */ /* 0x004fe40000000005 */
[----:B---3--:R-:W-:Y:S02]  /*41c90*/  PRMT R8, R27, 0x7632, R8 ;  /* 0x000076321b087816 */ /* 0x008fe40000000008 */
[----:B------:R-:W-:Y:S01]  /*41ca0*/  LEA.HI.X.SX32 R27, R4, R2, 0x1, P6 ;  /* 0x00000002041b7211 */ /* 0x000fe200030f0eff */
[----:B------:R-:W-:Y:S02]  /*41cb0*/  IMAD R0, R29, 0x4, R4 ;  /* 0x000000041d007824 */ /* 0x000fe400078e0204 */
[----:B------:R-:W-:Y:S04]  /*41cc0*/  @P4 STG.E.U16 [R24.64], R8 ;  /* 0x0000000818004986 */ /* 0x000fe8000c10150a */
[----:B------:R-:W2:Y:S04]  /*41cd0*/  LDL.LU R4, [R1+0x14c] ;  /* 0x00014c0001047983 */ /* 0x000ea80000300800 */
[----:B------:R0:W-:Y:S04]  /*41ce0*/  @P3 STG.E.U16 [R26.64], R5 ;  /* 0x000000051a003986 */ /* 0x0001e8000c10150a */
[----:B0-----:R-:W3:Y:S01]  /*41cf0*/  LDL.LU R27, [R1+0xa4] ;  /* 0x0000a400011b7983 */ /* 0x001ee20000300800 */
[----:B------:R-:W-:-:S03]  /*41d00*/  ISETP.LT.AND P3, PT, R11, c[0x0][0x17c], !P0 ;  /* 0x00005f000b007a0c */ /* 0x000fc60004761270 */
[----:B------:R-:W4:Y:S01]  /*41d10*/  LDL.LU R11, [R1+0x164] ;  /* 0x00016400010b7983 */ /* 0x000f220000300800 */
[----:B------:R-:W-:Y:S02]  /*41d20*/  LEA R24, P6, R0, R3, 0x1 ;  /* 0x0000000300187211 */ /* 0x000fe400078c08ff */
[----:B---3--:R-:W-:Y:S02]  /*41d30*/  PRMT R5, R27, 0x7632, R5 ;  /* 0x000076321b057816 */ /* 0x008fe40000000005 */
[----:B------:R-:W3:Y:S01]  /*41d40*/  LDL.LU R27, [R1+0x154] ;  /* 0x00015400011b7983 */ /* 0x000ee20000300800 */
[----:B--2---:R-:W-:Y:S01]  /*41d50*/  ISETP.LT.AND P4, PT, R4, c[0x0][0x17c], !P0 ;  /* 0x00005f0004007a0c */ /* 0x004fe20004781270 */
[----:B------:R-:W-:Y:S01]  /*41d60*/  IMAD R4, R29, 0x4, R0 ;  /* 0x000000041d047824 */ /* 0x000fe200078e0200 */
[----:B------:R-:W-:-:S04]  /*41d70*/  LEA.HI.X.SX32 R25, R0, R2, 0x1, P6 ;  /* 0x0000000200197211 */ /* 0x000fc800030f0eff */
[CC--:B------:R-:W-:Y:S01]  /*41d80*/  LEA R26, P6, R4.reuse, R3.reuse, 0x1 ;  /* 0x00000003041a7211 */ /* 0x0c0fe200078c08ff */
[----:B------:R0:W-:Y:S01]  /*41d90*/  @P1 STG.E.U16 [R24.64], R5 ;  /* 0x0000000518001986 */ /* 0x0001e2000c10150a */
[----:B------:R-:W-:Y:S01]  /*41da0*/  IMAD R0, R29, 0x4, R4 ;  /* 0x000000041d007824 */ /* 0x000fe200078e0204 */
[----:B---3--:R-:W-:Y:S02]  /*41db0*/  ISETP.LT.AND P1, PT, R27, c[0x0][0x17c], !P0 ;  /* 0x00005f001b007a0c */ /* 0x008fe40004721270 */
        /* <DEDUP_REMOVED lines=8> */
[----:B------:R-:W-:Y:S01]  /*41e40*/  @P2 STG.E.U16 [R26.64], R8 ;  /* 0x000000081a002986 */ /* 0x000fe2000c10150a */
[----:B----4-:R-:W-:-:S03]  /*41e50*/  ISETP.LT.AND P2, PT, R12, c[0x0][0x17c], !P0 ;  /* 0x00005f000c007a0c */ /* 0x010fc60004741270 */
[----:B------:R-:W2:Y:S04]  /*41e60*/  LDL.LU R0, [R1+0x15c] ;  /* 0x00015c0001007983 */ /* 0x000ea80000300800 */
[----:B------:R-:W3:Y:S04]  /*41e70*/  LDL.LU R12, [R1+0x16c] ;  /* 0x00016c00010c7983 */ /* 0x000ee80000300800 */
[----:B------:R0:W-:Y:S04]  /*41e80*/  @P5 STG.E.U16 [R24.64], R5 ;  /* 0x0000000518005986 */ /* 0x0001e8000c10150a */
[----:B0-----:R-:W4:Y:S01]  /*41e90*/  LDL.LU R25, [R1+0x94] ;  /* 0x0000940001197983 */ /* 0x001f220000300800 */
[----:B------:R-:W-:Y:S01]  /*41ea0*/  LEA R26, P6, R4, R3, 0x1 ;  /* 0x00000003041a7211 */ /* 0x000fe200078c08ff */
[----:B------:R-:W-:-:S03]  /*41eb0*/  IMAD R8, R29, 0x4, R4 ;  /* 0x000000041d087824 */ /* 0x000fc600078e0204 */
[----:B------:R-:W-:Y:S02]  /*41ec0*/  LEA.HI.X.SX32 R27, R4, R2, 0x1, P6 ;  /* 0x00000002041b7211 */ /* 0x000fe400030f0eff */
[----:B----4-:R-:W-:Y:S02]  /*41ed0*/  PRMT R4, R25, 0x7632, R4 ;  /* 0x0000763219047816 */ /* 0x010fe40000000004 */
[----:B------:R-:W4:Y:S04]  /*41ee0*/  LDL.LU R25, [R1+0x160] ;  /* 0x0001600001197983 */ /* 0x000f280000300800 */
[----:B------:R0:W-:Y:S04]  /*41ef0*/  @P4 STG.E.U16 [R26.64], R4 ;  /* 0x000000041a004986 */ /* 0x0001e8000c10150a */
[----:B0-----:R-:W3:Y:S01]  /*41f00*/  LDL.LU R4, [R1+0x34] ;  /* 0x0000340001047983 */ /* 0x001ee20000300800 */
[----:B--2---:R-:W-:Y:S01]  /*41f10*/  ISETP.LT.AND P5, PT, R0, c[0x0][0x17c], !P0 ;  /* 0x00005f0000007a0c */ /* 0x004fe200047a1270 */
[----:B------:R-:W-:Y:S01]  /*41f20*/  IMAD R0, R29, 0x4, R8 ;  /* 0x000000041d007824 */ /* 0x000fe200078e0208 */
[----:B------:R-:W-:-:S02]  /*41f30*/  LEA R24, P6, R8, R3, 0x1 ;  /* 0x0000000308187211 */ /* 0x000fc400078c08ff */
[----:B----4-:R-:W-:Y:S02]  /*41f40*/  ISETP.LT.AND P4, PT, R25, c[0x0][0x17c], !P0 ;  /* 0x00005f0019007a0c */ /* 0x010fe40004781270 */
[-C--:B------:R-:W-:Y:S02]  /*41f50*/  LEA.HI.X.SX32 R25, R8, R2.reuse, 0x1, P6 ;  /* 0x0000000208197211 */ /* 0x080fe400030f0eff */
[----:B------:R-:W-:Y:S02]  /*41f60*/  LEA R26, P6, R0, R3, 0x1 ;  /* 0x00000003001a7211 */ /* 0x000fe400078c08ff */
[----:B------:R-:W-:Y:S02]  /*41f70*/  PRMT R8, R28, 0x7632, R8 ;  /* 0x000076321c087816 */ /* 0x000fe40000000008 */
[----:B------:R-:W2:Y:S01]  /*41f80*/  LDL.LU R28, [R1+0x174] ;  /* 0x00017400011c7983 */ /* 0x000ea20000300800 */
[----:B------:R-:W-:Y:S02]  /*41f90*/  LEA.HI.X.SX32 R27, R0, R2, 0x1, P6 ;  /* 0x00000002001b7211 */ /* 0x000fe400030f0eff */
[----:B---3--:R-:W-:Y:S01]  /*41fa0*/  PRMT R5, R4, 0x7632, R5 ;  /* 0x0000763204057816 */ /* 0x008fe20000000005 */
[----:B------:R-:W-:-:S02]  /*41fb0*/  IMAD R4, R29, 0x4, R0 ;  /* 0x000000041d047824 */ /* 0x000fc400078e0200 */
[----:B------:R-:W3:Y:S04]  /*41fc0*/  LDL.LU R0, [R1+0x168] ;  /* 0x0001680001007983 */ /* 0x000ee80000300800 */
[----:B------:R0:W-:Y:S01]  /*41fd0*/  @P3 STG.E.U16 [R24.64], R8 ;  /* 0x0000000818003986 */ /* 0x0001e2000c10150a */
[----:B------:R-:W-:-:S03]  /*41fe0*/  ISETP.LT.AND P3, PT, R11, c[0x0][0x17c], !P0 ;  /* 0x00005f000b007a0c */ /* 0x000fc60004761270 */
[----:B------:R-:W4:Y:S01]  /*41ff0*/  LDL.LU R11, [R1+0x178] ;  /* 0x00017800010b7983 */ /* 0x000f220000300800 */
[----:B0-----:R-:W-:Y:S01]  /*42000*/  LEA R24, P6, R4, R3, 0x1 ;  /* 0x0000000304187211 */ /* 0x001fe200078c08ff */
[----:B------:R-:W-:-:S03]  /*42010*/  IMAD R8, R29, 0x4, R4 ;  /* 0x000000041d087824 */ /* 0x000fc600078e0204 */
[----:B------:R-:W-:Y:S02]  /*42020*/  LEA.HI.X.SX32 R25, R4, R2, 0x1, P6 ;  /* 0x0000000204197211 */ /* 0x000fe400030f0eff */
[----:B------:R-:W-:Y:S01]  /*42030*/  PRMT R4, R10, 0x7632, R4 ;  /* 0x000076320a047816 */ /* 0x000fe20000000004 */
[----:B------:R-:W-:Y:S04]  /*42040*/  @P1 STG.E.U16 [R26.64], R5 ;  /* 0x000000051a001986 */ /* 0x000fe8000c10150a */
[----:B------:R-:W4:Y:S04]  /*42050*/  LDL.LU R10, [R1+0xdac] ;  /* 0x000dac00010a7983 */ /* 0x000f280000300800 */
[----:B------:R0:W-:Y:S04]  /*42060*/  @P2 STG.E.U16 [R24.64], R4 ;  /* 0x0000000418002986 */ /* 0x0001e8000c10150a */
[----:B0-----:R-:W4:Y:S01]  /*42070*/  LDL.LU R25, [R1+0x170] ;  /* 0x0001700001197983 */ /* 0x001f220000300800 */
[----:B------:R-:W-:-:S02]  /*42080*/  LEA R26, P6, R8, R3, 0x1 ;  /* 0x00000003081a7211 */ /* 0x000fc400078c08ff */
[----:B------:R-:W-:Y:S02]  /*42090*/  ISETP.LT.AND P2, PT, R12, c[0x0][0x17c], !P0 ;  /* 0x00005f000c007a0c */ /* 0x000fe40004741270 */
[----:B------:R-:W-:Y:S02]  /*420a0*/  LEA.HI.X.SX32 R27, R8, R2, 0x1, P6 ;  /* 0x00000002081b7211 */ /* 0x000fe400030f0eff */
[----:B------:R-:W-:Y:S02]  /*420b0*/  PRMT R5, R20, 0x7632, R5 ;  /* 0x0000763214057816 */ /* 0x000fe40000000005 */
[----:B------:R-:W-:Y:S01]  /*420c0*/  PRMT R9, R9, 0x7632, R9 ;  /* 0x0000763209097816 */ /* 0x000fe20000000009 */
[----:B------:R-:W5:Y:S01]  /*420d0*/  LDL.LU R20, [R1+0x180] ;  /* 0x0001800001147983 */ /* 0x000f620000300800 */
[----:B------:R-:W-:Y:S02]  /*420e0*/  PRMT R16, R14, 0x7632, R16 ;  /* 0x000076320e107816 */ /* 0x000fe40000000010 */
[----:B---3--:R-:W-:Y:S01]  /*420f0*/  ISETP.LT.AND P1, PT, R0, c[0x0][0x17c], !P0 ;  /* 0x00005f0000007a0c */ /* 0x008fe20004721270 */
[--C-:B------:R-:W-:Y:S01]  /*42100*/  IMAD R0, R29, 0x4, R8.reuse ;  /* 0x000000041d007824 */ /* 0x100fe200078e0208 */
[----:B------:R-:W-:-:S03]  /*42110*/  PRMT R8, R13, 0x7632, R8 ;  /* 0x000076320d087816 */ /* 0x000fc60000000008 */
[----:B------:R-:W-:Y:S01]  /*42120*/  IMAD R4, R29, 0x4, R0 ;  /* 0x000000041d047824 */ /* 0x000fe200078e0200 */
[CC--:B------:R-:W-:Y:S01]  /*42130*/  LEA R12, P6, R0.reuse, R3.reuse, 0x1 ;  /* 0x00000003000c7211 */ /* 0x0c0fe200078c08ff */
[----:B------:R0:W-:Y:S03]  /*42140*/  @P5 STG.E.U16 [R26.64], R8 ;  /* 0x000000081a005986 */ /* 0x0001e6000c10150a */
[----:B------:R-:W-:Y:S02]  /*42150*/  LEA.HI.X.SX32 R13, R0, R2, 0x1, P6 ;  /* 0x00000002000d7211 */ /* 0x000fe400030f0eff */
[----:B------:R-:W-:-:S03]  /*42160*/  LEA R24, P6, R4, R3, 0x1 ;  /* 0x0000000304187211 */ /* 0x000fc600078c08ff */
[----:B------:R-:W-:Y:S01]  /*42170*/  @P4 STG.E.U16 [R12.64], R5 ;  /* 0x000000050c004986 */ /* 0x000fe2000c10150a */
[----:B------:R-:W-:Y:S01]  /*42180*/  IMAD R0, R29, 0x4, R4 ;  /* 0x000000041d007824 */ /* 0x000fe200078e0204 */
[----:B--2---:R-:W-:Y:S02]  /*42190*/  ISETP.LT.AND P4, PT, R28, c[0x0][0x17c], !P0 ;  /* 0x00005f001c007a0c */ /* 0x004fe40004781270 */
[----:B----4-:R-:W-:Y:S02]  /*421a0*/  ISETP.LT.AND P5, PT, R25, c[0x0][0x17c], !P0 ;  /* 0x00005f0019007a0c */ /* 0x010fe400047a1270 */
[----:B------:R-:W-:-:S05]  /*421b0*/  LEA.HI.X.SX32 R25, R4, R2, 0x1, P6 ;  /* 0x0000000204197211 */ /* 0x000fca00030f0eff */
[----:B------:R1:W-:Y:S01]  /*421c0*/  @P3 STG.E.U16 [R24.64], R9 ;  /* 0x0000000918003986 */ /* 0x0003e2000c10150a */
[----:B------:R-:W-:Y:S02]  /*421d0*/  ISETP.LT.AND P3, PT, R11, c[0x0][0x17c], !P0 ;  /* 0x00005f000b007a0c */ /* 0x000fe40004761270 */
[C---:B0-----:R-:W-:Y:S01]  /*421e0*/  LEA R8, P6, R0.reuse, R3, 0x1 ;  /* 0x0000000300087211 */ /* 0x041fe200078c08ff */
[----:B-1----:R-:W2:Y:S04]  /*421f0*/  LDL.LU R24, [R1+0x17c] ;  /* 0x00017c0001187983 */ /* 0x002ea80000300800 */
[----:B------:R-:W3:Y:S04]  /*42200*/  LDL.LU R25, [R1+0x184] ;  /* 0x0001840001197983 */ /* 0x000ee80000300800 */
[----:B------:R-:W4:Y:S04]  /*42210*/  LDL.LU R11, [R1+0x188] ;  /* 0x00018800010b7983 */ /* 0x000f280000300800 */
[----:B------:R-:W4:Y:S01]  /*42220*/  LDL.LU R14, [R1+0xda8] ;  /* 0x000da800010e7983 */ /* 0x000f220000300800 */
[----:B------:R-:W-:-:S03]  /*42230*/  LEA.HI.X.SX32 R9, R0, R2, 0x1, P6 ;  /* 0x0000000200097211 */ /* 0x000fc600030f0eff */
[----:B------:R-:W4:Y:S04]  /*42240*/  LDL R27, [R1+0x88] ;  /* 0x00008800011b7983 */ /* 0x000f280000100800 */
[----:B------:R-:W4:Y:S04]  /*42250*/  LDL.LU R28, [R1+0x18c] ;  /* 0x00018c00011c7983 */ /* 0x000f280000300800 */
[----:B------:R-:W4:Y:S04]  /*42260*/  LDL.LU R26, [R1+0x68] ;  /* 0x00006800011a7983 */ /* 0x000f280000300800 */
[----:B------:R0:W-:Y:S04]  /*42270*/  @P1 STG.E.U16 [R8.64], R16 ;  /* 0x0000001008001986 */ /* 0x0001e8000c10150a */
[----:B0-----:R-:W4:Y:S01]  /*42280*/  LDL.LU R16, [R1+0x190] ;  /* 0x0001900001107983 */ /* 0x001f220000300800 */
[----:B------:R-:W-:Y:S01]  /*42290*/  IMAD R12, R29, 0x4, R0 ;  /* 0x000000041d0c7824 */ /* 0x000fe200078e0200 */
[----:B------:R-:W-:-:S04]  /*422a0*/  PRMT R13, R5, 0x7632, R13 ;  /* 0x00007632050d7816 */ /* 0x000fc8000000000d */
[----:B------:R-:W-:Y:S01]  /*422b0*/  LEA R4, P6, R12, R3, 0x1 ;  /* 0x000000030c047211 */ /* 0x000fe200078c08ff */
[----:B------:R-:W-:-:S03]  /*422c0*/  IMAD R0, R29, 0x4, R12 ;  /* 0x000000041d007824 */ /* 0x000fc600078e020c */
[----:B------:R-:W-:Y:S02]  /*422d0*/  LEA.HI.X.SX32 R5, R12, R2, 0x1, P6 ;  /* 0x000000020c057211 */ /* 0x000fe400030f0eff */
[----:B------:R-:W-:-:S03]  /*422e0*/  LEA R8, P6, R0, R3, 0x1 ;  /* 0x0000000300087211 */ /* 0x000fc600078c08ff */
[----:B------:R0:W-:Y:S01]  /*422f0*/  @P2 STG.E.U16 [R4.64], R13 ;  /* 0x0000000d04002986 */ /* 0x0001e2000c10150a */
[----:B------:R-:W-:Y:S02]  /*42300*/  LEA.HI.X.SX32 R9, R0, R2, 0x1, P6 ;  /* 0x0000000200097211 */ /* 0x000fe400030f0eff */
[----:B------:R-:W-:Y:S01]  /*42310*/  PRMT R17, R17, 0x7632, R17 ;  /* 0x0000763211117816 */ /* 0x000fe20000000011 */
[----:B0-----:R-:W-:-:S04]  /*42320*/  IMAD R5, R29, 0x4, R0 ;  /* 0x000000041d057824 */ /* 0x001fc800078e0200 */
[----:B------:R-:W-:Y:S01]  /*42330*/  IMAD R0, R29, 0x4, R5 ;  /* 0x000000041d007824 */ /* 0x000fe200078e0205 */
[----:B------:R-:W-:Y:S01]  /*42340*/  LEA R4, P6, R5, R3, 0x1 ;  /* 0x0000000305047211 */ /* 0x000fe200078c08ff */
[----:B------:R0:W-:Y:S01]  /*42350*/  @P5 STG.E.U16 [R8.64], R17 ;  /* 0x0000001108005986 */ /* 0x0001e2000c10150a */
[----:B------:R-:W-:Y:S01]  /*42360*/  PRMT R21, R21, 0x7632, R21 ;  /* 0x0000763215157816 */ /* 0x000fe20000000015 */
[----:B------:R-:W-:Y:S01]  /*42370*/  IMAD R12, R29, 0x4, R0 ;  /* 0x000000041d0c7824 */ /* 0x000fe200078e0200 */
[----:B------:R-:W-:-:S05]  /*42380*/  LEA.HI.X.SX32 R5, R5, R2, 0x1, P6 ;  /* 0x0000000205057211 */ /* 0x000fca00030f0eff */
[----:B------:R1:W-:Y:S01]  /*42390*/  @P4 STG.E.U16 [R4.64], R21 ;  /* 0x0000001504004986 */ /* 0x0003e2000c10150a */
[----:B0-----:R-:W-:-:S04]  /*423a0*/  LEA R8, P6, R0, R3, 0x1 ;  /* 0x0000000300087211 */ /* 0x001fc800078c08ff */
[-C--:B------:R-:W-:Y:S01]  /*423b0*/  LEA.HI.X.SX32 R9, R0, R2.reuse, 0x1, P6 ;  /* 0x0000000200097211 */ /* 0x080fe200030f0eff */
[C---:B------:R-:W-:Y:S01]  /*423c0*/  IMAD R0, R29.reuse, 0x4, R12 ;  /* 0x000000041d007824 */ /* 0x040fe200078e020c */
[----:B-1----:R-:W-:Y:S02]  /*423d0*/  LEA R4, P6, R12, R3, 0x1 ;  /* 0x000000030c047211 */ /* 0x002fe400078c08ff */
[----:B-----5:R-:W-:Y:S02]  /*423e0*/  ISETP.LT.AND P2, PT, R20, c[0x0][0x17c], !P0 ;  /* 0x00005f0014007a0c */ /* 0x020fe40004741270 */
[----:B------:R-:W-:Y:S01]  /*423f0*/  LEA.HI.X.SX32 R5, R12, R2, 0x1, P6 ;  /* 0x000000020c057211 */ /* 0x000fe200030f0eff */
[----:B------:R-:W-:Y:S01]  /*42400*/  IMAD R12, R29, 0x4, R0 ;  /* 0x000000041d0c7824 */ /* 0x000fe200078e0200 */
[----:B------:R-:W5:Y:S01]  /*42410*/  LDL.LU R20, [R1+0x194] ;  /* 0x0001940001147983 */ /* 0x000f620000300800 */
[----:B--2---:R-:W-:Y:S02]  /*42420*/  ISETP.LT.AND P1, PT, R24, c[0x0][0x17c], !P0 ;  /* 0x00005f0018007a0c */ /* 0x004fe40004721270 */
[----:B---3--:R-:W-:-:S02]  /*42430*/  ISETP.LT.AND P5, PT, R25, c[0x0][0x17c], !P0 ;  /* 0x00005f0019007a0c */ /* 0x008fc400047a1270 */
[----:B------:R-:W2:Y:S01]  /*42440*/  LDL.LU R25, [R1+0x198] ;  /* 0x0001980001197983 */ /* 0x000ea20000300800 */
[----:B----4-:R-:W-:-:S03]  /*42450*/  ISETP.LT.AND P4, PT, R11, c[0x0][0x17c], !P0 ;  /* 0x00005f000b007a0c */ /* 0x010fc60004781270 */
[----:B------:R-:W3:Y:S04]  /*42460*/  LDL.LU R24, [R1+0xc8] ;  /* 0x0000c80001187983 */ /* 0x000ee80000300800 */
[----:B------:R-:W4:Y:S04]  /*42470*/  LDL.LU R21, [R1+0x19c] ;  /* 0x00019c0001157983 */ /* 0x000f280000300800 */
[----:B------:R0:W-:Y:S01]  /*42480*/  @P3 STG.E.U16 [R8.64], R27 ;  /* 0x0000001b08003986 */ /* 0x0001e2000c10150a */
[----:B------:R-:W-:-:S03]  /*42490*/  ISETP.LT.AND P3, PT, R28, c[0x0][0x17c], !P0 ;  /* 0x00005f001c007a0c */ /* 0x000fc60004761270 */
[----:B------:R-:W2:Y:S04]  /*424a0*/  LDL.LU R11, [R1+0x98] ;  /* 0x00009800010b7983 */ /* 0x000ea80000300800 */
[----:B------:R1:W-:Y:S01]  /*424b0*/  @P1 STG.E.U16 [R4.64], R26 ;  /* 0x0000001a04001986 */ /* 0x0003e2000c10150a */
[----:B0-----:R-:W-:-:S03]  /*424c0*/  LEA R8, P6, R0, R3, 0x1 ;  /* 0x0000000300087211 */ /* 0x001fc600078c08ff */
[----:B------:R-:W2:Y:S01]  /*424d0*/  LDL.LU R28, [R1+0x1a4] ;  /* 0x0001a400011c7983 */ /* 0x000ea20000300800 */
[----:B------:R-:W-:-:S03]  /*424e0*/  LEA.HI.X.SX32 R9, R0, R2, 0x1, P6 ;  /* 0x0000000200097211 */ /* 0x000fc600030f0eff */
[----:B------:R-:W2:Y:S01]  /*424f0*/  LDL.LU R17, [R1+0x78] ;  /* 0x0000780001117983 */ /* 0x000ea20000300800 */
[----:B-1----:R-:W-:-:S03]  /*42500*/  LEA R4, P6, R12, R3, 0x1 ;  /* 0x000000030c047211 */ /* 0x002fc600078c08ff */
[----:B------:R-:W2:Y:S01]  /*42510*/  LDL.LU R27, [R1+0x38] ;  /* 0x00003800011b7983 */ /* 0x000ea20000300800 */
[----:B------:R-:W-:Y:S01]  /*42520*/  ISETP.LT.AND P1, PT, R16, c[0x0][0x17c], !P0 ;  /* 0x00005f0010007a0c */ /* 0x000fe20004721270 */
[----:B------:R-:W-:Y:S01]  /*42530*/  IMAD R0, R29, 0x4, R12 ;  /* 0x000000041d007824 */ /* 0x000fe200078e020c */
[----:B------:R-:W-:Y:S01]  /*42540*/  LEA.HI.X.SX32 R5, R12, R2, 0x1, P6 ;  /* 0x000000020c057211 */ /* 0x000fe200030f0eff */
[----:B------:R-:W2:Y:S04]  /*42550*/  LDL.LU R16, [R1+0x28] ;  /* 0x0000280001107983 */ /* 0x000ea80000300800 */
[----:B------:R-:W2:Y:S04]  /*42560*/  LDL R12, [R1+0xa8] ;  /* 0x0000a800010c7983 */ /* 0x000ea80000100800 */
[----:B--2---:R0:W-:Y:S01]  /*42570*/  @P2 STG.E.U16 [R8.64], R12 ;  /* 0x0000000c08002986 */ /* 0x0041e2000c10150a */
[----:B-----5:R-:W-:-:S03]  /*42580*/  ISETP.LT.AND P2, PT, R20, c[0x0][0x17c], !P0 ;  /* 0x00005f0014007a0c */ /* 0x020fc60004741270 */
[----:B------:R-:W2:Y:S01]  /*42590*/  LDL.LU R20, [R1+0x1ac] ;  /* 0x0001ac0001147983 */ /* 0x000ea20000300800 */
[----:B0-----:R-:W-:Y:S01]  /*425a0*/  LEA R8, P6, R0, R3, 0x1 ;  /* 0x0000000300087211 */ /* 0x001fe200078c08ff */
[----:B------:R-:W-:-:S03]  /*425b0*/  IMAD R12, R29, 0x4, R0 ;  /* 0x000000041d0c7824 */ /* 0x000fc600078e0200 */
[----:B------:R-:W-:Y:S02]  /*425c0*/  LEA.HI.X.SX32 R9, R0, R2, 0x1, P6 ;  /* 0x0000000200097211 */ /* 0x000fe400030f0eff */
[----:B------:R-:W5:Y:S04]  /*425d0*/  LDL R0, [R1+0xb8] ;  /* 0x0000b80001007983 */ /* 0x000f680000100800 */
[----:B-----5:R0:W-:Y:S01]  /*425e0*/  @P5 STG.E.U16 [R4.64], R0 ;  /* 0x0000000004005986 */ /* 0x0201e2000c10150a */
[----:B------:R-:W-:-:S03]  /*425f0*/  ISETP.LT.AND P5, PT, R25, c[0x0][0x17c], !P0 ;  /* 0x00005f0019007a0c */ /* 0x000fc600047a1270 */
[----:B---3--:R1:W-:Y:S01]  /*42600*/  @P4 STG.E.U16 [R8.64], R24 ;  /* 0x0000001808004986 */ /* 0x0083e2000c10150a */
[CC--:B0-----:R-:W-:Y:S01]  /*42610*/  LEA R4, P6, R12.reuse, R3.reuse, 0x1 ;  /* 0x000000030c047211 */ /* 0x0c1fe200078c08ff */
[C---:B------:R-:W-:Y:S02]  /*42620*/  IMAD R0, R29.reuse, 0x4, R12 ;  /* 0x000000041d007824 */ /* 0x040fe400078e020c */
[----:B------:R-:W3:Y:S01]  /*42630*/  LDL.LU R25, [R1+0x18] ;  /* 0x0000180001197983 */ /* 0x000ee20000300800 */
[-C--:B------:R-:W-:Y:S02]  /*42640*/  LEA.HI.X.SX32 R5, R12, R2.reuse, 0x1, P6 ;  /* 0x000000020c057211 */ /* 0x080fe400030f0eff */
[C---:B-1----:R-:W-:Y:S01]  /*42650*/  LEA R8, P6, R0.reuse, R3, 0x1 ;  /* 0x0000000300087211 */ /* 0x042fe200078c08ff */
[----:B------:R-:W-:Y:S01]  /*42660*/  IMAD R12, R29, 0x4, R0 ;  /* 0x000000041d0c7824 */ /* 0x000fe200078e0200 */
[----:B----4-:R-:W-:Y:S02]  /*42670*/  ISETP.LT.AND P4, PT, R21, c[0x0][0x17c], !P0 ;  /* 0x00005f0015007a0c */ /* 0x010fe40004781270 */
[----:B------:R-:W4:Y:S01]  /*42680*/  LDL.LU R21, [R1+0x1b4] ;  /* 0x0001b40001157983 */ /* 0x000f220000300800 */
[----:B------:R-:W-:-:S03]  /*42690*/  LEA.HI.X.SX32 R9, R0, R2, 0x1, P6 ;  /* 0x0000000200097211 */ /* 0x000fc600030f0eff */
[----:B------:R-:W5:Y:S04]  /*426a0*/  LDL.LU R0, [R1+0x1a0] ;  /* 0x0001a00001007983 */ /* 0x000f680000300800 */
[----:B------:R0:W-:Y:S04]  /*426b0*/  @P3 STG.E.U16 [R4.64], R11 ;  /* 0x0000000b04003986 */ /* 0x0001e8000c10150a */
[----:B------:R1:W-:Y:S01]  /*426c0*/  @P1 STG.E.U16 [R8.64], R17 ;  /* 0x0000001108001986 */ /* 0x0003e2000c10150a */
[----:B0-----:R-:W-:-:S04]  /*426d0*/  LEA R4, P6, R12, R3, 0x1 ;  /* 0x000000030c047211 */ /* 0x001fc800078c08ff */
[----:B------:R-:W-:Y:S02]  /*426e0*/  LEA.HI.X.SX32 R5, R12, R2, 0x1, P6 ;  /* 0x000000020c057211 */ /* 0x000fe400030f0eff */
[----:B------:R-:W-:Y:S02]  /*426f0*/  ISETP.LT.AND P1, PT, R28, c[0x0][0x17c], !P0 ;  /* 0x00005f001c007a0c */ /* 0x000fe40004721270 */
[----:B------:R-:W2:Y:S01]  /*42700*/  LDL.LU R28, [R1+0x1bc] ;  /* 0x0001bc00011c7983 */ /* 0x000ea20000300800 */
[----:B-----5:R-:W-:Y:S01]  /*42710*/  ISETP.LT.AND P3, PT, R0, c[0x0][0x17c], !P0 ;  /* 0x00005f0000007a0c */ /* 0x020fe20004761270 */
[----:B------:R-:W-:-:S05]  /*42720*/  IMAD R0, R29, 0x4, R12 ;  /* 0x000000041d007824 */ /* 0x000fca00078e020c */
[----:B-1----:R-:W-:Y:S01]  /*42730*/  LEA R8, P6, R0, R3, 0x1 ;  /* 0x0000000300087211 */ /* 0x002fe200078c08ff */
[----:B------:R-:W-:-:S03]  /*42740*/  IMAD R12, R29, 0x4, R0 ;  /* 0x000000041d0c7824 */ /* 0x000fc600078e0200 */
[----:B------:R-:W-:Y:S02]  /*42750*/  LEA.HI.X.SX32 R9, R0, R2, 0x1, P6 ;  /* 0x0000000200097211 */ /* 0x000fe400030f0eff */
[----:B------:R-:W5:Y:S04]  /*42760*/  LDL.LU R0, [R1+0x1a8] ;  /* 0x0001a80001007983 */ /* 0x000f680000300800 */
[----:B------:R0:W-:Y:S04]  /*42770*/  @P2 STG.E.U16 [R4.64], R27 ;  /* 0x0000001b04002986 */ /* 0x0001e8000c10150a */
[----:B------:R1:W-:Y:S01]  /*42780*/  @P5 STG.E.U16 [R8.64], R16 ;  /* 0x0000001008005986 */ /* 0x0003e2000c10150a */
[----:B0-----:R-:W-:-:S04]  /*42790*/  LEA R4, P6, R12, R3, 0x1 ;  /* 0x000000030c047211 */ /* 0x001fc800078c08ff */
[----:B------:R-:W-:Y:S02]  /*427a0*/  LEA.HI.X.SX32 R5, R12, R2, 0x1, P6 ;  /* 0x000000020c057211 */ /* 0x000fe400030f0eff */
[----:B--2---:R-:W-:Y:S02]  /*427b0*/  ISETP.LT.AND P5, PT, R20, c[0x0][0x17c], !P0 ;  /* 0x00005f0014007a0c */ /* 0x004fe400047a1270 */
        /* <DEDUP_REMOVED lines=8> */
[----:B---3--:R1:W-:Y:S01]  /*42840*/  @P3 STG.E.U16 [R8.64], R25 ;  /* 0x0000001908003986 */ /* 0x0083e2000c10150a */
[----:B0-----:R-:W-:-:S04]  /*42850*/  LEA R4, P6, R12, R3, 0x1 ;  /* 0x000000030c047211 */ /* 0x001fc800078c08ff */
[----:B------:R-:W-:Y:S02]  /*42860*/  LEA.HI.X.SX32 R5, R12, R2, 0x1, P6 ;  /* 0x000000020c057211 */ /* 0x000fe400030f0eff */
[----:B----4-:R-:W-:Y:S02]  /*42870*/  ISETP.LT.AND P3, PT, R21, c[0x0][0x17c], !P0 ;  /* 0x00005f0015007a0c */ /* 0x010fe40004761270 */
[----:B------:R-:W3:Y:S01]  /*42880*/  LDL.LU R21, [R1+0x1cc] ;  /* 0x0001cc0001157983 */ /* 0x000ee20000300800 */
[----:B-----5:R-:W-:Y:S01]  /*42890*/  ISETP.LT.AND P4, PT, R0, c[0x0][0x17c], !P0 ;  /* 0x00005f0000007a0c */ /* 0x020fe20004781270 */
[----:B------:R-:W-:-:S05]  /*428a0*/  IMAD R0, R29, 0x4, R12 ;  /* 0x000000041d007824 */ /* 0x000fca00078e020c */
[----:B-1----:R-:W-:Y:S01]  /*428b0*/  LEA R8, P6, R0, R3, 0x1 ;  /* 0x0000000300087211 */ /* 0x002fe200078c08ff */
[----:B------:R-:W-:-:S03]  /*428c0*/  IMAD R12, R29, 0x4, R0 ;  /* 0x000000041d0c7824 */ /* 0x000fc600078e0200 */
[----:B------:R-:W-:Y:S02]  /*428d0*/  LEA.HI.X.SX32 R9, R0, R2, 0x1, P6 ;  /* 0x0000000200097211 */ /* 0x000fe400030f0eff */
[----:B------:R-:W4:Y:S04]  /*428e0*/  LDL.LU R0, [R1+0x1b8] ;  /* 0x0001b80001007983 */ /* 0x000f280000300800 */
[----:B------:R0:W-:Y:S04]  /*428f0*/  @P1 STG.E.U16 [R4.64], R10 ;  /* 0x0000000a04001986 */ /* 0x0001e8000c10150a */
[----:B------:R1:W-:Y:S01]  /*42900*/  @P2 STG.E.U16 [R8.64], R15 ;  /* 0x0000000f08002986 */ /* 0x0003e2000c10150a */
[----:B0-----:R-:W-:-:S04]  /*42910*/  LEA R4, P6, R12, R3, 0x1 ;  /* 0x000000030c047211 */ /* 0x001fc800078c08ff */
[----:B------:R-:W-:Y:S02]  /*42920*/  LEA.HI.X.SX32 R5, R12, R2, 0x1, P6 ;  /* 0x000000020c057211 */ /* 0x000fe400030f0eff */
[----:B------:R-:W-:Y:S02]  /*42930*/  ISETP.LT.AND P2, PT, R28, c[0x0][0x17c], !P0 ;  /* 0x00005f001c007a0c */ /* 0x000fe40004741270 */
[----:B------:R-:W5:Y:S04]  /*42940*/  LDL.LU R28, [R1+0x1d0] ;  /* 0x0001d000011c7983 */ /* 0x000f680000300800 */
[----:B------:R-:W-:Y:S01]  /*42950*/  @P5 STG.E.U16 [R4.64], R6 ;  /* 0x0000000604005986 */ /* 0x000fe2000c10150a */
[----:B----4-:R-:W-:Y:S01]  /*42960*/  ISETP.LT.AND P1, PT, R0, c[0x0][0x17c], !P0 ;  /* 0x00005f0000007a0c */ /* 0x010fe20004721270 */
[----:B------:R-:W-:-:S05]  /*42970*/  IMAD R0, R29, 0x4, R12 ;  /* 0x000000041d007824 */ /* 0x000fca00078e020c */
[----:B-1----:R-:W-:Y:S01]  /*42980*/  LEA R8, P6, R0, R3, 0x1 ;  /* 0x0000000300087211 */ /* 0x002fe200078c08ff */
[----:B------:R-:W-:-:S03]  /*42990*/  IMAD R12, R29, 0x4, R0 ;  /* 0x000000041d0c7824 */ /* 0x000fc600078e0200 */
[----:B------:R-:W-:Y:S02]  /*429a0*/  LEA.HI.X.SX32 R9, R0, R2, 0x1, P6 ;  /* 0x0000000200097211 */ /* 0x000fe400030f0eff */
[----:B------:R-:W4:Y:S04]  /*429b0*/  LDL.LU R0, [R1+0x1c0] ;  /* 0x0001c00001007983 */ /* 0x000f280000300800 */
[----:B------:R0:W-:Y:S01]  /*429c0*/  @P4 STG.E.U16 [R8.64], R18 ;  /* 0x0000001208004986 */ /* 0x0001e2000c10150a */
[----:B--2---:R-:W-:-:S03]  /*429d0*/  ISETP.LT.AND P4, PT, R20, c[0x0][0x17c], !P0 ;  /* 0x00005f0014007a0c */ /* 0x004fc60004781270 */
[----:B------:R-:W2:Y:S04]  /*429e0*/  LDL.LU R20, [R1+0x1d8] ;  /* 0x0001d80001147983 */ /* 0x000ea80000300800 */
[----:B0-----:R-:W2:Y:S01]  /*429f0*/  LDL.LU R9, [R1+0x1c8] ;  /* 0x0001c80001097983 */ /* 0x001ea20000300800 */
[----:B------:R-:W-:-:S04]  /*42a00*/  LEA R4, P6, R12, R3, 0x1 ;  /* 0x000000030c047211 */ /* 0x000fc800078c08ff */
[----:B------:R-:W-:-:S05]  /*42a10*/  LEA.HI.X.SX32 R5, R12, R2, 0x1, P6 ;  /* 0x000000020c057211 */ /* 0x000fca00030f0eff */
[----:B------:R0:W-:Y:S01]  /*42a20*/  @P3 STG.E.U16 [R4.64], R22 ;  /* 0x0000001604003986 */ /* 0x0001e2000c10150a */
[----:B----4-:R-:W-:Y:S01]  /*42a30*/  ISETP.LT.AND P5, PT, R0, c[0x0][0x17c], !P0 ;  /* 0x00005f0000007a0c */ /* 0x010fe200047a1270 */
[----:B------:R-:W-:-:S05]  /*42a40*/  IMAD R0, R29, 0x4, R12 ;  /* 0x000000041d007824 */ /* 0x000fca00078e020c */
[CC--:B------:R-:W-:Y:S01]  /*42a50*/  LEA R8, P6, R0.reuse, R3.reuse, 0x1 ;  /* 0x0000000300087211 */ /* 0x0c0fe200078c08ff */
[----:B------:R-:W-:Y:S01]  /*42a60*/  IMAD R12, R29, 0x4, R0 ;  /* 0x000000041d0c7824 */ /* 0x000fe200078e0200 */
[----:B--2---:R-:W-:Y:S02]  /*42a70*/  ISETP.LT.AND P3, PT, R9, c[0x0][0x17c], !P0 ;  /* 0x00005f0009007a0c */ /* 0x004fe40004761270 */
[-C--:B------:R-:W-:Y:S02]  /*42a80*/  LEA.HI.X.SX32 R9, R0, R2.reuse, 0x1, P6 ;  /* 0x0000000200097211 */ /* 0x080fe400030f0eff */
[----:B------:R-:W2:Y:S01]  /*42a90*/  LDL.LU R0, [R1+0x88] ;  /* 0x0000880001007983 */ /* 0x000ea20000300800 */
[----:B0-----:R-:W-:Y:S02]  /*42aa0*/  LEA R4, P6, R12, R3, 0x1 ;  /* 0x000000030c047211 */ /* 0x001fe400078c08ff */
[----:B------:R-:W-:Y:S02]  /*42ab0*/  PRMT R6, R26, 0x7632, R6 ;  /* 0x000076321a067816 */ /* 0x000fe40000000006 */
[----:B------:R-:W-:Y:S01]  /*42ac0*/  LEA.HI.X.SX32 R5, R12, R2, 0x1, P6 ;  /* 0x000000020c057211 */ /* 0x000fe200030f0eff */
[----:B------:R-:W4:Y:S01]  /*42ad0*/  LDL.LU R26, [R1+0x1dc] ;  /* 0x0001dc00011a7983 */ /* 0x000f220000300800 */
[----:B--2---:R-:W-:Y:S01]  /*42ae0*/  PRMT R10, R0, 0x7632, R10 ;  /* 0x00007632000a7816 */ /* 0x004fe2000000000a */
[----:B------:R-:W-:-:S02]  /*42af0*/  IMAD R0, R29, 0x4, R12 ;  /* 0x000000041d007824 */ /* 0x000fc400078e020c */
[----:B------:R-:W2:Y:S04]  /*42b00*/  LDL.LU R12, [R1+0xb8] ;  /* 0x0000b800010c7983 */ /* 0x000ea80000300800 */
[----:B------:R-:W-:Y:S01]  /*42b10*/  @P1 STG.E.U16 [R8.64], R10 ;  /* 0x0000000a08001986 */ /* 0x000fe2000c10150a */
[----:B---3--:R-:W-:-:S03]  /*42b20*/  ISETP.LT.AND P1, PT, R21, c[0x0][0x17c], !P0 ;  /* 0x00005f0015007a0c */ /* 0x008fc60004721270 */
[----:B------:R-:W3:Y:S04]  /*42b30*/  LDL.LU R21, [R1+0x1e0] ;  /* 0x0001e00001157983 */ /* 0x000ee80000300800 */
[----:B------:R0:W-:Y:S04]  /*42b40*/  @P2 STG.E.U16 [R4.64], R6 ;  /* 0x0000000604002986 */ /* 0x0001e8000c10150a */
[----:B0-----:R-:W2:Y:S01]  /*42b50*/  LDL.LU R4, [R1+0xa8] ;  /* 0x0000a80001047983 */ /* 0x001ea20000300800 */
[----:B------:R-:W-:-:S04]  /*42b60*/  LEA R8, P6, R0, R3, 0x1 ;  /* 0x0000000300087211 */ /* 0x000fc800078c08ff */
[----:B------:R-:W-:Y:S02]  /*42b70*/  LEA.HI.X.SX32 R9, R0, R2, 0x1, P6 ;  /* 0x0000000200097211 */ /* 0x000fe400030f0eff */
[----:B-----5:R-:W-:Y:S02]  /*42b80*/  ISETP.LT.AND P2, PT, R28, c[0x0][0x17c], !P0 ;  /* 0x00005f001c007a0c */ /* 0x020fe40004741270 */
[----:B------:R-:W5:Y:S01]  /*42b90*/  LDL.LU R28, [R1+0x1e4] ;  /* 0x0001e400011c7983 */ /* 0x000f620000300800 */
[----:B------:R-:W-:-:S04]  /*42ba0*/  IMAD R5, R29, 0x4, R0 ;  /* 0x000000041d057824 */ /* 0x000fc800078e0200 */
[----:B------:R-:W-:Y:S01]  /*42bb0*/  IMAD R0, R29, 0x4, R5 ;  /* 0x000000041d007824 */ /* 0x000fe200078e0205 */
[----:B--2---:R-:W-:-:S05]  /*42bc0*/  PRMT R6, R4, 0x7632, R6 ;  /* 0x0000763204067816 */ /* 0x004fca0000000006 */
[----:B------:R0:W-:Y:S04]  /*42bd0*/  @P5 STG.E.U16 [R8.64], R6 ;  /* 0x0000000608005986 */ /* 0x0001e8000c10150a */
[----:B0-----:R-:W2:Y:S01]  /*42be0*/  LDL.LU R9, [R1+0x1d4] ;  /* 0x0001d40001097983 */ /* 0x001ea20000300800 */
[C---:B------:R-:W-:Y:S02]  /*42bf0*/  LEA R4, P6, R5.reuse, R3, 0x1 ;  /* 0x0000000305047211 */ /* 0x040fe400078c08ff */
[----:B------:R-:W-:Y:S02]  /*42c00*/  PRMT R10, R12, 0x7632, R10 ;  /* 0x000076320c0a7816 */ /* 0x000fe4000000000a */
[----:B------:R-:W-:Y:S02]  /*42c10*/  LEA.HI.X.SX32 R5, R5, R2, 0x1, P6 ;  /* 0x0000000205057211 */ /* 0x000fe400030f0eff */
[----:B------:R-:W-:-:S02]  /*42c20*/  PRMT R6, R24, 0x7632, R6 ;  /* 0x0000763218067816 */ /* 0x000fc40000000006 */
[----:B------:R-:W3:Y:S04]  /*42c30*/  LDL.LU R24, [R1+0x1e8] ;  /* 0x0001e80001187983 */ /* 0x000ee80000300800 */
[----:B------:R0:W-:Y:S01]  /*42c40*/  @P4 STG.E.U16 [R4.64], R10 ;  /* 0x0000000a04004986 */ /* 0x0001e2000c10150a */
[----:B------:R-:W-:-:S03]  /*42c50*/  ISETP.LT.AND P4, PT, R20, c[0x0][0x17c], !P0 ;  /* 0x00005f0014007a0c */ /* 0x000fc60004781270 */
[----:B------:R-:W3:Y:S01]  /*42c60*/  LDL.LU R20, [R1+0x1ec] ;  /* 0x0001ec0001147983 */ /* 0x000ee20000300800 */
[CC--:B------:R-:W-:Y:S01]  /*42c70*/  LEA R8, P6, R0.reuse, R3.reuse, 0x1 ;  /* 0x0000000300087211 */ /* 0x0c0fe200078c08ff */
[----:B------:R-:W-:Y:S01]  /*42c80*/  IMAD R12, R29, 0x4, R0 ;  /* 0x000000041d0c7824 */ /* 0x000fe200078e0200 */
[----:B0-----:R-:W-:Y:S02]  /*42c90*/  PRMT R10, R17, 0x7632, R10 ;  /* 0x00007632110a7816 */ /* 0x001fe4000000000a */
[----:B--2---:R-:W-:Y:S02]  /*42ca0*/  ISETP.LT.AND P5, PT, R9, c[0x0][0x17c], !P0 ;  /* 0x00005f0009007a0c */ /* 0x004fe400047a1270 */
[----:B------:R-:W-:Y:S02]  /*42cb0*/  LEA.HI.X.SX32 R9, R0, R2, 0x1, P6 ;  /* 0x0000000200097211 */ /* 0x000fe400030f0eff */
[----:B------:R-:W-:-:S03]  /*42cc0*/  LEA R4, P6, R12, R3, 0x1 ;  /* 0x000000030c047211 */ /* 0x000fc600078c08ff */
[----:B------:R0:W-:Y:S01]  /*42cd0*/  @P3 STG.E.U16 [R8.64], R6 ;  /* 0x0000000608003986 */ /* 0x0001e2000c10150a */
[-C--:B------:R-:W-:Y:S01]  /*42ce0*/  LEA.HI.X.SX32 R5, R12, R2.reuse, 0x1, P6 ;  /* 0x000000020c057211 */ /* 0x080fe200030f0eff */
[----:B0-----:R-:W-:Y:S01]  /*42cf0*/  IMAD R9, R29, 0x4, R12 ;  /* 0x000000041d097824 */ /* 0x001fe200078e020c */
[----:B------:R-:W-:Y:S02]  /*42d00*/  PRMT R6, R11, 0x7632, R6 ;  /* 0x000076320b067816 */ /* 0x000fe40000000006 */
[----:B------:R-:W2:Y:S01]  /*42d10*/  LDL.LU R11, [R1+0xda4] ;  /* 0x000da400010b7983 */ /* 0x000ea20000300800 */
[----:B------:R-:W-:Y:S01]  /*42d20*/  IMAD R0, R29, 0x4, R9 ;  /* 0x000000041d007824 */ /* 0x000fe200078e0209 */
[C---:B------:R-:W-:Y:S02]  /*42d30*/  LEA R8, P6, R9.reuse, R3, 0x1 ;  /* 0x0000000309087211 */ /* 0x040fe400078c08ff */
[----:B------:R0:W-:Y:S02]  /*42d40*/  @P1 STG.E.U16 [R4.64], R6 ;  /* 0x0000000604001986 */ /* 0x0001e4000c10150a */
[----:B------:R-:W-:Y:S01]  /*42d50*/  LEA.HI.X.SX32 R9, R9, R2, 0x1, P6 ;  /* 0x0000000209097211 */ /* 0x000fe200030f0eff */
[----:B------:R-:W-:Y:S01]  /*42d60*/  IMAD R12, R29, 0x4, R0 ;  /* 0x000000041d0c7824 */ /* 0x000fe200078e0200 */
[----:B----4-:R-:W-:-:S02]  /*42d70*/  ISETP.LT.AND P3, PT, R26, c[0x0][0x17c], !P0 ;  /* 0x00005f001a007a0c */ /* 0x010fc40004761270 */
[----:B------:R-:W4:Y:S01]  /*42d80*/  LDL.LU R26, [R1+0x1f0] ;  /* 0x0001f000011a7983 */ /* 0x000f220000300800 */
[----:B0-----:R-:W-:-:S03]  /*42d90*/  LEA R4, P6, R0, R3, 0x1 ;  /* 0x0000000300047211 */ /* 0x001fc600078c08ff */
[----:B------:R0:W-:Y:S01]  /*42da0*/  @P2 STG.E.U16 [R8.64], R10 ;  /* 0x0000000a08002986 */ /* 0x0001e2000c10150a */
[----:B------:R-:W-:Y:S02]  /*42db0*/  PRMT R6, R27, 0x7632, R6 ;  /* 0x000076321b067816 */ /* 0x000fe40000000006 */
[----:B------:R-:W-:Y:S01]  /*42dc0*/  LEA.HI.X.SX32 R5, R0, R2, 0x1, P6 ;  /* 0x0000000200057211 */ /* 0x000fe200030f0eff */
[----:B------:R-:W2:Y:S01]  /*42dd0*/  LDL.LU R27, [R1+0x1f4] ;  /* 0x0001f400011b7983 */ /* 0x000ea20000300800 */
[----:B-----5:R-:W-:-:S03]  /*42de0*/  ISETP.LT.AND P2, PT, R28, c[0x0][0x17c], !P0 ;  /* 0x00005f001c007a0c */ /* 0x020fc60004741270 */
[----:B------:R1:W-:Y:S01]  /*42df0*/  @P5 STG.E.U16 [R4.64], R6 ;  /* 0x0000000604005986 */ /* 0x0003e2000c10150a */
[----:B0-----:R-:W-:-:S03]  /*42e00*/  LEA R8, P6, R12, R3, 0x1 ;  /* 0x000000030c087211 */ /* 0x001fc600078c08ff */
[----:B------:R-:W5:Y:S01]  /*42e10*/  LDL.LU R28, [R1+0x1f8] ;  /* 0x0001f800011c7983 */ /* 0x000f620000300800 */
[----:B------:R-:W-:Y:S02]  /*42e20*/  LEA.HI.X.SX32 R9, R12, R2, 0x1, P6 ;  /* 0x000000020c097211 */ /* 0x000fe400030f0eff */
[----:B-1----:R-:W-:-:S05]  /*42e30*/  PRMT R5, R16, 0x7632, R5 ;  /* 0x0000763210057816 */ /* 0x002fca0000000005 */
[----:B------:R0:W-:Y:S01]  /*42e40*/  @P4 STG.E.U16 [R8.64], R5 ;  /* 0x0000000508004986 */ /* 0x0001e2000c10150a */
[----:B---3--:R-:W-:-:S03]  /*42e50*/  ISETP.LT.AND P4, PT, R20, c[0x0][0x17c], !P0 ;  /* 0x00005f0014007a0c */ /* 0x008fc60004781270 */
[----:B------:R-:W3:Y:S01]  /*42e60*/  LDL.LU R20, [R1+0x1fc] ;  /* 0x0001fc0001147983 */ /* 0x000ee20000300800 */
[----:B------:R-:W-:Y:S01]  /*42e70*/  IMAD R0, R29, 0x4, R12 ;  /* 0x000000041d007824 */ /* 0x000fe200078e020c */
[----:B------:R-:W-:-:S03]  /*42e80*/  ISETP.LT.AND P1, PT, R21, c[0x0][0x17c], !P0 ;  /* 0x00005f0015007a0c */ /* 0x000fc60004721270 */
[----:B------:R-:W-:Y:S01]  /*42e90*/  IMAD R12, R29, 0x4, R0 ;  /* 0x000000041d0c7824 */ /* 0x000fe200078e0200 */
[----:B------:R-:W-:-:S04]  /*42ea0*/  LEA R4, P6, R0, R3, 0x1 ;  /* 0x0000000300047211 */ /* 0x000fc800078c08ff */
[-C--:B0-----:R-:W-:Y:S02]  /*42eb0*/  LEA.HI.X.SX32 R5, R0, R2.reuse, 0x1, P6 ;  /* 0x0000000200057211 */ /* 0x081fe400030f0eff */
[----:B------:R-:W-:Y:S02]  /*42ec0*/  LEA R8, P6, R12, R3, 0x1 ;  /* 0x000000030c087211 */ /* 0x000fe400078c08ff */
[----:B------:R-:W-:Y:S01]  /*42ed0*/  PRMT R14, R14, 0x7632, R14 ;  /* 0x000076320e0e7816 */ /* 0x000fe2000000000e */
[----:B------:R-:W-:Y:S01]  /*42ee0*/  IMAD R0, R29, 0x4, R12 ;  /* 0x000000041d007824 */ /* 0x000fe200078e020c */
[----:B------:R-:W-:Y:S02]  /*42ef0*/  PRMT R6, R25, 0x7632, R6 ;  /* 0x0000763219067816 */ /* 0x000fe40000000006 */
[----:B------:R-:W-:Y:S01]  /*42f00*/  LEA.HI.X.SX32 R9, R12, R2, 0x1, P6 ;  /* 0x000000020c097211 */ /* 0x000fe200030f0eff */
[----:B------:R0:W-:Y:S01]  /*42f10*/  @P3 STG.E.U16 [R4.64], R14 ;  /* 0x0000000e04003986 */ /* 0x0001e2000c10150a */
[----:B------:R-:W-:-:S03]  /*42f20*/  ISETP.LT.AND P5, PT, R24, c[0x0][0x17c], !P0 ;  /* 0x00005f0018007a0c */ /* 0x000fc600047a1270 */
[----:B------:R1:W-:Y:S01]  /*42f30*/  @P1 STG.E.U16 [R8.64], R6 ;  /* 0x0000000608001986 */ /* 0x0003e2000c10150a */
[----:B------:R-:W-:-:S03]  /*42f40*/  PRMT R10, R10, 0x7632, R10 ;  /* 0x000076320a0a7816 */ /* 0x000fc6000000000a */
[----:B------:R-:W3:Y:S01]  /*42f50*/  LDL.LU R25, [R1+0x200] ;  /* 0x0002000001197983 */ /* 0x000ee20000300800 */
[----:B0-----:R-:W-:Y:S01]  /*42f60*/  LEA R4, P6, R0, R3, 0x1 ;  /* 0x0000000300047211 */ /* 0x001fe200078c08ff */
[----:B-1----:R-:W-:-:S03]  /*42f70*/  IMAD R9, R29, 0x4, R0 ;  /* 0x000000041d097824 */ /* 0x002fc600078e0200 */
[-C--:B------:R-:W-:Y:S02]  /*42f80*/  LEA.HI.X.SX32 R5, R0, R2.reuse, 0x1, P6 ;  /* 0x0000000200057211 */ /* 0x080fe400030f0eff */
[----:B------:R-:W-:Y:S01]  /*42f90*/  LEA R8, P6, R9, R3, 0x1 ;  /* 0x0000000309087211 */ /* 0x000fe200078c08ff */
[----:B------:R-:W-:Y:S02]  /*42fa0*/  IMAD R0, R29, 0x4, R9 ;  /* 0x000000041d007824 */ /* 0x000fe400078e0209 */
[----:B------:R0:W-:Y:S01]  /*42fb0*/  @P2 STG.E.U16 [R4.64], R10 ;  /* 0x0000000a04002986 */ /* 0x0001e2000c10150a */
[----:B------:R-:W-:Y:S02]  /*42fc0*/  PRMT R12, R15, 0x7632, R12 ;  /* 0x000076320f0c7816 */ /* 0x000fe4000000000c */
[----:B------:R-:W-:-:S05]  /*42fd0*/  LEA.HI.X.SX32 R9, R9, R2, 0x1, P6 ;  /* 0x0000000209097211 */ /* 0x000fca00030f0eff */
[----:B------:R1:W-:Y:S01]  /*42fe0*/  @P5 STG.E.U16 [R8.64], R12 ;  /* 0x0000000c08005986 */ /* 0x0003e2000c10150a */
[----:B----4-:R-:W-:Y:S02]  /*42ff0*/  ISETP.LT.AND P3, PT, R26, c[0x0][0x17c], !P0 ;  /* 0x00005f001a007a0c */ /* 0x010fe40004761270 */
[----:B--2---:R-:W-:Y:S02]  /*43000*/  ISETP.LT.AND P1, PT, R27, c[0x0][0x17c], !P0 ;  /* 0x00005f001b007a0c */ /* 0x004fe40004721270 */
[----:B------:R-:W2:Y:S04]  /*43010*/  LDL.LU R27, [R1+0x204] ;  /* 0x00020400011b7983 */ /* 0x000ea80000300800 */
[----:B------:R-:W4:Y:S01]  /*43020*/  LDL.LU R26, [R1+0x208] ;  /* 0x00020800011a7983 */ /* 0x000f220000300800 */
[----:B-----5:R-:W-:-:S03]  /*43030*/  ISETP.LT.AND P2, PT, R28, c[0x0][0x17c], !P0 ;  /* 0x00005f001c007a0c */ /* 0x020fc60004741270 */
[----:B------:R-:W5:Y:S04]  /*43040*/  LDL.LU R21, [R1+0x8c] ;  /* 0x00008c0001157983 */ /* 0x000f680000300800 */
[----:B------:R-:W4:Y:S04]  /*43050*/  LDL.LU R15, [R1+0xda0] ;  /* 0x000da000010f7983 */ /* 0x000f280000300800 */
[----:B------:R-:W4:Y:S04]  /*43060*/  LDL.LU R28, [R1+0x20c] ;  /* 0x00020c00011c7983 */ /* 0x000f280000300800 */
[----:B------:R-:W4:Y:S01]  /*43070*/  LDL.LU R24, [R1+0x6c] ;  /* 0x00006c0001187983 */ /* 0x000f220000300800 */
[----:B---3--:R-:W-:-:S03]  /*43080*/  ISETP.LT.AND P5, PT, R20, c[0x0][0x17c], !P0 ;  /* 0x00005f0014007a0c */ /* 0x008fc600047a1270 */
[----:B------:R-:W3:Y:S01]  /*43090*/  LDL.LU R20, [R1+0x210] ;  /* 0x0002100001147983 */ /* 0x000ee20000300800 */
[----:B0-----:R-:W-:Y:S01]  /*430a0*/  PRMT R10, R6, 0x7632, R10 ;  /* 0x00007632060a7816 */ /* 0x001fe2000000000a */
[C---:B------:R-:W-:Y:S01]  /*430b0*/  IMAD R6, R29.reuse, 0x4, R0 ;  /* 0x000000041d067824 */ /* 0x040fe200078e0200 */
[CC--:B------:R-:W-:Y:S01]  /*430c0*/  LEA R4, P6, R0.reuse, R3.reuse, 0x1 ;  /* 0x0000000300047211 */ /* 0x0c0fe200078c08ff */
[----:B------:R-:W3:Y:S03]  /*430d0*/  LDL.LU R17, [R1+0xbc] ;  /* 0x0000bc0001117983 */ /* 0x000ee60000300800 */
[-C--:B------:R-:W-:Y:S01]  /*430e0*/  LEA.HI.X.SX32 R5, R0, R2.reuse, 0x1, P6 ;  /* 0x0000000200057211 */ /* 0x080fe200030f0eff */
[C---:B------:R-:W-:Y:S01]  /*430f0*/  IMAD R0, R29.reuse, 0x4, R6 ;  /* 0x000000041d007824 */ /* 0x040fe200078e0206 */
[----:B-1----:R-:W-:Y:S02]  /*43100*/  LEA R8, P6, R6, R3, 0x1 ;  /* 0x0000000306087211 */ /* 0x002fe400078c08ff */
[----:B------:R-:W-:Y:S01]  /*43110*/  PRMT R18, R18, 0x7632, R18 ;  /* 0x0000763212127816 */ /* 0x000fe20000000012 */
[----:B------:R0:W-:Y:S01]  /*43120*/  @P4 STG.E.U16 [R4.64], R10 ;  /* 0x0000000a04004986 */ /* 0x0001e2000c10150a */
[----:B------:R-:W-:Y:S01]  /*43130*/  LEA.HI.X.SX32 R9, R6, R2, 0x1, P6 ;  /* 0x0000000206097211 */ /* 0x000fe200030f0eff */
[----:B------:R-:W-:Y:S01]  /*43140*/  IMAD R6, R29, 0x4, R0 ;  /* 0x000000041d067824 */ /* 0x000fe200078e0200 */
[----:B------:R-:W-:-:S03]  /*43150*/  PRMT R22, R22, 0x7632, R22 ;  /* 0x0000763216167816 */ /* 0x000fc60000000016 */
[----:B------:R1:W-:Y:S01]  /*43160*/  @P3 STG.E.U16 [R8.64], R18 ;  /* 0x0000001208003986 */ /* 0x0003e2000c10150a */
[----:B0-----:R-:W-:-:S04]  /*43170*/  LEA R4, P6, R0, R3, 0x1 ;  /* 0x0000000300047211 */ /* 0x001fc800078c08ff */
[----:B------:R-:W-:Y:S01]  /*43180*/  LEA.HI.X.SX32 R5, R0, R2, 0x1, P6 ;  /* 0x0000000200057211 */ /* 0x000fe200030f0eff */
[----:B------:R-:W-:Y:S01]  /*43190*/  IMAD R0, R29, 0x4, R6 ;  /* 0x000000041d007824 */ /* 0x000fe200078e0206 */
[----:B-1----:R-:W-:-:S03]  /*431a0*/  LEA R8, P6, R6, R3, 0x1 ;  /* 0x0000000306087211 */ /* 0x002fc600078c08ff */
[----:B------:R0:W-:Y:S01]  /*431b0*/  @P1 STG.E.U16 [R4.64], R22 ;  /* 0x0000001604001986 */ /* 0x0001e2000c10150a */
[----:B------:R-:W-:Y:S01]  /*431c0*/  LEA.HI.X.SX32 R9, R6, R2, 0x1, P6 ;  /* 0x0000000206097211 */ /* 0x000fe200030f0eff */
[----:B------:R-:W-:Y:S01]  /*431d0*/  IMAD R6, R29, 0x4, R0 ;  /* 0x000000041d067824 */ /* 0x000fe200078e0200 */
[----:B------:R-:W-:Y:S02]  /*431e0*/  ISETP.LT.AND P4, PT, R25, c[0x0][0x17c], !P0 ;  /* 0x00005f0019007a0c */ /* 0x000fe40004781270 */
[----:B0-----:R-:W-:-:S04]  /*431f0*/  LEA R4, P6, R0, R3, 0x1 ;  /* 0x0000000300047211 */ /* 0x001fc800078c08ff */
[----:B------:R-:W-:Y:S01]  /*43200*/  LEA.HI.X.SX32 R5, R0, R2, 0x1, P6 ;  /* 0x0000000200057211 */ /* 0x000fe200030f0eff */
[----:B------:R-:W-:Y:S01]  /*43210*/  IMAD R0, R29, 0x4, R6 ;  /* 0x000000041d007824 */ /* 0x000fe200078e0206 */
[----:B--2---:R-:W-:Y:S02]  /*43220*/  ISETP.LT.AND P3, PT, R27, c[0x0][0x17c], !P0 ;  /* 0x00005f001b007a0c */ /* 0x004fe40004761270 */
[----:B------:R-:W2:Y:S04]  /*43230*/  LDL.LU R27, [R1+0x218] ;  /* 0x00021800011b7983 */ /* 0x000ea80000300800 */
[----:B------:R-:W2:Y:S04]  /*43240*/  LDL.LU R18, [R1+0xcc] ;  /* 0x0000cc0001127983 */ /* 0x000ea80000300800 */
[----:B-----5:R0:W-:Y:S04]  /*43250*/  @P2 STG.E.U16 [R8.64], R21 ;  /* 0x0000001508002986 */ /* 0x0201e8000c10150a */
[----:B------:R-:W5:Y:S01]  /*43260*/  LDL.LU R14, [R1+0x9c] ;  /* 0x00009c00010e7983 */ /* 0x000f620000300800 */
[----:B----4-:R-:W-:-:S03]  /*43270*/  ISETP.LT.AND P2, PT, R28, c[0x0][0x17c], !P0 ;  /* 0x00005f001c007a0c */ /* 0x010fc60004741270 */
[----:B------:R-:W4:Y:S01]  /*43280*/  LDL.LU R28, [R1+0x220] ;  /* 0x00022000011c7983 */ /* 0x000f220000300800 */
[----:B------:R-:W-:Y:S02]  /*43290*/  ISETP.LT.AND P1, PT, R26, c[0x0][0x17c], !P0 ;  /* 0x00005f001a007a0c */ /* 0x000fe40004721270 */
[C---:B0-----:R-:W-:Y:S01]  /*432a0*/  LEA R8, P6, R6.reuse, R3, 0x1 ;  /* 0x0000000306087211 */ /* 0x041fe200078c08ff */
[----:B------:R-:W2:Y:S04]  /*432b0*/  LDL.LU R22, [R1+0x224] ;  /* 0x0002240001167983 */ /* 0x000ea80000300800 */
[----:B------:R-:W2:Y:S01]  /*432c0*/  LDL.LU R25, [R1+0x7c] ;  /* 0x00007c0001197983 */ /* 0x000ea20000300800 */
[----:B------:R-:W-:Y:S01]  /*432d0*/  LEA.HI.X.SX32 R9, R6, R2, 0x1, P6 ;  /* 0x0000000206097211 */ /* 0x000fe200030f0eff */
[----:B------:R-:W-:-:S02]  /*432e0*/  IMAD R6, R29, 0x4, R0 ;  /* 0x000000041d067824 */ /* 0x000fc400078e0200 */
[----:B------:R0:W-:Y:S01]  /*432f0*/  @P5 STG.E.U16 [R4.64], R24 ;  /* 0x0000001804005986 */ /* 0x0001e2000c10150a */
[----:B---3--:R-:W-:-:S03]  /*43300*/  ISETP.LT.AND P5, PT, R20, c[0x0][0x17c], !P0 ;  /* 0x00005f0014007a0c */ /* 0x008fc600047a1270 */
[----:B------:R-:W3:Y:S04]  /*43310*/  LDL.LU R16, [R1+0x228] ;  /* 0x0002280001107983 */ /* 0x000ee80000300800 */
[----:B------:R-:W2:Y:S01]  /*43320*/  LDL.LU R26, [R1+0x3c] ;  /* 0x00003c00011a7983 */ /* 0x000ea20000300800 */
[----:B0-----:R-:W-:-:S03]  /*43330*/  LEA R4, P6, R0, R3, 0x1 ;  /* 0x0000000300047211 */ /* 0x001fc600078c08ff */
[----:B------:R-:W2:Y:S04]  /*43340*/  LDL.LU R20, [R1+0x2c] ;  /* 0x00002c0001147983 */ /* 0x000ea80000300800 */
        /* <DEDUP_REMOVED lines=8> */
[----:B------:R-:W-:Y:S01]  /*433d0*/  LEA.HI.X.SX32 R9, R6, R2, 0x1, P6 ;  /* 0x0000000206097211 */ /* 0x000fe200030f0eff */
[----:B------:R0:W-:Y:S01]  /*433e0*/  @P3 STG.E.U16 [R4.64], R17 ;  /* 0x0000001104003986 */ /* 0x0001e2000c10150a */
[----:B------:R-:W-:Y:S01]  /*433f0*/  ISETP.LT.AND P3, PT, R27, c[0x0][0x17c], !P0 ;  /* 0x00005f001b007a0c */ /* 0x000fe20004761270 */
[----:B------:R-:W-:Y:S02]  /*43400*/  IMAD R6, R29, 0x4, R0 ;  /* 0x000000041d067824 */ /* 0x000fe400078e0200 */
[----:B------:R-:W2:Y:S01]  /*43410*/  LDL.LU R27, [R1+0x1c] ;  /* 0x00001c00011b7983 */ /* 0x000ea20000300800 */
[----:B0-----:R-:W-:-:S04]  /*43420*/  LEA R4, P6, R0, R3, 0x1 ;  /* 0x0000000300047211 */ /* 0x001fc800078c08ff */
[----:B------:R-:W-:Y:S02]  /*43430*/  LEA.HI.X.SX32 R5, R0, R2, 0x1, P6 ;  /* 0x0000000200057211 */ /* 0x000fe400030f0eff */
[----:B------:R-:W3:Y:S04]  /*43440*/  LDL.LU R0, [R1+0x21c] ;  /* 0x00021c0001007983 */ /* 0x000ee80000300800 */
[----:B------:R0:W-:Y:S04]  /*43450*/  @P1 STG.E.U16 [R8.64], R18 ;  /* 0x0000001208001986 */ /* 0x0001e8000c10150a */
[----:B-----5:R1:W-:Y:S01]  /*43460*/  @P2 STG.E.U16 [R4.64], R14 ;  /* 0x0000000e04002986 */ /* 0x0203e2000c10150a */
[----:B0-----:R-:W-:-:S04]  /*43470*/  LEA R8, P6, R6, R3, 0x1 ;  /* 0x0000000306087211 */ /* 0x001fc800078c08ff */
[----:B------:R-:W-:-:S05]  /*43480*/  LEA.HI.X.SX32 R9, R6, R2, 0x1, P6 ;  /* 0x0000000206097211 */ /* 0x000fca00030f0eff */
[----:B------:R0:W-:Y:S01]  /*43490*/  @P5 STG.E.U16 [R8.64], R25 ;  /* 0x0000001908005986 */ /* 0x0001e2000c10150a */
[----:B----4-:R-:W-:Y:S02]  /*434a0*/  ISETP.LT.AND P2, PT, R28, c[0x0][0x17c], !P0 ;  /* 0x00005f001c007a0c */ /* 0x010fe40004741270 */
[----:B------:R-:W-:Y:S01]  /*434b0*/  ISETP.LT.AND P5, PT, R22, c[0x0][0x17c], !P0 ;  /* 0x00005f0016007a0c */ /* 0x000fe200047a1270 */
[----:B------:R-:W4:Y:S01]  /*434c0*/  LDL.LU R28, [R1+0xc] ;  /* 0x00000c00011c7983 */ /* 0x000f220000300800 */
[----:B---3--:R-:W-:Y:S01]  /*434d0*/  ISETP.LT.AND P1, PT, R0, c[0x0][0x17c], !P0 ;  /* 0x00005f0000007a0c */ /* 0x008fe20004721270 */
[----:B------:R-:W-:-:S04]  /*434e0*/  IMAD R0, R29, 0x4, R6 ;  /* 0x000000041d007824 */ /* 0x000fc800078e0206 */
[----:B------:R-:W-:Y:S01]  /*434f0*/  IMAD R6, R29, 0x4, R0 ;  /* 0x000000041d067824 */ /* 0x000fe200078e0200 */
[----:B-1----:R-:W-:-:S04]  /*43500*/  LEA R4, P6, R0, R3, 0x1 ;  /* 0x0000000300047211 */ /* 0x002fc800078c08ff */
[----:B------:R-:W-:Y:S01]  /*43510*/  LEA.HI.X.SX32 R5, R0, R2, 0x1, P6 ;  /* 0x0000000200057211 */ /* 0x000fe200030f0eff */
[----:B------:R-:W-:Y:S01]  /*43520*/  IMAD R0, R29, 0x4, R6 ;  /* 0x000000041d007824 */ /* 0x000fe200078e0206 */
[----:B0-----:R-:W-:-:S03]  /*43530*/  LEA R8, P6, R6, R3, 0x1 ;  /* 0x0000000306087211 */ /* 0x001fc600078c08ff */
[----:B------:R0:W-:Y:S01]  /*43540*/  @P4 STG.E.U16 [R4.64], R26 ;  /* 0x0000001a04004986 */ /* 0x0001e2000c10150a */
[----:B------:R-:W-:Y:S02]  /*43550*/  LEA.HI.X.SX32 R9, R6, R2, 0x1, P6 ;  /* 0x0000000206097211 */ /* 0x000fe400030f0eff */
[----:B------:R-:W-:Y:S01]  /*43560*/  ISETP.LT.AND P4, PT, R16, c[0x0][0x17c], !P0 ;  /* 0x00005f0010007a0c */ /* 0x000fe20004781270 */
[----:B------:R-:W-:Y:S01]  /*43570*/  IMAD R6, R29, 0x4, R0 ;  /* 0x000000041d067824 */ /* 0x000fe200078e0200 */
[----:B------:R-:W3:Y:S04]  /*43580*/  LDL.LU R16, [R1+0x240] ;  /* 0x0002400001107983 */ /* 0x000ee80000300800 */
[----:B------:R-:W5:Y:S01]  /*43590*/  LDL.LU R22, [R1+0x244] ;  /* 0x0002440001167983 */ /* 0x000f620000300800 */
[----:B0-----:R-:W-:-:S04]  /*435a0*/  LEA R4, P6, R0, R3, 0x1 ;  /* 0x0000000300047211 */ /* 0x001fc800078c08ff */
[----:B------:R-:W-:Y:S02]  /*435b0*/  LEA.HI.X.SX32 R5, R0, R2, 0x1, P6 ;  /* 0x0000000200057211 */ /* 0x000fe400030f0eff */
[----:B------:R-:W2:Y:S04]  /*435c0*/  LDL.LU R0, [R1+0x22c] ;  /* 0x00022c0001007983 */ /* 0x000ea80000300800 */
[----:B------:R0:W-:Y:S02]  /*435d0*/  @P3 STG.E.U16 [R8.64], R20 ;  /* 0x0000001408003986 */ /* 0x0001e4000c10150a */
[----:B0-----:R-:W-:-:S04]  /*435e0*/  LEA R8, P6, R6, R3, 0x1 ;  /* 0x0000000306087211 */ /* 0x001fc800078c08ff */
[----:B------:R-:W-:Y:S02]  /*435f0*/  LEA.HI.X.SX32 R9, R6, R2, 0x1, P6 ;  /* 0x0000000206097211 */ /* 0x000fe400030f0eff */
[----:B--2---:R-:W-:Y:S01]  /*43600*/  ISETP.LT.AND P3, PT, R0, c[0x0][0x17c], !P0 ;  /* 0x00005f0000007a0c */ /* 0x004fe20004761270 */
[----:B------:R-:W-:Y:S02]  /*43610*/  IMAD R0, R29, 0x4, R6 ;  /* 0x000000041d007824 */ /* 0x000fe400078e0206 */
        /* <DEDUP_REMOVED lines=13> */
[----:B------:R0:W-:Y:S04]  /*436f0*/  @P5 STG.E.U16 [R4.64], R11 ;  /* 0x0000000b04005986 */ /* 0x0001e8000c10150a */
[----:B----4-:R1:W-:Y:S01]  /*43700*/  @P4 STG.E.U16 [R8.64], R28 ;  /* 0x0000001c08004986 */ /* 0x0103e2000c10150a */
[----:B0-----:R-:W-:-:S04]  /*43710*/  LEA R4, P6, R0, R3, 0x1 ;  /* 0x0000000300047211 */ /* 0x001fc800078c08ff */
[----:B------:R-:W-:-:S05]  /*43720*/  LEA.HI.X.SX32 R5, R0, R2, 0x1, P6 ;  /* 0x0000000200057211 */ /* 0x000fca00030f0eff */
[----:B------:R-:W-:Y:S01]  /*43730*/  @P3 STG.E.U16 [R4.64], R7 ;  /* 0x0000000704003986 */ /* 0x000fe2000c10150a */
[----:B---3--:R-:W-:Y:S02]  /*43740*/  ISETP.LT.AND P3, PT, R16, c[0x0][0x17c], !P0 ;  /* 0x00005f0010007a0c */ /* 0x008fe40004761270 */
[----:B--2---:R-:W-:Y:S01]  /*43750*/  ISETP.LT.AND P5, PT, R6, c[0x0][0x17c], !P0 ;  /* 0x00005f0006007a0c */ /* 0x004fe200047a1270 */
[----:B------:R-:W-:Y:S02]  /*43760*/  IMAD R6, R29, 0x4, R0 ;  /* 0x000000041d067824 */ /* 0x000fe400078e0200 */
[----:B------:R-:W2:Y:S03]  /*43770*/  LDL.LU R0, [R1+0x23c] ;  /* 0x00023c0001007983 */ /* 0x000ea60000300800 */
[C---:B-1----:R-:W-:Y:S01]  /*43780*/  LEA R8, P6, R6.reuse, R3, 0x1 ;  /* 0x0000000306087211 */ /* 0x042fe200078c08ff */
[----:B------:R-:W3:Y:S03]  /*43790*/  LDL.LU R16, [R1+0x254] ;  /* 0x0002540001107983 */ /* 0x000ee60000300800 */
[----:B------:R-:W-:-:S05]  /*437a0*/  LEA.HI.X.SX32 R9, R6, R2, 0x1, P6 ;  /* 0x0000000206097211 */ /* 0x000fca00030f0eff */
[----:B------:R0:W-:Y:S01]  /*437b0*/  @P1 STG.E.U16 [R8.64], R19 ;  /* 0x0000001308001986 */ /* 0x0001e2000c10150a */
[----:B-----5:R-:W-:-:S03]  /*437c0*/  ISETP.LT.AND P1, PT, R22, c[0x0][0x17c], !P0 ;  /* 0x00005f0016007a0c */ /* 0x020fc60004721270 */
[----:B------:R-:W4:Y:S04]  /*437d0*/  LDL.LU R22, [R1+0x25c] ;  /* 0x00025c0001167983 */ /* 0x000f280000300800 */
[----:B0-----:R-:W5:Y:S01]  /*437e0*/  LDL.LU R9, [R1+0x248] ;  /* 0x0002480001097983 */ /* 0x001f620000300800 */
[----:B------:R-:W-:Y:S02]  /*437f0*/  PRMT R7, R21, 0x7632, R7 ;  /* 0x0000763215077816 */ /* 0x000fe40000000007 */
[----:B------:R-:W-:Y:S01]  /*43800*/  PRMT R10, R24, 0x7632, R10 ;  /* 0x00007632180a7816 */ /* 0x000fe2000000000a */
[----:B------:R-:W3:Y:S04]  /*43810*/  LDL.LU R21, [R1+0x260] ;  /* 0x0002600001157983 */ /* 0x000ee80000300800 */
[----:B------:R-:W3:Y:S01]  /*43820*/  LDL.LU R24, [R1+0x264] ;  /* 0x0002640001187983 */ /* 0x000ee20000300800 */
[----:B--2---:R-:W-:Y:S01]  /*43830*/  ISETP.LT.AND P4, PT, R0, c[0x0][0x17c], !P0 ;  /* 0x00005f0000007a0c */ /* 0x004fe20004781270 */
[----:B------:R-:W-:-:S05]  /*43840*/  IMAD R0, R29, 0x4, R6 ;  /* 0x000000041d007824 */ /* 0x000fca00078e0206 */
[----:B------:R-:W-:Y:S01]  /*43850*/  LEA R4, P6, R0, R3, 0x1 ;  /* 0x0000000300047211 */ /* 0x000fe200078c08ff */
[----:B------:R-:W-:-:S03]  /*43860*/  IMAD R6, R29, 0x4, R0 ;  /* 0x000000041d067824 */ /* 0x000fc600078e0200 */
[----:B------:R-:W-:Y:S01]  /*43870*/  LEA.HI.X.SX32 R5, R0, R2, 0x1, P6 ;  /* 0x0000000200057211 */ /* 0x000fe200030f0eff */
[----:B------:R-:W-:Y:S01]  /*43880*/  IMAD R0, R29, 0x4, R6 ;  /* 0x000000041d007824 */ /* 0x000fe200078e0206 */
[----:B------:R-:W-:-:S03]  /*43890*/  LEA R8, P6, R6, R3, 0x1 ;  /* 0x0000000306087211 */ /* 0x000fc600078c08ff */
[----:B------:R0:W-:Y:S01]  /*438a0*/  @P2 STG.E.U16 [R4.64], R23 ;  /* 0x0000001704002986 */ /* 0x0001e2000c10150a */
[----:B-----5:R-:W-:Y:S02]  /*438b0*/  ISETP.LT.AND P2, PT, R9, c[0x0][0x17c], !P0 ;  /* 0x00005f0009007a0c */ /* 0x020fe40004741270 */
[----:B------:R-:W-:Y:S02]  /*438c0*/  LEA.HI.X.SX32 R9, R6, R2, 0x1, P6 ;  /* 0x0000000206097211 */ /* 0x000fe400030f0eff */
[----:B0-----:R-:W-:Y:S01]  /*438d0*/  LEA R4, P6, R0, R3, 0x1 ;  /* 0x0000000300047211 */ /* 0x001fe200078c08ff */
[----:B------:R-:W-:-:S03]  /*438e0*/  IMAD R6, R29, 0x4, R0 ;  /* 0x000000041d067824 */ /* 0x000fc600078e0200 */
[----:B------:R-:W-:Y:S02]  /*438f0*/  LEA.HI.X.SX32 R5, R0, R2, 0x1, P6 ;  /* 0x0000000200057211 */ /* 0x000fe400030f0eff */
[----:B------:R-:W2:Y:S04]  /*43900*/  LDL.LU R0, [R1+0x24c] ;  /* 0x00024c0001007983 */ /* 0x000ea80000300800 */
[----:B------:R0:W-:Y:S04]  /*43910*/  @P5 STG.E.U16 [R8.64], R7 ;  /* 0x0000000708005986 */ /* 0x0001e8000c10150a */
[----:B------:R1:W-:Y:S04]  /*43920*/  @P4 STG.E.U16 [R4.64], R10 ;  /* 0x0000000a04004986 */ /* 0x0003e8000c10150a */
[----:B0-----:R-:W5:Y:S04]  /*43930*/  LDL.LU R9, [R1+0x250] ;  /* 0x0002500001097983 */ /* 0x001f680000300800 */
[----:B-1----:R-:W3:Y:S01]  /*43940*/  LDL.LU R5, [R1+0xac] ;  /* 0x0000ac0001057983 */ /* 0x002ee20000300800 */
[----:B------:R-:W-:-:S02]  /*43950*/  LEA R8, P6, R6, R3, 0x1 ;  /* 0x0000000306087211 */ /* 0x000fc400078c08ff */
[----:B------:R-:W-:Y:S02]  /*43960*/  PRMT R12, R17, 0x7632, R12 ;  /* 0x00007632110c7816 */ /* 0x000fe4000000000c */
[----:B------:R-:W-:Y:S01]  /*43970*/  PRMT R7, R18, 0x7632, R7 ;  /* 0x0000763212077816 */ /* 0x000fe20000000007 */
[----:B------:R-:W4:Y:S01]  /*43980*/  LDL.LU R17, [R1+0x268] ;  /* 0x0002680001117983 */ /* 0x000f220000300800 */
[----:B------:R-:W-:Y:S02]  /*43990*/  PRMT R10, R14, 0x7632, R10 ;  /* 0x000076320e0a7816 */ /* 0x000fe4000000000a */
[----:B------:R-:W-:Y:S02]  /*439a0*/  PRMT R13, R26, 0x7632, R13 ;  /* 0x000076321a0d7816 */ /* 0x000fe4000000000d */
[----:B--2---:R-:W-:Y:S01]  /*439b0*/  ISETP.LT.AND P5, PT, R0, c[0x0][0x17c], !P0 ;  /* 0x00005f0000007a0c */ /* 0x004fe200047a1270 */
[----:B------:R-:W-:Y:S01]  /*439c0*/  IMAD R0, R29, 0x4, R6 ;  /* 0x000000041d007824 */ /* 0x000fe200078e0206 */
[----:B-----5:R-:W-:-:S02]  /*439d0*/  ISETP.LT.AND P4, PT, R9, c[0x0][0x17c], !P0 ;  /* 0x00005f0009007a0c */ /* 0x020fc40004781270 */
[----:B------:R-:W-:Y:S01]  /*439e0*/  LEA.HI.X.SX32 R9, R6, R2, 0x1, P6 ;  /* 0x0000000206097211 */ /* 0x000fe200030f0eff */
[----:B------:R-:W-:Y:S01]  /*439f0*/  IMAD R6, R29, 0x4, R0 ;  /* 0x000000041d067824 */ /* 0x000fe200078e0200 */
[----:B---3--:R-:W-:Y:S02]  /*43a00*/  PRMT R11, R5, 0x7632, R11 ;  /* 0x00007632050b7816 */ /* 0x008fe4000000000b */
[----:B------:R-:W-:-:S03]  /*43a10*/  LEA R4, P6, R0, R3, 0x1 ;  /* 0x0000000300047211 */ /* 0x000fc600078c08ff */
[----:B------:R0:W-:Y:S01]  /*43a20*/  @P3 STG.E.U16 [R8.64], R11 ;  /* 0x0000000b08003986 */ /* 0x0001e2000c10150a */
[----:B------:R-:W-:Y:S01]  /*43a30*/  LEA.HI.X.SX32 R5, R0, R2, 0x1, P6 ;  /* 0x0000000200057211 */ /* 0x000fe200030f0eff */
[----:B------:R-:W-:-:S04]  /*43a40*/  IMAD R0, R29, 0x4, R6 ;  /* 0x000000041d007824 */ /* 0x000fc800078e0206 */
[----:B------:R1:W-:Y:S01]  /*43a50*/  @P1 STG.E.U16 [R4.64], R12 ;  /* 0x0000000c04001986 */ /* 0x0003e2000c10150a */
[----:B0-----:R-:W-:-:S04]  /*43a60*/  LEA R8, P6, R6, R3, 0x1 ;  /* 0x0000000306087211 */ /* 0x001fc800078c08ff */
[-C--:B------:R-:W-:Y:S02]  /*43a70*/  LEA.HI.X.SX32 R9, R6, R2.reuse, 0x1, P6 ;  /* 0x0000000206097211 */ /* 0x080fe400030f0eff */
[----:B-1----:R-:W-:Y:S02]  /*43a80*/  LEA R4, P6, R0, R3, 0x1 ;  /* 0x0000000300047211 */ /* 0x002fe400078c08ff */
[----:B------:R-:W-:Y:S02]  /*43a90*/  ISETP.LT.AND P3, PT, R16, c[0x0][0x17c], !P0 ;  /* 0x00005f0010007a0c */ /* 0x000fe40004761270 */
[----:B------:R-:W-:Y:S01]  /*43aa0*/  LEA.HI.X.SX32 R5, R0, R2, 0x1, P6 ;  /* 0x0000000200057211 */ /* 0x000fe200030f0eff */
[----:B------:R-:W2:Y:S01]  /*43ab0*/  LDL.LU R16, [R1+0x26c] ;  /* 0x00026c0001107983 */ /* 0x000ea20000300800 */
[----:B------:R-:W-:-:S03]  /*43ac0*/  PRMT R11, R25, 0x7632, R11 ;  /* 0x00007632190b7816 */ /* 0x000fc6000000000b */
[----:B------:R0:W-:Y:S04]  /*43ad0*/  @P2 STG.E.U16 [R8.64], R7 ;  /* 0x0000000708002986 */ /* 0x0001e8000c10150a */
[----:B------:R1:W-:Y:S01]  /*43ae0*/  @P5 STG.E.U16 [R4.64], R10 ;  /* 0x0000000a04005986 */ /* 0x0003e2000c10150a */
[----:B------:R-:W-:-:S03]  /*43af0*/  ISETP.LT.AND P5, PT, R24, c[0x0][0x17c], !P0 ;  /* 0x00005f0018007a0c */ /* 0x000fc600047a1270 */
[----:B------:R-:W3:Y:S04]  /*43b00*/  LDL.LU R24, [R1+0x270] ;  /* 0x0002700001187983 */ /* 0x000ee80000300800 */
[----:B------:R-:W5:Y:S04]  /*43b10*/  LDL.LU R25, [R1+0x274] ;  /* 0x0002740001197983 */ /* 0x000f680000300800 */
[----:B------:R-:W5:Y:S01]  /*43b20*/  LDL.LU R26, [R1+0x258] ;  /* 0x00025800011a7983 */ /* 0x000f620000300800 */
[----:B------:R-:W-:-:S04]  /*43b30*/  IMAD R6, R29, 0x4, R0 ;  /* 0x000000041d067824 */ /* 0x000fc800078e0200 */
[----:B------:R-:W-:Y:S01]  /*43b40*/  IMAD R0, R29, 0x4, R6 ;  /* 0x000000041d007824 */ /* 0x000fe200078e0206 */
[----:B0-----:R-:W-:-:S04]  /*43b50*/  LEA R8, P6, R6, R3, 0x1 ;  /* 0x0000000306087211 */ /* 0x001fc800078c08ff */
[----:B------:R-:W-:Y:S01]  /*43b60*/  LEA.HI.X.SX32 R9, R6, R2, 0x1, P6 ;  /* 0x0000000206097211 */ /* 0x000fe200030f0eff */
[----:B------:R-:W-:Y:S01]  /*43b70*/  IMAD R6, R29, 0x4, R0 ;  /* 0x000000041d067824 */ /* 0x000fe200078e0200 */
[----:B-1----:R-:W-:-:S03]  /*43b80*/  LEA R4, P6, R0, R3, 0x1 ;  /* 0x0000000300047211 */ /* 0x002fc600078c08ff */
[C---:B------:R-:W-:Y:S01]  /*43b90*/  IMAD R12, R29.reuse, 0x4, R6 ;  /* 0x000000041d0c7824 */ /* 0x040fe200078e0206 */
[----:B------:R-:W-:Y:S01]  /*43ba0*/  LEA.HI.X.SX32 R5, R0, R2, 0x1, P6 ;  /* 0x0000000200057211 */ /* 0x000fe200030f0eff */
[----:B------:R0:W-:Y:S01]  /*43bb0*/  @P4 STG.E.U16 [R8.64], R11 ;  /* 0x0000000b08004986 */ /* 0x0001e2000c10150a */
[----:B----4-:R-:W-:Y:S01]  /*43bc0*/  ISETP.LT.AND P1, PT, R22, c[0x0][0x17c], !P0 ;  /* 0x00005f0016007a0c */ /* 0x010fe20004721270 */
[----:B------:R-:W-:Y:S01]  /*43bd0*/  IMAD R0, R29, 0x4, R12 ;  /* 0x000000041d007824 */ /* 0x000fe200078e020c */
[----:B------:R-:W-:Y:S02]  /*43be0*/  ISETP.LT.AND P2, PT, R21, c[0x0][0x17c], !P0 ;  /* 0x00005f0015007a0c */ /* 0x000fe40004741270 */
[----:B0-----:R-:W-:-:S04]  /*43bf0*/  LEA R8, P6, R6, R3, 0x1 ;  /* 0x0000000306087211 */ /* 0x001fc800078c08ff */
[----:B------:R-:W-:Y:S01]  /*43c00*/  LEA.HI.X.SX32 R9, R6, R2, 0x1, P6 ;  /* 0x0000000206097211 */ /* 0x000fe200030f0eff */
[C---:B------:R-:W-:Y:S01]  /*43c10*/  IMAD R6, R29.reuse, 0x4, R0 ;  /* 0x000000041d067824 */ /* 0x040fe200078e0200 */
[----:B------:R0:W-:Y:S01]  /*43c20*/  @P3 STG.E.U16 [R4.64], R13 ;  /* 0x0000000d04003986 */ /* 0x0001e2000c10150a */
[----:B------:R-:W-:Y:S02]  /*43c30*/  PRMT R7, R20, 0x7632, R7 ;  /* 0x0000763214077816 */ /* 0x000fe40000000007 */
[----:B------:R-:W-:Y:S01]  /*43c40*/  IMAD R10, R29, 0x4, R6 ;  /* 0x000000041d0a7824 */ /* 0x000fe200078e0206 */
[----:B------:R-:W-:-:S03]  /*43c50*/  PRMT R15, R15, 0x7632, R15 ;  /* 0x000076320f0f7816 */ /* 0x000fc6000000000f */
[C---:B------:R-:W-:Y:S01]  /*43c60*/  IMAD R20, R29.reuse, 0x4, R10 ;  /* 0x000000041d147824 */ /* 0x040fe200078e020a */
[----:B------:R1:W-:Y:S01]  /*43c70*/  @P1 STG.E.U16 [R8.64], R7 ;  /* 0x0000000708001986 */ /* 0x0003e2000c10150a */
[CC--:B0-----:R-:W-:Y:S02]  /*43c80*/  LEA R4, P6, R12.reuse, R3.reuse, 0x1 ;  /* 0x000000030c047211 */ /* 0x0c1fe400078c08ff */
[----:B------:R-:W-:Y:S02]  /*43c90*/  IMAD R18, R29, 0x4, R20 ;  /* 0x000000041d127824 */ /* 0x000fe400078e0214 */
[----:B------:R-:W-:Y:S02]  /*43ca0*/  LEA.HI.X.SX32 R5, R12, R2, 0x1, P6 ;  /* 0x000000020c057211 */ /* 0x000fe400030f0eff */
[----:B-1----:R-:W-:-:S03]  /*43cb0*/  LEA R8, P1, R0, R3, 0x1 ;  /* 0x0000000300087211 */ /* 0x002fc600078208ff */
[----:B------:R0:W-:Y:S01]  /*43cc0*/  @P2 STG.E.U16 [R4.64], R15 ;  /* 0x0000000f04002986 */ /* 0x0001e2000c10150a */
[----:B------:R-:W-:Y:S01]  /*43cd0*/  IMAD R29, R29, 0x4, R18 ;  /* 0x000000041d1d7824 */ /* 0x000fe200078e0212 */
[----:B------:R-:W-:Y:S02]  /*43ce0*/  LEA.HI.X.SX32 R9, R0, R2, 0x1, P1 ;  /* 0x0000000200097211 */ /* 0x000fe400008f0eff */
[-C--:B------:R-:W-:Y:S02]  /*43cf0*/  LEA R12, P2, R6, R3.reuse, 0x1 ;  /* 0x00000003060c7211 */ /* 0x080fe400078408ff */
[----:B0-----:R-:W-:-:S04]  /*43d00*/  LEA R4, P1, R10, R3, 0x1 ;  /* 0x000000030a047211 */ /* 0x001fc800078208ff */
[-C--:B------:R-:W-:Y:S02]  /*43d10*/  LEA.HI.X.SX32 R5, R10, R2.reuse, 0x1, P1 ;  /* 0x000000020a057211 */ /* 0x080fe400008f0eff */
[----:B------:R-:W-:Y:S02]  /*43d20*/  LEA R14, P1, R29, R3, 0x1 ;  /* 0x000000031d0e7211 */ /* 0x000fe400078208ff */
[----:B------:R-:W-:Y:S02]  /*43d30*/  ISETP.LT.AND P4, PT, R17, c[0x0][0x17c], !P0 ;  /* 0x00005f0011007a0c */ /* 0x000fe40004781270 */
[-C--:B------:R-:W-:Y:S02]  /*43d40*/  LEA.HI.X.SX32 R13, R6, R2.reuse, 0x1, P2 ;  /* 0x00000002060d7211 */ /* 0x080fe400010f0eff */
[----:B------:R-:W-:Y:S02]  /*43d50*/  LEA.HI.X.SX32 R15, R29, R2, 0x1, P1 ;  /* 0x000000021d0f7211 */ /* 0x000fe400008f0eff */
[----:B------:R-:W-:-:S02]  /*43d60*/  PRMT R0, R27, 0x7632, R0 ;  /* 0x000076321b007816 */ /* 0x000fc40000000000 */
[----:B------:R-:W-:Y:S02]  /*43d70*/  PRMT R6, R11, 0x7632, R6 ;  /* 0x000076320b067816 */ /* 0x000fe40000000006 */
[----:B------:R-:W-:Y:S01]  /*43d80*/  PRMT R7, R7, 0x7632, R7 ;  /* 0x0000763207077816 */ /* 0x000fe20000000007 */
[----:B------:R0:W-:Y:S01]  /*43d90*/  @P5 STG.E.U16 [R8.64], R0 ;  /* 0x0000000008005986 */ /* 0x0001e2000c10150a */
[----:B------:R-:W-:-:S03]  /*43da0*/  PRMT R10, R19, 0x7632, R10 ;  /* 0x00007632130a7816 */ /* 0x000fc6000000000a */
[----:B------:R0:W-:Y:S01]  /*43db0*/  @P4 STG.E.U16 [R12.64], R6 ;  /* 0x000000060c004986 */ /* 0x0001e2000c10150a */
[----:B--2---:R-:W-:Y:S02]  /*43dc0*/  ISETP.LT.AND P3, PT, R16, c[0x0][0x17c], !P0 ;  /* 0x00005f0010007a0c */ /* 0x004fe40004761270 */
[----:B------:R-:W-:-:S04]  /*43dd0*/  LEA R16, P6, R20, R3, 0x1 ;  /* 0x0000000314107211 */ /* 0x000fc800078c08ff */
[-C--:B------:R-:W-:Y:S02]  /*43de0*/  LEA.HI.X.SX32 R17, R20, R2.reuse, 0x1, P6 ;  /* 0x0000000214117211 */ /* 0x080fe400030f0eff */
[----:B------:R-:W-:Y:S02]  /*43df0*/  LEA R20, P6, R18, R3, 0x1 ;  /* 0x0000000312147211 */ /* 0x000fe400078c08ff */
[----:B---3--:R-:W-:Y:S02]  /*43e00*/  ISETP.LT.AND P2, PT, R24, c[0x0][0x17c], !P0 ;  /* 0x00005f0018007a0c */ /* 0x008fe40004741270 */
[----:B-----5:R-:W-:Y:S02]  /*43e10*/  ISETP.LT.AND P1, PT, R25, c[0x0][0x17c], !P0 ;  /* 0x00005f0019007a0c */ /* 0x020fe40004721270 */
[----:B------:R-:W-:Y:S02]  /*43e20*/  ISETP.LT.AND P0, PT, R26, c[0x0][0x17c], !P0 ;  /* 0x00005f001a007a0c */ /* 0x000fe40004701270 */
[----:B------:R-:W-:-:S02]  /*43e30*/  LEA.HI.X.SX32 R21, R18, R2, 0x1, P6 ;  /* 0x0000000212157211 */ /* 0x000fc400030f0eff */
[----:B------:R-:W-:-:S05]  /*43e40*/  PRMT R2, R28, 0x7632, R2 ;  /* 0x000076321c027816 */ /* 0x000fca0000000002 */
[----:B------:R0:W-:Y:S04]  /*43e50*/  @P3 STG.E.U16 [R4.64], R2 ;  /* 0x0000000204003986 */ /* 0x0001e8000c10150a */
[----:B------:R0:W-:Y:S04]  /*43e60*/  @P2 STG.E.U16 [R16.64], R7 ;  /* 0x0000000710002986 */ /* 0x0001e8000c10150a */
[----:B------:R0:W-:Y:S01]  /*43e70*/  @P1 STG.E.U16 [R20.64], R10 ;  /* 0x0000000a14001986 */ /* 0x0001e2000c10150a */
[----:B------:R-:W-:Y:S05]  /*43e80*/  @!P0 EXIT ;  /* 0x000000000000894d */ /* 0x000fea0003800000 */
[----:B0-----:R-:W-:-:S05]  /*43e90*/  PRMT R7, R23, 0x7632, R7 ;  /* 0x0000763217077816 */ /* 0x001fca0000000007 */
[----:B------:R-:W-:Y:S01]  /*43ea0*/  STG.E.U16 [R14.64], R7 ;  /* 0x000000070e007986 */ /* 0x000fe2000c10150a */
[----:B------:R-:W-:Y:S05]  /*43eb0*/  EXIT ;  /* 0x000000000000794d */ /* 0x000fea0003800000 */
.L_x_4:
[----:B------:R-:W-:-:S00]  /*43ec0*/  BRA `(.L_x_4) ;  /* 0xfffffff000007947 */ /* 0x000fc0000383ffff */
[----:B------:R-:W-:-:S00]  /*43ed0*/  NOP ;  /* 0x0000000000007918 */ /* 0x000fc00000000000 */
        /* <DEDUP_REMOVED lines=10> */
.L_x_5:


//--------------------- .nv.shared.matmul_kernel  --------------------------
	.section	.nv.shared.matmul_kernel,"aw",@nobits
	.sectionflags	@""
	.align	16
